//
// Generated by NVIDIA NVVM Compiler
//
// Compiler Build ID: CL-36424714
// Cuda compilation tools, release 13.0, V13.0.88
// Based on NVVM 20.0.0
//

.version 9.0
.target sm_100
.address_size 64

	// .globl	_Z4fillv
.extern .func  (.param .b32 func_retval0) vprintf
(
	.param .b64 vprintf_param_0,
	.param .b64 vprintf_param_1
)
;
.global .align 4 .b8 vector[4096];
.global .align 4 .u32 last_run;
// reduced_vector has been demoted
.global .align 1 .b8 $str[21] = {76, 97, 115, 116, 32, 82, 117, 110, 32, 82, 101, 115, 117, 108, 116, 58, 32, 37, 100, 10};

.visible .entry _Z4fillv()
{
	.reg .pred 	%p<2>;
	.reg .b32 	%r<37>;
	.reg .b64 	%rd<4>;

	mov.b32 	%r36, 0;
	mov.u64 	%rd2, vector;
$L__BB0_1:
	shl.b32 	%r4, %r36, 1;
	mul.wide.u32 	%rd1, %r36, 4;
	add.s64 	%rd3, %rd2, %rd1;
	st.global.u32 	[%rd3], %r4;
	add.s32 	%r5, %r4, 2;
	st.global.u32 	[%rd3+4], %r5;
	add.s32 	%r6, %r4, 4;
	st.global.u32 	[%rd3+8], %r6;
	add.s32 	%r7, %r4, 6;
	st.global.u32 	[%rd3+12], %r7;
	add.s32 	%r8, %r4, 8;
	st.global.u32 	[%rd3+16], %r8;
	add.s32 	%r9, %r4, 10;
	st.global.u32 	[%rd3+20], %r9;
	add.s32 	%r10, %r4, 12;
	st.global.u32 	[%rd3+24], %r10;
	add.s32 	%r11, %r4, 14;
	st.global.u32 	[%rd3+28], %r11;
	add.s32 	%r12, %r4, 16;
	st.global.u32 	[%rd3+32], %r12;
	add.s32 	%r13, %r4, 18;
	st.global.u32 	[%rd3+36], %r13;
	add.s32 	%r14, %r4, 20;
	st.global.u32 	[%rd3+40], %r14;
	add.s32 	%r15, %r4, 22;
	st.global.u32 	[%rd3+44], %r15;
	add.s32 	%r16, %r4, 24;
	st.global.u32 	[%rd3+48], %r16;
	add.s32 	%r17, %r4, 26;
	st.global.u32 	[%rd3+52], %r17;
	add.s32 	%r18, %r4, 28;
	st.global.u32 	[%rd3+56], %r18;
	add.s32 	%r19, %r4, 30;
	st.global.u32 	[%rd3+60], %r19;
	add.s32 	%r20, %r4, 32;
	st.global.u32 	[%rd3+64], %r20;
	add.s32 	%r21, %r4, 34;
	st.global.u32 	[%rd3+68], %r21;
	add.s32 	%r22, %r4, 36;
	st.global.u32 	[%rd3+72], %r22;
	add.s32 	%r23, %r4, 38;
	st.global.u32 	[%rd3+76], %r23;
	add.s32 	%r24, %r4, 40;
	st.global.u32 	[%rd3+80], %r24;
	add.s32 	%r25, %r4, 42;
	st.global.u32 	[%rd3+84], %r25;
	add.s32 	%r26, %r4, 44;
	st.global.u32 	[%rd3+88], %r26;
	add.s32 	%r27, %r4, 46;
	st.global.u32 	[%rd3+92], %r27;
	add.s32 	%r28, %r4, 48;
	st.global.u32 	[%rd3+96], %r28;
	add.s32 	%r29, %r4, 50;
	st.global.u32 	[%rd3+100], %r29;
	add.s32 	%r30, %r4, 52;
	st.global.u32 	[%rd3+104], %r30;
	add.s32 	%r31, %r4, 54;
	st.global.u32 	[%rd3+108], %r31;
	add.s32 	%r32, %r4, 56;
	st.global.u32 	[%rd3+112], %r32;
	add.s32 	%r33, %r4, 58;
	st.global.u32 	[%rd3+116], %r33;
	add.s32 	%r34, %r4, 60;
	st.global.u32 	[%rd3+120], %r34;
	add.s32 	%r35, %r4, 62;
	st.global.u32 	[%rd3+124], %r35;
	add.s32 	%r36, %r36, 32;
	setp.ne.s32 	%p1, %r36, 1024;
	@%p1 bra 	$L__BB0_1;
	ret;

}
	// .globl	_Z13read_last_runv
.visible .entry _Z13read_last_runv()
{
	.local .align 8 .b8 	__local_depot1[8];
	.reg .b64 	%SP;
	.reg .b64 	%SPL;
	.reg .b32 	%r<5>;
	.reg .b64 	%rd<5>;

	mov.u64 	%SPL, __local_depot1;
	cvta.local.u64 	%SP, %SPL;
	add.u64 	%rd1, %SP, 0;
	add.u64 	%rd2, %SPL, 0;
	ld.global.u32 	%r1, [last_run];
	st.local.u32 	[%rd2], %r1;
	mov.u64 	%rd3, $str;
	cvta.global.u64 	%rd4, %rd3;
	{ // callseq 0, 0
	.param .b64 param0;
	st.param.b64 	[param0], %rd4;
	.param .b64 param1;
	st.param.b64 	[param1], %rd1;
	.param .b32 retval0;
	call.uni (retval0), 
	vprintf, 
	(
	param0, 
	param1
	);
	ld.param.b32 	%r2, [retval0];
	} // callseq 0
	mov.b32 	%r4, -1;
	st.global.u32 	[last_run], %r4;
	ret;

}
	// .globl	_Z17parallel_redutionv
.visible .entry _Z17parallel_redutionv()
{
	.reg .pred 	%p<16>;
	.reg .b32 	%r<39>;
	.reg .b64 	%rd<4>;
	// demoted variable
	.shared .align 4 .b8 reduced_vector[128];
	mov.u32 	%r6, %tid.x;
	mov.u32 	%r1, %ctaid.x;
	mov.u32 	%r7, %ntid.x;
	mad.lo.s32 	%r2, %r1, %r7, %r6;
	and.b32  	%r8, %r6, 992;
	sub.s32 	%r3, %r2, %r8;
	mul.wide.s32 	%rd1, %r2, 4;
	mov.u64 	%rd2, vector;
	add.s64 	%rd3, %rd2, %rd1;
	ld.global.u32 	%r9, [%rd3];
	shfl.sync.down.b32	%r10|%p1, %r9, 16, 31, -1;
	add.s32 	%r11, %r10, %r9;
	shfl.sync.down.b32	%r12|%p2, %r11, 8, 31, -1;
	add.s32 	%r13, %r12, %r11;
	shfl.sync.down.b32	%r14|%p3, %r13, 4, 31, -1;
	add.s32 	%r15, %r14, %r13;
	shfl.sync.down.b32	%r16|%p4, %r15, 2, 31, -1;
	add.s32 	%r17, %r16, %r15;
	shfl.sync.down.b32	%r18|%p5, %r17, 1, 31, -1;
	add.s32 	%r4, %r18, %r17;
	setp.ne.s32 	%p6, %r3, 0;
	@%p6 bra 	$L__BB2_2;
	bar.sync 	0;
	shr.s32 	%r19, %r2, 31;
	shr.u32 	%r20, %r19, 27;
	add.s32 	%r21, %r2, %r20;
	shr.s32 	%r22, %r21, 5;
	shl.b32 	%r23, %r22, 2;
	mov.u32 	%r24, reduced_vector;
	add.s32 	%r25, %r24, %r23;
	st.shared.u32 	[%r25], %r4;
$L__BB2_2:
	setp.ne.s32 	%p7, %r1, 0;
	setp.gt.s32 	%p8, %r2, 31;
	or.pred  	%p9, %p7, %p8;
	@%p9 bra 	$L__BB2_5;
	setp.ne.s32 	%p10, %r3, 0;
	shl.b32 	%r26, %r3, 2;
	mov.u32 	%r27, reduced_vector;
	add.s32 	%r28, %r27, %r26;
	ld.shared.u32 	%r29, [%r28];
	shfl.sync.down.b32	%r30|%p11, %r29, 16, 31, -1;
	add.s32 	%r31, %r30, %r29;
	shfl.sync.down.b32	%r32|%p12, %r31, 8, 31, -1;
	add.s32 	%r33, %r32, %r31;
	shfl.sync.down.b32	%r34|%p13, %r33, 4, 31, -1;
	add.s32 	%r35, %r34, %r33;
	shfl.sync.down.b32	%r36|%p14, %r35, 2, 31, -1;
	add.s32 	%r37, %r36, %r35;
	shfl.sync.down.b32	%r38|%p15, %r37, 1, 31, -1;
	add.s32 	%r5, %r38, %r37;
	@%p10 bra 	$L__BB2_5;
	st.global.u32 	[last_run], %r5;
$L__BB2_5:
	ret;

}
	// .globl	_Z29parallel_redution_interleavedv
.visible .entry _Z29parallel_redution_interleavedv()
{


	ret;

}
	// .globl	_Z28parallel_redution_branchlessv
.visible .entry _Z28parallel_redution_branchlessv()
{


	ret;

}


// ===== COMPILED SASS (sm_100) =====

	.target	sm_100

	.elftype	@"ET_EXEC"


//--------------------- .note.nv.tkinfo           --------------------------
	.section	.note.nv.tkinfo,"",@"SHT_NOTE"
	.sectionflags	@"SHF_NOTE_NV_TKINFO"
	.tkinfo
        /*0018*/ 	.word	0x00000002
        /*0030*/ 	.string	""
        /*0030*/ 	.string	"ptxas"
        /*0030*/ 	.string	"Cuda compilation tools, release 13.0, V13.0.88"
        /*0030*/ 	.string	"Build cuda_13.0.r13.0/compiler.36424714_0"
        /*0030*/ 	.string	"-arch sm_100 -m 64 "



//--------------------- .note.nv.cuinfo           --------------------------
	.section	.note.nv.cuinfo,"",@"SHT_NOTE"
	.sectionflags	@"SHF_NOTE_NV_CUINFO"
        /*0018*/ 	.short	0x0002
        /*001a*/ 	.short	0x0064
        /*001c*/ 	.short	0x0082
	.zero		2


//--------------------- .nv.info                  --------------------------
	.section	.nv.info,"",@"SHT_CUDA_INFO"
	.align	4


	//----- nvinfo : EIATTR_REGCOUNT
	.align		4
        /*0000*/ 	.byte	0x04, 0x2f
        /*0002*/ 	.short	(.L_4 - .L_3)
	.align		4
.L_3:
        /*0004*/ 	.word	index@(_Z4fillv)
        /*0008*/ 	.word	0x0000001e


	//----- nvinfo : EIATTR_FRAME_SIZE
	.align		4
.L_4:
        /*000c*/ 	.byte	0x04, 0x11
        /*000e*/ 	.short	(.L_6 - .L_5)
	.align		4
.L_5:
        /*0010*/ 	.word	index@(_Z4fillv)
        /*0014*/ 	.word	0x00000000


	//----- nvinfo : EIATTR_REGCOUNT
	.align		4
.L_6:
        /*0018*/ 	.byte	0x04, 0x2f
        /*001a*/ 	.short	(.L_8 - .L_7)
	.align		4
.L_7:
        /*001c*/ 	.word	index@(_Z13read_last_runv)
        /*0020*/ 	.word	0x00000018


	//----- nvinfo : EIATTR_FRAME_SIZE
	.align		4
.L_8:
        /*0024*/ 	.byte	0x04, 0x11
        /*0026*/ 	.short	(.L_10 - .L_9)
	.align		4
.L_9:
        /*0028*/ 	.word	index@(_Z13read_last_runv)
        /*002c*/ 	.word	0x00000008


	//----- nvinfo : EIATTR_REGCOUNT
	.align		4
.L_10:
        /*0030*/ 	.byte	0x04, 0x2f
        /*0032*/ 	.short	(.L_12 - .L_11)
	.align		4
.L_11:
        /*0034*/ 	.word	index@(_Z17parallel_redutionv)
        /*0038*/ 	.word	0x0000000e


	//----- nvinfo : EIATTR_FRAME_SIZE
	.align		4
.L_12:
        /*003c*/ 	.byte	0x04, 0x11
        /*003e*/ 	.short	(.L_14 - .L_13)
	.align		4
.L_13:
        /*0040*/ 	.word	index@(_Z17parallel_redutionv)
        /*0044*/ 	.word	0x00000000


	//----- nvinfo : EIATTR_REGCOUNT
	.align		4
.L_14:
        /*0048*/ 	.byte	0x04, 0x2f
        /*004a*/ 	.short	(.L_16 - .L_15)
	.align		4
.L_15:
        /*004c*/ 	.word	index@(_Z29parallel_redution_interleavedv)
        /*0050*/ 	.word	0x00000004


	//----- nvinfo : EIATTR_FRAME_SIZE
	.align		4
.L_16:
        /*0054*/ 	.byte	0x04, 0x11
        /*0056*/ 	.short	(.L_18 - .L_17)
	.align		4
.L_17:
        /*0058*/ 	.word	index@(_Z29parallel_redution_interleavedv)
        /*005c*/ 	.word	0x00000000


	//----- nvinfo : EIATTR_REGCOUNT
	.align		4
.L_18:
        /*0060*/ 	.byte	0x04, 0x2f
        /*0062*/ 	.short	(.L_20 - .L_19)
	.align		4
.L_19:
        /*0064*/ 	.word	index@(_Z28parallel_redution_branchlessv)
        /*0068*/ 	.word	0x00000004


	//----- nvinfo : EIATTR_FRAME_SIZE
	.align		4
.L_20:
        /*006c*/ 	.byte	0x04, 0x11
        /*006e*/ 	.short	(.L_22 - .L_21)
	.align		4
.L_21:
        /*0070*/ 	.word	index@(_Z28parallel_redution_branchlessv)
        /*0074*/ 	.word	0x00000000


	//----- nvinfo : EIATTR_MIN_STACK_SIZE
	.align		4
.L_22:
        /*0078*/ 	.byte	0x04, 0x12
        /*007a*/ 	.short	(.L_24 - .L_23)
	.align		4
.L_23:
        /*007c*/ 	.word	index@(_Z28parallel_redution_branchlessv)
        /*0080*/ 	.word	0x00000000


	//----- nvinfo : EIATTR_MIN_STACK_SIZE
	.align		4
.L_24:
        /*0084*/ 	.byte	0x04, 0x12
        /*0086*/ 	.short	(.L_26 - .L_25)
	.align		4
.L_25:
        /*0088*/ 	.word	index@(_Z29parallel_redution_interleavedv)
        /*008c*/ 	.word	0x00000000


	//----- nvinfo : EIATTR_MIN_STACK_SIZE
	.align		4
.L_26:
        /*0090*/ 	.byte	0x04, 0x12
        /*0092*/ 	.short	(.L_28 - .L_27)
	.align		4
.L_27:
        /*0094*/ 	.word	index@(_Z17parallel_redutionv)
        /*0098*/ 	.word	0x00000000


	//----- nvinfo : EIATTR_MIN_STACK_SIZE
	.align		4
.L_28:
        /*009c*/ 	.byte	0x04, 0x12
        /*009e*/ 	.short	(.L_30 - .L_29)
	.align		4
.L_29:
        /*00a0*/ 	.word	index@(_Z13read_last_runv)
        /*00a4*/ 	.word	0x00000008


	//----- nvinfo : EIATTR_MIN_STACK_SIZE
	.align		4
.L_30:
        /*00a8*/ 	.byte	0x04, 0x12
        /*00aa*/ 	.short	(.L_32 - .L_31)
	.align		4
.L_31:
        /*00ac*/ 	.word	index@(_Z4fillv)
        /*00b0*/ 	.word	0x00000000
.L_32:


//--------------------- .nv.compat                --------------------------
	.section	.nv.compat,"",@"SHT_CUDA_COMPAT_INFO"
	.align	4
        /*0000*/ 	.byte	0x02, 0x09, 0x00, 0x00, 0x02, 0x02, 0x01, 0x00, 0x02, 0x05, 0x05, 0x00, 0x03, 0x07, 0x01, 0x01
        /*0010*/ 	.byte	0x02, 0x03, 0x00, 0x00, 0x02, 0x06, 0x01, 0x00, 0x04, 0x0b, 0x08, 0x00, 0x09, 0x00, 0x00, 0x00
        /*0020*/ 	.byte	0x00, 0x00, 0x00, 0x00


//--------------------- .nv.info._Z28parallel_redution_branchlessv --------------------------
	.section	.nv.info._Z28parallel_redution_branchlessv,"",@"SHT_CUDA_INFO"
	.sectionflags	@""
	.align	4


	//----- nvinfo : EIATTR_CUDA_API_VERSION
	.align		4
        /*0000*/ 	.byte	0x04, 0x37
        /*0002*/ 	.short	(.L_34 - .L_33)
.L_33:
        /*0004*/ 	.word	0x00000082


	//----- nvinfo : EIATTR_SPARSE_MMA_MASK
	.align		4
.L_34:
        /*0008*/ 	.byte	0x03, 0x50
        /*000a*/ 	.short	0x0000


	//----- nvinfo : EIATTR_MAXREG_COUNT
	.align		4
        /*000c*/ 	.byte	0x03, 0x1b
        /*000e*/ 	.short	0x00ff


	//----- nvinfo : EIATTR_MERCURY_ISA_VERSION
	.align		4
        /*0010*/ 	.byte	0x03, 0x5f
        /*0012*/ 	.short	0x0101


	//----- nvinfo : EIATTR_VRC_CTA_INIT_COUNT
	.align		4
        /*0014*/ 	.byte	0x02, 0x4a
	.zero		1
	.zero		1


	//----- nvinfo : EIATTR_EXIT_INSTR_OFFSETS
	.align		4
        /*0018*/ 	.byte	0x04, 0x1c
        /*001a*/ 	.short	(.L_36 - .L_35)


	//   ....[0]....
.L_35:
        /*001c*/ 	.word	0x00000010


	//----- nvinfo : EIATTR_SW_WAR
	.align		4
.L_36:
        /*0020*/ 	.byte	0x04, 0x36
        /*0022*/ 	.short	(.L_38 - .L_37)
.L_37:
        /*0024*/ 	.word	0x00000008
.L_38:


//--------------------- .nv.info._Z29parallel_redution_interleavedv --------------------------
	.section	.nv.info._Z29parallel_redution_interleavedv,"",@"SHT_CUDA_INFO"
	.sectionflags	@""
	.align	4


	//----- nvinfo : EIATTR_CUDA_API_VERSION
	.align		4
        /*0000*/ 	.byte	0x04, 0x37
        /*0002*/ 	.short	(.L_40 - .L_39)
.L_39:
        /*0004*/ 	.word	0x00000082


	//----- nvinfo : EIATTR_SPARSE_MMA_MASK
	.align		4
.L_40:
        /*0008*/ 	.byte	0x03, 0x50
        /*000a*/ 	.short	0x0000


	//----- nvinfo : EIATTR_MAXREG_COUNT
	.align		4
        /*000c*/ 	.byte	0x03, 0x1b
        /*000e*/ 	.short	0x00ff


	//----- nvinfo : EIATTR_MERCURY_ISA_VERSION
	.align		4
        /*0010*/ 	.byte	0x03, 0x5f
        /*0012*/ 	.short	0x0101


	//----- nvinfo : EIATTR_VRC_CTA_INIT_COUNT
	.align		4
        /*0014*/ 	.byte	0x02, 0x4a
	.zero		1
	.zero		1


	//----- nvinfo : EIATTR_EXIT_INSTR_OFFSETS
	.align		4
        /*0018*/ 	.byte	0x04, 0x1c
        /*001a*/ 	.short	(.L_42 - .L_41)


	//   ....[0]....
.L_41:
        /*001c*/ 	.word	0x00000010


	//----- nvinfo : EIATTR_SW_WAR
	.align		4
.L_42:
        /*0020*/ 	.byte	0x04, 0x36
        /*0022*/ 	.short	(.L_44 - .L_43)
.L_43:
        /*0024*/ 	.word	0x00000008
.L_44:


//--------------------- .nv.info._Z17parallel_redutionv --------------------------
	.section	.nv.info._Z17parallel_redutionv,"",@"SHT_CUDA_INFO"
	.sectionflags	@""
	.align	4


	//----- nvinfo : EIATTR_CUDA_API_VERSION
	.align		4
        /*0000*/ 	.byte	0x04, 0x37
        /*0002*/ 	.short	(.L_46 - .L_45)
.L_45:
        /*0004*/ 	.word	0x00000082


	//----- nvinfo : EIATTR_SPARSE_MMA_MASK
	.align		4
.L_46:
        /*0008*/ 	.byte	0x03, 0x50
        /*000a*/ 	.short	0x0000


	//----- nvinfo : EIATTR_MAXREG_COUNT
	.align		4
        /*000c*/ 	.byte	0x03, 0x1b
        /*000e*/ 	.short	0x00ff


	//----- nvinfo : EIATTR_NUM_BARRIERS
	.align		4
        /*0010*/ 	.byte	0x02, 0x4c
        /*0012*/ 	.byte	0x01
	.zero		1


	//----- nvinfo : EIATTR_MERCURY_ISA_VERSION
	.align		4
        /*0014*/ 	.byte	0x03, 0x5f
        /*0016*/ 	.short	0x0101


	//----- nvinfo : EIATTR_COOP_GROUP_MASK_REGIDS
	.align		4
        /*0018*/ 	.byte	0x04, 0x29
        /*001a*/ 	.short	(.L_48 - .L_47)


	//   ....[0]....
.L_47:
        /*001c*/ 	.word	0xffffffff


	//   ....[1]....
        /*0020*/ 	.word	0xffffffff


	//   ....[2]....
        /*0024*/ 	.word	0xffffffff


	//   ....[3]....
        /*0028*/ 	.word	0xffffffff


	//   ....[4]....
        /*002c*/ 	.word	0xffffffff


	//   ....[5]....
        /*0030*/ 	.word	0xffffffff


	//   ....[6]....
        /*0034*/ 	.word	0xffffffff


	//   ....[7]....
        /*0038*/ 	.word	0xffffffff


	//   ....[8]....
        /*003c*/ 	.word	0xffffffff


	//   ....[9]....
        /*0040*/ 	.word	0xffffffff


	//   ....[10]....
        /*0044*/ 	.word	0x05000006


	//   ....[11]....
        /*0048*/ 	.word	0x05000006


	//   ....[12]....
        /*004c*/ 	.word	0x05000006


	//   ....[13]....
        /*0050*/ 	.word	0x05000006


	//   ....[14]....
        /*0054*/ 	.word	0x05000006


	//----- nvinfo : EIATTR_COOP_GROUP_INSTR_OFFSETS
	.align		4
.L_48:
        /*0058*/ 	.byte	0x04, 0x28
        /*005a*/ 	.short	(.L_50 - .L_49)


	//   ....[0]....
.L_49:
        /*005c*/ 	.word	0x000000b0


	//   ....[1]....
        /*0060*/ 	.word	0x000000d0


	//   ....[2]....
        /*0064*/ 	.word	0x000000f0


	//   ....[3]....
        /*0068*/ 	.word	0x00000110


	//   ....[4]....
        /*006c*/ 	.word	0x00000140


	//   ....[5]....
        /*0070*/ 	.word	0x000002b0


	//   ....[6]....
        /*0074*/ 	.word	0x000002d0


	//   ....[7]....
        /*0078*/ 	.word	0x000002f0


	//   ....[8]....
        /*007c*/ 	.word	0x00000310


	//   ....[9]....
        /*0080*/ 	.word	0x00000330


	//   ....[10]....
        /*0084*/ 	.word	0x000003d0


	//   ....[11]....
        /*0088*/ 	.word	0x00000440


	//   ....[12]....
        /*008c*/ 	.word	0x000004b0


	//   ....[13]....
        /*0090*/ 	.word	0x00000520


	//   ....[14]....
        /*0094*/ 	.word	0x00000590


	//----- nvinfo : EIATTR_VRC_CTA_INIT_COUNT
	.align		4
.L_50:
        /*0098*/ 	.byte	0x02, 0x4a
	.zero		1
	.zero		1


	//----- nvinfo : EIATTR_EXIT_INSTR_OFFSETS
	.align		4
        /*009c*/ 	.byte	0x04, 0x1c
        /*009e*/ 	.short	(.L_52 - .L_51)


	//   ....[0]....
.L_51:
        /*00a0*/ 	.word	0x00000230


	//   ....[1]....
        /*00a4*/ 	.word	0x00000340


	//   ....[2]....
        /*00a8*/ 	.word	0x00000380


	//----- nvinfo : EIATTR_CRS_STACK_SIZE
	.align		4
.L_52:
        /*00ac*/ 	.byte	0x04, 0x1e
        /*00ae*/ 	.short	(.L_54 - .L_53)
.L_53:
        /*00b0*/ 	.word	0x00000000


	//----- nvinfo : EIATTR_SW_WAR
	.align		4
.L_54:
        /*00b4*/ 	.byte	0x04, 0x36
        /*00b6*/ 	.short	(.L_56 - .L_55)
.L_55:
        /*00b8*/ 	.word	0x00000008
.L_56:


//--------------------- .nv.info._Z13read_last_runv --------------------------
	.section	.nv.info._Z13read_last_runv,"",@"SHT_CUDA_INFO"
	.sectionflags	@""
	.align	4


	//----- nvinfo : EIATTR_CUDA_API_VERSION
	.align		4
        /*0000*/ 	.byte	0x04, 0x37
        /*0002*/ 	.short	(.L_58 - .L_57)
.L_57:
        /*0004*/ 	.word	0x00000082


	//----- nvinfo : EIATTR_SPARSE_MMA_MASK
	.align		4
.L_58:
        /*0008*/ 	.byte	0x03, 0x50
        /*000a*/ 	.short	0x0000


	//----- nvinfo : EIATTR_MAXREG_COUNT
	.align		4
        /*000c*/ 	.byte	0x03, 0x1b
        /*000e*/ 	.short	0x00ff


	//----- nvinfo : EIATTR_EXTERNS
	.align		4
        /*0010*/ 	.byte	0x04, 0x0f
        /*0012*/ 	.short	(.L_60 - .L_59)


	//   ....[0]....
	.align		4
.L_59:
        /*0014*/ 	.word	index@(vprintf)


	//----- nvinfo : EIATTR_MERCURY_ISA_VERSION
	.align		4
.L_60:
        /*0018*/ 	.byte	0x03, 0x5f
        /*001a*/ 	.short	0x0101


	//----- nvinfo : EIATTR_VRC_CTA_INIT_COUNT
	.align		4
        /*001c*/ 	.byte	0x02, 0x4a
	.zero		1
	.zero		1


	//----- nvinfo : EIATTR_SYSCALL_OFFSETS
	.align		4
        /*0020*/ 	.byte	0x04, 0x46
        /*0022*/ 	.short	(.L_62 - .L_61)


	//   ....[0]....
.L_61:
        /*0024*/ 	.word	0x00000100


	//----- nvinfo : EIATTR_EXIT_INSTR_OFFSETS
	.align		4
.L_62:
        /*0028*/ 	.byte	0x04, 0x1c
        /*002a*/ 	.short	(.L_64 - .L_63)


	//   ....[0]....
.L_63:
        /*002c*/ 	.word	0x00000140


	//----- nvinfo : EIATTR_SW_WAR
	.align		4
.L_64:
        /*0030*/ 	.byte	0x04, 0x36
        /*0032*/ 	.short	(.L_66 - .L_65)
.L_65:
        /*0034*/ 	.word	0x00000008
.L_66:


//--------------------- .nv.info._Z4fillv         --------------------------
	.section	.nv.info._Z4fillv,"",@"SHT_CUDA_INFO"
	.sectionflags	@""
	.align	4


	//----- nvinfo : EIATTR_CUDA_API_VERSION
	.align		4
        /*0000*/ 	.byte	0x04, 0x37
        /*0002*/ 	.short	(.L_68 - .L_67)
.L_67:
        /*0004*/ 	.word	0x00000082


	//----- nvinfo : EIATTR_SPARSE_MMA_MASK
	.align		4
.L_68:
        /*0008*/ 	.byte	0x03, 0x50
        /*000a*/ 	.short	0x0000


	//----- nvinfo : EIATTR_MAXREG_COUNT
	.align		4
        /*000c*/ 	.byte	0x03, 0x1b
        /*000e*/ 	.short	0x00ff


	//----- nvinfo : EIATTR_MERCURY_ISA_VERSION
	.align		4
        /*0010*/ 	.byte	0x03, 0x5f
        /*0012*/ 	.short	0x0101


	//----- nvinfo : EIATTR_VRC_CTA_INIT_COUNT
	.align		4
        /*0014*/ 	.byte	0x02, 0x4a
	.zero		1
	.zero		1


	//----- nvinfo : EIATTR_EXIT_INSTR_OFFSETS
	.align		4
        /*0018*/ 	.byte	0x04, 0x1c
        /*001a*/ 	.short	(.L_70 - .L_69)


	//   ....[0]....
.L_69:
        /*001c*/ 	.word	0x0000b840


	//----- nvinfo : EIATTR_SW_WAR
	.align		4
.L_70:
        /*0020*/ 	.byte	0x04, 0x36
        /*0022*/ 	.short	(.L_72 - .L_71)
.L_71:
        /*0024*/ 	.word	0x00000008
.L_72:


//--------------------- .nv.callgraph             --------------------------
	.section	.nv.callgraph,"",@"SHT_CUDA_CALLGRAPH"
	.align	4
	.sectionentsize	8
	.align		4
        /*0000*/ 	.word	0x00000000
	.align		4
        /*0004*/ 	.word	0xffffffff
	.align		4
        /*0008*/ 	.word	index@(_Z13read_last_runv)
	.align		4
        /*000c*/ 	.word	index@(vprintf)
	.align		4
        /*0010*/ 	.word	0x00000000
	.align		4
        /*0014*/ 	.word	0xfffffffe
	.align		4
        /*0018*/ 	.word	0x00000000
	.align		4
        /*001c*/ 	.word	0xfffffffd
	.align		4
        /*0020*/ 	.word	0x00000000
	.align		4
        /*0024*/ 	.word	0xfffffffc


//--------------------- .nv.constant4             --------------------------
	.section	.nv.constant4,"a",@progbits
	.align	8
	.align		8
.nv.constant4:
        /*0000*/ 	.dword	vector
	.align		8
        /*0008*/ 	.dword	last_run
	.align		8
        /*0010*/ 	.dword	$str
	.align		8
        /*0018*/ 	.dword	vprintf


//--------------------- .text._Z28parallel_redution_branchlessv --------------------------
	.section	.text._Z28parallel_redution_branchlessv,"ax",@progbits
	.align	128
        .global         _Z28parallel_redution_branchlessv
        .type           _Z28parallel_redution_branchlessv,@function
        .size           _Z28parallel_redution_branchlessv,(.L_x_14 - _Z28parallel_redution_branchlessv)
        .other          _Z28parallel_redution_branchlessv,@"STO_CUDA_ENTRY STV_DEFAULT"
_Z28parallel_redution_branchlessv:
.text._Z28parallel_redution_branchlessv:
[----:B------:R-:W-:Y:S01]  /*0000*/  LDC R1, c[0x0][0x37c] ;  /* 0x0000df00ff017b82 */ /* 0x000fe20000000800 */
[----:B------:R-:W-:Y:S05]  /*0010*/  EXIT ;  /* 0x000000000000794d */ /* 0x000fea0003800000 */
.L_x_0:
[----:B------:R-:W-:-:S00]  /*0020*/  BRA `(.L_x_0) ;  /* 0xfffffffc00fc7947 */ /* 0x000fc0000383ffff */
[----:B------:R-:W-:-:S00]  /*0030*/  NOP ;  /* 0x0000000000007918 */ /* 0x000fc00000000000 */
        /* <DEDUP_REMOVED lines=12> */
.L_x_14:


//--------------------- .text._Z29parallel_redution_interleavedv --------------------------
	.section	.text._Z29parallel_redution_interleavedv,"ax",@progbits
	.align	128
        .global         _Z29parallel_redution_interleavedv
        .type           _Z29parallel_redution_interleavedv,@function
        .size           _Z29parallel_redution_interleavedv,(.L_x_15 - _Z29parallel_redution_interleavedv)
        .other          _Z29parallel_redution_interleavedv,@"STO_CUDA_ENTRY STV_DEFAULT"
_Z29parallel_redution_interleavedv:
.text._Z29parallel_redution_interleavedv:
[----:B------:R-:W-:Y:S01]  /*0000*/  LDC R1, c[0x0][0x37c] ;  /* 0x0000df00ff017b82 */ /* 0x000fe20000000800 */
[----:B------:R-:W-:Y:S05]  /*0010*/  EXIT ;  /* 0x000000000000794d */ /* 0x000fea0003800000 */
.L_x_1:
        /* <DEDUP_REMOVED lines=14> */
.L_x_15:


//--------------------- .text._Z17parallel_redutionv --------------------------
	.section	.text._Z17parallel_redutionv,"ax",@progbits
	.align	128
        .global         _Z17parallel_redutionv
        .type           _Z17parallel_redutionv,@function
        .size           _Z17parallel_redutionv,(.L_x_16 - _Z17parallel_redutionv)
        .other          _Z17parallel_redutionv,@"STO_CUDA_ENTRY STV_DEFAULT"
_Z17parallel_redutionv:
.text._Z17parallel_redutionv:
[----:B------:R-:W-:Y:S01]  /*0000*/  LDC R1, c[0x0][0x37c] ;  /* 0x0000df00ff017b82 */ /* 0x000fe20000000800 */
[----:B------:R-:W0:Y:S07]  /*0010*/  S2R R8, SR_TID.X ;  /* 0x0000000000087919 */ /* 0x000e2e0000002100 */
[----:B------:R-:W0:Y:S01]  /*0020*/  S2UR UR8, SR_CTAID.X ;  /* 0x00000000000879c3 */ /* 0x000e220000002500 */
[----:B------:R-:W1:Y:S07]  /*0030*/  LDCU.64 UR6, c[0x0][0x358] ;  /* 0x00006b00ff0677ac */ /* 0x000e6e0008000a00 */
[----:B------:R-:W0:Y:S08]  /*0040*/  LDC R5, c[0x0][0x360] ;  /* 0x0000d800ff057b82 */ /* 0x000e300000000800 */
[----:B------:R-:W2:Y:S01]  /*0050*/  LDC.64 R2, c[0x4][RZ] ;  /* 0x01000000ff027b82 */ /* 0x000ea20000000a00 */
[----:B0-----:R-:W-:-:S04]  /*0060*/  IMAD R5, R5, UR8, R8 ;  /* 0x0000000805057c24 */ /* 0x001fc8000f8e0208 */
[----:B--2---:R-:W-:-:S06]  /*0070*/  IMAD.WIDE R2, R5, 0x4, R2 ;  /* 0x0000000405027825 */ /* 0x004fcc00078e0202 */
[----:B-1----:R-:W2:Y:S01]  /*0080*/  LDG.E R2, desc[UR6][R2.64] ;  /* 0x0000000602027981 */ /* 0x002ea2000c1e1900 */
[----:B------:R-:W-:-:S04]  /*0090*/  ISETP.GT.AND P0, PT, R5, 0x1f, PT ;  /* 0x0000001f0500780c */ /* 0x000fc80003f04270 */
[----:B------:R-:W-:Y:S01]  /*00a0*/  ISETP.NE.OR P0, PT, RZ, UR8, P0 ;  /* 0x00000008ff007c0c */ /* 0x000fe20008705670 */
[----:B--2---:R-:W0:Y:S02]  /*00b0*/  SHFL.DOWN PT, R7, R2, 0x10, 0x1f ;  /* 0x0a001f0002077f89 */ /* 0x004e2400000e0000 */
[----:B0-----:R-:W-:-:S05]  /*00c0*/  IMAD.IADD R7, R2, 0x1, R7 ;  /* 0x0000000102077824 */ /* 0x001fca00078e0207 */
[----:B------:R-:W0:Y:S02]  /*00d0*/  SHFL.DOWN PT, R0, R7, 0x8, 0x1f ;  /* 0x09001f0007007f89 */ /* 0x000e2400000e0000 */
[----:B0-----:R-:W-:-:S05]  /*00e0*/  IMAD.IADD R4, R7, 0x1, R0 ;  /* 0x0000000107047824 */ /* 0x001fca00078e0200 */
[----:B------:R-:W0:Y:S02]  /*00f0*/  SHFL.DOWN PT, R9, R4, 0x4, 0x1f ;  /* 0x08801f0004097f89 */ /* 0x000e2400000e0000 */
[----:B0-----:R-:W-:-:S05]  /*0100*/  IADD3 R9, PT, PT, R4, R9, RZ ;  /* 0x0000000904097210 */ /* 0x001fca0007ffe0ff */
[----:B------:R-:W0:Y:S02]  /*0110*/  SHFL.DOWN PT, R0, R9, 0x2, 0x1f ;  /* 0x08401f0009007f89 */ /* 0x000e2400000e0000 */
[----:B0-----:R-:W-:Y:S01]  /*0120*/  IMAD.IADD R6, R9, 0x1, R0 ;  /* 0x0000000109067824 */ /* 0x001fe200078e0200 */
[----:B------:R-:W-:-:S04]  /*0130*/  LOP3.LUT R0, R8, 0x3e0, RZ, 0xc0, !PT ;  /* 0x000003e008007812 */ /* 0x000fc800078ec0ff */
[----:B------:R-:W0:Y:S01]  /*0140*/  SHFL.DOWN PT, R11, R6, 0x1, 0x1f ;  /* 0x08201f00060b7f89 */ /* 0x000e2200000e0000 */
[----:B------:R-:W-:-:S05]  /*0150*/  IMAD.IADD R0, R5, 0x1, -R0 ;  /* 0x0000000105007824 */ /* 0x000fca00078e0a00 */
[----:B------:R-:W-:Y:S02]  /*0160*/  ISETP.NE.AND P1, PT, R0, RZ, PT ;  /* 0x000000ff0000720c */ /* 0x000fe40003f25270 */
[----:B0-----:R-:W-:-:S11]  /*0170*/  IADD3 R11, PT, PT, R6, R11, RZ ;  /* 0x0000000b060b7210 */ /* 0x001fd60007ffe0ff */
[----:B------:R-:W-:Y:S05]  /*0180*/  @P1 BRA `(.L_x_2) ;  /* 0x0000000000281947 */ /* 0x000fea0003800000 */
[----:B------:R-:W-:Y:S05]  /*0190*/  WARPSYNC.ALL ;  /* 0x0000000000007948 */ /* 0x000fea0003800000 */
[----:B------:R-:W0:Y:S08]  /*01a0*/  S2UR UR5, SR_CgaCtaId ;  /* 0x00000000000579c3 */ /* 0x000e300000008800 */
[----:B------:R-:W-:Y:S01]  /*01b0*/  BAR.SYNC.DEFER_BLOCKING 0x0 ;  /* 0x0000000000007b1d */ /* 0x000fe20000010000 */
[----:B------:R-:W-:-:S04]  /*01c0*/  SHF.R.S32.HI R2, RZ, 0x1f, R5 ;  /* 0x0000001fff027819 */ /* 0x000fc80000011405 */
[----:B------:R-:W-:Y:S01]  /*01d0*/  LEA.HI R2, R2, R5, RZ, 0x5 ;  /* 0x0000000502027211 */ /* 0x000fe200078f28ff */
[----:B------:R-:W-:-:S03]  /*01e0*/  UMOV UR4, 0x400 ;  /* 0x0000040000047882 */ /* 0x000fc60000000000 */
[----:B------:R-:W-:Y:S01]  /*01f0*/  SHF.R.S32.HI R2, RZ, 0x5, R2 ;  /* 0x00000005ff027819 */ /* 0x000fe20000011402 */
[----:B0-----:R-:W-:-:S06]  /*0200*/  ULEA UR4, UR5, UR4, 0x18 ;  /* 0x0000000405047291 */ /* 0x001fcc000f8ec0ff */
[----:B------:R-:W-:-:S05]  /*0210*/  LEA R2, R2, UR4, 0x2 ;  /* 0x0000000402027c11 */ /* 0x000fca000f8e10ff */
[----:B------:R0:W-:Y:S02]  /*0220*/  STS [R2], R11 ;  /* 0x0000000b02007388 */ /* 0x0001e40000000800 */
.L_x_2:
[----:B------:R-:W-:Y:S05]  /*0230*/  @P0 EXIT ;  /* 0x000000000000094d */ /* 0x000fea0003800000 */
[----:B------:R-:W1:Y:S01]  /*0240*/  S2UR UR5, SR_CgaCtaId ;  /* 0x00000000000579c3 */ /* 0x000e620000008800 */
[----:B------:R-:W-:Y:S02]  /*0250*/  UMOV UR4, 0x400 ;  /* 0x0000040000047882 */ /* 0x000fe40000000000 */
[----:B-1----:R-:W-:-:S06]  /*0260*/  ULEA UR4, UR5, UR4, 0x18 ;  /* 0x0000000405047291 */ /* 0x002fcc000f8ec0ff */
[----:B------:R-:W-:Y:S01]  /*0270*/  LEA R0, R0, UR4, 0x2 ;  /* 0x0000000400007c11 */ /* 0x000fe2000f8e10ff */
[----:B------:R-:W-:-:S05]  /*0280*/  UMOV UR4, 0xffffffff ;  /* 0xffffffff00047882 */ /* 0x000fca0000000000 */
[----:B------:R-:W1:Y:S01]  /*0290*/  LDS R0, [R0] ;  /* 0x0000000000007984 */ /* 0x000e620000000800 */
[----:B------:R-:W-:Y:S05]  /*02a0*/  BRA.DIV UR4, `(.L_x_3) ;  /* 0x0000000204387947 */ /* 0x000fea000b800000 */
[----:B-1----:R-:W1:Y:S02]  /*02b0*/  SHFL.DOWN PT, R3, R0, 0x10, 0x1f ;  /* 0x0a001f0000037f89 */ /* 0x002e6400000e0000 */
[----:B-1----:R-:W-:-:S05]  /*02c0*/  IMAD.IADD R3, R0, 0x1, R3 ;  /* 0x0000000100037824 */ /* 0x002fca00078e0203 */
[----:B0-----:R-:W0:Y:S02]  /*02d0*/  SHFL.DOWN PT, R2, R3, 0x8, 0x1f ;  /* 0x09001f0003027f89 */ /* 0x001e2400000e0000 */
[----:B0-----:R-:W-:-:S05]  /*02e0*/  IMAD.IADD R2, R3, 0x1, R2 ;  /* 0x0000000103027824 */ /* 0x001fca00078e0202 */
[----:B------:R-:W0:Y:S02]  /*02f0*/  SHFL.DOWN PT, R5, R2, 0x4, 0x1f ;  /* 0x08801f0002057f89 */ /* 0x000e2400000e0000 */
[----:B0-----:R-:W-:-:S05]  /*0300*/  IADD3 R5, PT, PT, R2, R5, RZ ;  /* 0x0000000502057210 */ /* 0x001fca0007ffe0ff */
[----:B------:R-:W0:Y:S02]  /*0310*/  SHFL.DOWN PT, R4, R5, 0x2, 0x1f ;  /* 0x08401f0005047f89 */ /* 0x000e2400000e0000 */
[----:B0-----:R-:W-:-:S05]  /*0320*/  IMAD.IADD R4, R5, 0x1, R4 ;  /* 0x0000000105047824 */ /* 0x001fca00078e0204 */
[----:B------:R0:W1:Y:S02]  /*0330*/  SHFL.DOWN PT, R7, R4, 0x1, 0x1f ;  /* 0x08201f0004077f89 */ /* 0x00006400000e0000 */
.L_x_9:
[----:B------:R-:W-:Y:S05]  /*0340*/  @P1 EXIT ;  /* 0x000000000000194d */ /* 0x000fea0003800000 */
[----:B------:R-:W2:Y:S01]  /*0350*/  LDC.64 R2, c[0x4][0x8] ;  /* 0x01000200ff027b82 */ /* 0x000ea20000000a00 */
[----:B-1----:R-:W-:-:S05]  /*0360*/  IMAD.IADD R7, R4, 0x1, R7 ;  /* 0x0000000104077824 */ /* 0x002fca00078e0207 */
[----:B--2---:R-:W-:Y:S01]  /*0370*/  STG.E desc[UR6][R2.64], R7 ;  /* 0x0000000702007986 */ /* 0x004fe2000c101906 */
[----:B------:R-:W-:Y:S05]  /*0380*/  EXIT ;  /* 0x000000000000794d */ /* 0x000fea0003800000 */
.L_x_3:
[----:B------:R-:W-:Y:S02]  /*0390*/  HFMA2 R9, -RZ, RZ, 0, 9.5367431640625e-07 ;  /* 0x00000010ff097431 */ /* 0x000fe400000001ff */
[----:B0-----:R-:W-:Y:S01]  /*03a0*/  IMAD.MOV.U32 R11, RZ, RZ, 0x1f ;  /* 0x0000001fff0b7424 */ /* 0x001fe200078e00ff */
[----:B------:R-:W-:-:S07]  /*03b0*/  MOV R6, 0xffffffff ;  /* 0xffffffff00067802 */ /* 0x000fce0000000f00 */
[----:B-1----:R-:W-:Y:S05]  /*03c0*/  WARPSYNC.COLLECTIVE R6, `(.L_x_4) ;  /* 0x0000000006087348 */ /* 0x002fea0003c00000 */
[----:B-1----:R0:W1:Y:S02]  /*03d0*/  SHFL.DOWN P0, R7, R0, R9, R11 ;  /* 0x0800000900077389 */ /* 0x002064000000000b */
[----:B01----:R-:W-:Y:S05]  /*03e0*/  ENDCOLLECTIVE ;  /* 0x000000000000791b */ /* 0x003fea0003800000 */
.L_x_4:
[----:B------:R-:W-:Y:S02]  /*03f0*/  HFMA2 R9, -RZ, RZ, 0, 4.76837158203125e-07 ;  /* 0x00000008ff097431 */ /* 0x000fe400000001ff */
[----:B------:R-:W-:-:S05]  /*0400*/  IMAD.MOV.U32 R3, RZ, RZ, R7 ;  /* 0x000000ffff037224 */ /* 0x000fca00078e0007 */
[----:B------:R-:W-:-:S05]  /*0410*/  IADD3 R3, PT, PT, R0, R3, RZ ;  /* 0x0000000300037210 */ /* 0x000fca0007ffe0ff */
[----:B------:R-:W-:-:S07]  /*0420*/  IMAD.MOV.U32 R0, RZ, RZ, R3 ;  /* 0x000000ffff007224 */ /* 0x000fce00078e0003 */
[----:B------:R-:W-:Y:S05]  /*0430*/  WARPSYNC.COLLECTIVE R6, `(.L_x_5) ;  /* 0x0000000006087348 */ /* 0x000fea0003c00000 */
[----:B------:R0:W1:Y:S02]  /*0440*/  SHFL.DOWN P0, R7, R0, R9, R11 ;  /* 0x0800000900077389 */ /* 0x000064000000000b */
[----:B01----:R-:W-:Y:S05]  /*0450*/  ENDCOLLECTIVE ;  /* 0x000000000000791b */ /* 0x003fea0003800000 */
.L_x_5:
[----:B------:R-:W-:Y:S01]  /*0460*/  MOV R9, 0x4 ;  /* 0x0000000400097802 */ /* 0x000fe20000000f00 */
[----:B------:R-:W-:-:S05]  /*0470*/  IMAD.MOV.U32 R2, RZ, RZ, R7 ;  /* 0x000000ffff027224 */ /* 0x000fca00078e0007 */
[----:B------:R-:W-:-:S05]  /*0480*/  IADD3 R2, PT, PT, R3, R2, RZ ;  /* 0x0000000203027210 */ /* 0x000fca0007ffe0ff */
[----:B------:R-:W-:-:S07]  /*0490*/  IMAD.MOV.U32 R0, RZ, RZ, R2 ;  /* 0x000000ffff007224 */ /* 0x000fce00078e0002 */
[----:B------:R-:W-:Y:S05]  /*04a0*/  WARPSYNC.COLLECTIVE R6, `(.L_x_6) ;  /* 0x0000000006087348 */ /* 0x000fea0003c00000 */
[----:B------:R0:W1:Y:S02]  /*04b0*/  SHFL.DOWN P0, R7, R0, R9, R11 ;  /* 0x0800000900077389 */ /* 0x000064000000000b */
[----:B01----:R-:W-:Y:S05]  /*04c0*/  ENDCOLLECTIVE ;  /* 0x000000000000791b */ /* 0x003fea0003800000 */
.L_x_6:
[----:B------:R-:W-:Y:S02]  /*04d0*/  HFMA2 R9, -RZ, RZ, 0, 1.1920928955078125e-07 ;  /* 0x00000002ff097431 */ /* 0x000fe400000001ff */
[----:B------:R-:W-:-:S05]  /*04e0*/  IMAD.MOV.U32 R5, RZ, RZ, R7 ;  /* 0x000000ffff057224 */ /* 0x000fca00078e0007 */
[----:B------:R-:W-:-:S05]  /*04f0*/  IADD3 R5, PT, PT, R2, R5, RZ ;  /* 0x0000000502057210 */ /* 0x000fca0007ffe0ff */
[----:B------:R-:W-:-:S07]  /*0500*/  IMAD.MOV.U32 R0, RZ, RZ, R5 ;  /* 0x000000ffff007224 */ /* 0x000fce00078e0005 */
[----:B------:R-:W-:Y:S05]  /*0510*/  WARPSYNC.COLLECTIVE R6, `(.L_x_7) ;  /* 0x0000000006087348 */ /* 0x000fea0003c00000 */
[----:B------:R0:W1:Y:S02]  /*0520*/  SHFL.DOWN P0, R7, R0, R9, R11 ;  /* 0x0800000900077389 */ /* 0x000064000000000b */
[----:B01----:R-:W-:Y:S05]  /*0530*/  ENDCOLLECTIVE ;  /* 0x000000000000791b */ /* 0x003fea0003800000 */
.L_x_7:
[----:B------:R-:W-:Y:S01]  /*0540*/  MOV R9, 0x1 ;  /* 0x0000000100097802 */ /* 0x000fe20000000f00 */
[----:B------:R-:W-:-:S05]  /*0550*/  IMAD.MOV.U32 R4, RZ, RZ, R7 ;  /* 0x000000ffff047224 */ /* 0x000fca00078e0007 */
[----:B------:R-:W-:-:S05]  /*0560*/  IADD3 R4, PT, PT, R5, R4, RZ ;  /* 0x0000000405047210 */ /* 0x000fca0007ffe0ff */
[----:B------:R-:W-:-:S07]  /*0570*/  IMAD.MOV.U32 R0, RZ, RZ, R4 ;  /* 0x000000ffff007224 */ /* 0x000fce00078e0004 */
[----:B------:R-:W-:Y:S05]  /*0580*/  WARPSYNC.COLLECTIVE R6, `(.L_x_8) ;  /* 0x0000000006087348 */ /* 0x000fea0003c00000 */
[----:B------:R0:W1:Y:S02]  /*0590*/  SHFL.DOWN P0, R7, R0, R9, R11 ;  /* 0x0800000900077389 */ /* 0x000064000000000b */
[----:B01----:R-:W-:Y:S05]  /*05a0*/  ENDCOLLECTIVE ;  /* 0x000000000000791b */ /* 0x003fea0003800000 */
.L_x_8:
[----:B------:R-:W-:Y:S05]  /*05b0*/  BRA `(.L_x_9) ;  /* 0xfffffffc00607947 */ /* 0x000fea000383ffff */
.L_x_10:
        /* <DEDUP_REMOVED lines=12> */
.L_x_16:


//--------------------- .text._Z13read_last_runv  --------------------------
	.section	.text._Z13read_last_runv,"ax",@progbits
	.align	128
        .global         _Z13read_last_runv
        .type           _Z13read_last_runv,@function
        .size           _Z13read_last_runv,(.L_x_17 - _Z13read_last_runv)
        .other          _Z13read_last_runv,@"STO_CUDA_ENTRY STV_DEFAULT"
_Z13read_last_runv:
.text._Z13read_last_runv:
[----:B------:R-:W0:Y:S08]  /*0000*/  LDC R1, c[0x0][0x37c] ;  /* 0x0000df00ff017b82 */ /* 0x000e300000000800 */
[----:B------:R-:W1:Y:S01]  /*0010*/  LDC.64 R2, c[0x4][0x8] ;  /* 0x01000200ff027b82 */ /* 0x000e620000000a00 */
[----:B------:R-:W1:Y:S01]  /*0020*/  LDCU.64 UR36, c[0x0][0x358] ;  /* 0x00006b00ff2477ac */ /* 0x000e620008000a00 */
[----:B0-----:R-:W-:Y:S01]  /*0030*/  VIADD R1, R1, 0xfffffff8 ;  /* 0xfffffff801017836 */ /* 0x001fe20000000000 */
[----:B------:R-:W0:Y:S01]  /*0040*/  LDCU UR4, c[0x0][0x2f8] ;  /* 0x00005f00ff0477ac */ /* 0x000e220008000800 */
[----:B------:R-:W2:Y:S01]  /*0050*/  LDCU.64 UR6, c[0x4][0x10] ;  /* 0x01000200ff0677ac */ /* 0x000ea20008000a00 */
[----:B-1----:R-:W3:Y:S01]  /*0060*/  LDG.E R2, desc[UR36][R2.64] ;  /* 0x0000002402027981 */ /* 0x002ee2000c1e1900 */
[----:B------:R-:W-:Y:S01]  /*0070*/  MOV R0, 0x18 ;  /* 0x0000001800007802 */ /* 0x000fe20000000f00 */
[----:B------:R-:W1:Y:S01]  /*0080*/  LDCU UR5, c[0x0][0x2fc] ;  /* 0x00005f80ff0577ac */ /* 0x000e620008000800 */
[----:B0-----:R-:W-:Y:S01]  /*0090*/  IADD3 R6, P0, PT, R1, UR4, RZ ;  /* 0x0000000401067c10 */ /* 0x001fe2000ff1e0ff */
[----:B--2---:R-:W-:Y:S01]  /*00a0*/  IMAD.U32 R4, RZ, RZ, UR6 ;  /* 0x00000006ff047e24 */ /* 0x004fe2000f8e00ff */
[----:B------:R0:W2:Y:S01]  /*00b0*/  LDC.64 R8, c[0x4][R0] ;  /* 0x0100000000087b82 */ /* 0x0000a20000000a00 */
[----:B------:R-:W-:-:S02]  /*00c0*/  MOV R5, UR7 ;  /* 0x0000000700057c02 */ /* 0x000fc40008000f00 */
[----:B-1----:R-:W-:Y:S01]  /*00d0*/  IMAD.X R7, RZ, RZ, UR5, P0 ;  /* 0x00000005ff077e24 */ /* 0x002fe200080e06ff */
[----:B--23--:R0:W-:Y:S07]  /*00e0*/  STL [R1], R2 ;  /* 0x0000000201007387 */ /* 0x00c1ee0000100800 */
[----:B------:R-:W-:-:S07]  /*00f0*/  LEPC R20, `(.L_x_11) ;  /* 0x000000001014794e */ /* 0x000fce0000000000 */
[----:B0-----:R-:W-:Y:S05]  /*0100*/  CALL.ABS.NOINC R8 ;  /* 0x0000000008007343 */ /* 0x001fea0003c00000 */
.L_x_11:
[----:B------:R-:W0:Y:S01]  /*0110*/  LDC.64 R2, c[0x4][0x8] ;  /* 0x01000200ff027b82 */ /* 0x000e220000000a00 */
[----:B------:R-:W-:-:S05]  /*0120*/  MOV R5, 0xffffffff ;  /* 0xffffffff00057802 */ /* 0x000fca0000000f00 */
[----:B0-----:R-:W-:Y:S01]  /*0130*/  STG.E desc[UR36][R2.64], R5 ;  /* 0x0000000502007986 */ /* 0x001fe2000c101924 */
[----:B------:R-:W-:Y:S05]  /*0140*/  EXIT ;  /* 0x000000000000794d */ /* 0x000fea0003800000 */
.L_x_12:
        /* <DEDUP_REMOVED lines=11> */
.L_x_17:


//--------------------- .text._Z4fillv            --------------------------
	.section	.text._Z4fillv,"ax",@progbits
	.align	128
        .global         _Z4fillv
        .type           _Z4fillv,@function
        .size           _Z4fillv,(.L_x_18 - _Z4fillv)
        .other          _Z4fillv,@"STO_CUDA_ENTRY STV_DEFAULT"
_Z4fillv:
.text._Z4fillv:
[----:B------:R-:W-:Y:S08]  /*0000*/  LDC R1, c[0x0][0x37c] ;  /* 0x0000df00ff017b82 */ /* 0x000ff00000000800 */
[----:B------:R-:W0:Y:S01]  /*0010*/  LDC.64 R2, c[0x4][RZ] ;  /* 0x01000000ff027b82 */ /* 0x000e220000000a00 */
[----:B------:R-:W0:Y:S01]  /*0020*/  LDCU.64 UR4, c[0x0][0x358] ;  /* 0x00006b00ff0477ac */ /* 0x000e220008000a00 */
[----:B------:R-:W-:Y:S01]  /*0030*/  HFMA2 R13, -RZ, RZ, 0, 4.76837158203125e-07 ;  /* 0x00000008ff0d7431 */ /* 0x000fe200000001ff */
[----:B------:R-:W-:Y:S01]  /*0040*/  MOV R9, 0x4 ;  /* 0x0000000400097802 */ /* 0x000fe20000000f00 */
[----:B------:R-:W-:Y:S01]  /*0050*/  HFMA2 R7, -RZ, RZ, 0, 1.1920928955078125e-07 ;  /* 0x00000002ff077431 */ /* 0x000fe200000001ff */
[----:B------:R-:W-:Y:S01]  /*0060*/  MOV R17, 0xc ;  /* 0x0000000c00117802 */ /* 0x000fe20000000f00 */
[----:B------:R-:W-:-:S02]  /*0070*/  IMAD.MOV.U32 R19, RZ, RZ, 0xe ;  /* 0x0000000eff137424 */ /* 0x000fc400078e00ff */
[----:B------:R-:W-:Y:S01]  /*0080*/  HFMA2 R21, -RZ, RZ, 0, 9.5367431640625e-07 ;  /* 0x00000010ff157431 */ /* 0x000fe200000001ff */
[----:B------:R-:W1:Y:S01]  /*0090*/  LDC.64 R4, c[0x4][RZ] ;  /* 0x01000000ff047b82 */ /* 0x000e620000000a00 */
[----:B------:R-:W-:Y:S01]  /*00a0*/  MOV R23, 0x14 ;  /* 0x0000001400177802 */ /* 0x000fe20000000f00 */
[----:B------:R-:W-:Y:S02]  /*00b0*/  IMAD.MOV.U32 R11, RZ, RZ, 0x6 ;  /* 0x00000006ff0b7424 */ /* 0x000fe400078e00ff */
[----:B------:R-:W-:Y:S02]  /*00c0*/  HFMA2 R27, -RZ, RZ, 0, 1.50203704833984375e-05 ;  /* 0x000000fcff1b7431 */ /* 0x000fe400000001ff */
[----:B------:R-:W-:Y:S02]  /*00d0*/  IMAD.MOV.U32 R15, RZ, RZ, 0xa ;  /* 0x0000000aff0f7424 */ /* 0x000fe400078e00ff */
[----:B------:R-:W-:Y:S01]  /*00e0*/  IMAD.MOV.U32 R25, RZ, RZ, 0x16 ;  /* 0x00000016ff197424 */ /* 0x000fe200078e00ff */
[----:B0-----:R-:W-:Y:S04]  /*00f0*/  STG.E desc[UR4][R2.64], RZ ;  /* 0x000000ff02007986 */ /* 0x001fe8000c101904 */
[----:B-1----:R0:W-:Y:S04]  /*0100*/  STG.E desc[UR4][R4.64+0x10], R13 ;  /* 0x0000100d04007986 */ /* 0x0021e8000c101904 */
[----:B------:R1:W-:Y:S04]  /*0110*/  STG.E desc[UR4][R4.64+0x4], R7 ;  /* 0x0000040704007986 */ /* 0x0003e8000c101904 */
[----:B------:R2:W-:Y:S01]  /*0120*/  STG.E desc[UR4][R4.64+0x8], R9 ;  /* 0x0000080904007986 */ /* 0x0005e2000c101904 */
[----:B0-----:R-:W-:-:S03]  /*0130*/  MOV R13, 0x1c ;  /* 0x0000001c000d7802 */ /* 0x001fc60000000f00 */
[----:B------:R0:W-:Y:S01]  /*0140*/  STG.E desc[UR4][R4.64+0x18], R17 ;  /* 0x0000181104007986 */ /* 0x0001e2000c101904 */
[----:B-1----:R-:W-:-:S03]  /*0150*/  IMAD.MOV.U32 R7, RZ, RZ, 0x12 ;  /* 0x00000012ff077424 */ /* 0x002fc600078e00ff */
[----:B------:R1:W-:Y:S01]  /*0160*/  STG.E desc[UR4][R4.64+0x1c], R19 ;  /* 0x00001c1304007986 */ /* 0x0003e2000c101904 */
[----:B--2---:R-:W-:-:S03]  /*0170*/  HFMA2 R9, -RZ, RZ, 0, 1.430511474609375e-06 ;  /* 0x00000018ff097431 */ /* 0x004fc600000001ff */
[----:B------:R2:W-:Y:S01]  /*0180*/  STG.E desc[UR4][R4.64+0x28], R23 ;  /* 0x0000281704007986 */ /* 0x0005e2000c101904 */
[----:B0-----:R-:W-:-:S03]  /*0190*/  HFMA2 R17, -RZ, RZ, 0, 1.9073486328125e-06 ;  /* 0x00000020ff117431 */ /* 0x001fc600000001ff */
[----:B------:R0:W-:Y:S01]  /*01a0*/  STG.E desc[UR4][R4.64+0x38], R13 ;  /* 0x0000380d04007986 */ /* 0x0001e2000c101904 */
[----:B-1----:R-:W-:-:S03]  /*01b0*/  MOV R19, 0x24 ;  /* 0x0000002400137802 */ /* 0x002fc60000000f00 */
[----:B------:R1:W-:Y:S01]  /*01c0*/  STG.E desc[UR4][R4.64+0xc], R11 ;  /* 0x00000c0b04007986 */ /* 0x0003e2000c101904 */
[----:B--2---:R-:W-:-:S03]  /*01d0*/  HFMA2 R23, -RZ, RZ, 0, 2.384185791015625e-06 ;  /* 0x00000028ff177431 */ /* 0x004fc600000001ff */
[----:B------:R2:W-:Y:S04]  /*01e0*/  STG.E desc[UR4][R4.64+0x14], R15 ;  /* 0x0000140f04007986 */ /* 0x0005e8000c101904 */
[----:B------:R3:W-:Y:S01]  /*01f0*/  STG.E desc[UR4][R4.64+0x20], R21 ;  /* 0x0000201504007986 */ /* 0x0007e2000c101904 */
[----:B0-----:R-:W-:-:S03]  /*0200*/  HFMA2 R13, -RZ, RZ, 0, 2.86102294921875e-06 ;  /* 0x00000030ff0d7431 */ /* 0x001fc600000001ff */
[----:B------:R0:W-:Y:S01]  /*0210*/  STG.E desc[UR4][R4.64+0x24], R7 ;  /* 0x0000240704007986 */ /* 0x0001e2000c101904 */
[----:B-1----:R-:W-:-:S03]  /*0220*/  IMAD.MOV.U32 R11, RZ, RZ, 0x1a ;  /* 0x0000001aff0b7424 */ /* 0x002fc600078e00ff */
[----:B------:R1:W-:Y:S01]  /*0230*/  STG.E desc[UR4][R4.64+0x2c], R25 ;  /* 0x00002c1904007986 */ /* 0x0003e2000c101904 */
[----:B--2---:R-:W-:Y:S02]  /*0240*/  IMAD.MOV.U32 R15, RZ, RZ, 0x1e ;  /* 0x0000001eff0f7424 */ /* 0x004fe400078e00ff */
[----:B---3--:R-:W-:Y:S01]  /*0250*/  IMAD.MOV.U32 R21, RZ, RZ, 0x26 ;  /* 0x00000026ff157424 */ /* 0x008fe200078e00ff */
[----:B------:R2:W-:Y:S01]  /*0260*/  STG.E desc[UR4][R4.64+0x30], R9 ;  /* 0x0000300904007986 */ /* 0x0005e2000c101904 */
[----:B0-----:R-:W-:-:S03]  /*0270*/  IMAD.MOV.U32 R7, RZ, RZ, 0x22 ;  /* 0x00000022ff077424 */ /* 0x001fc600078e00ff */
[----:B------:R0:W-:Y:S01]  /*0280*/  STG.E desc[UR4][R4.64+0x48], R19 ;  /* 0x0000481304007986 */ /* 0x0001e2000c101904 */
[----:B-1----:R-:W-:-:S03]  /*0290*/  IMAD.MOV.U32 R25, RZ, RZ, 0x2a ;  /* 0x0000002aff197424 */ /* 0x002fc600078e00ff */
[----:B------:R1:W-:Y:S01]  /*02a0*/  STG.E desc[UR4][R4.64+0x34], R11 ;  /* 0x0000340b04007986 */ /* 0x0003e2000c101904 */
[----:B--2---:R-:W-:-:S03]  /*02b0*/  MOV R9, 0x2c ;  /* 0x0000002c00097802 */ /* 0x004fc60000000f00 */
[----:B------:R2:W-:Y:S01]  /*02c0*/  STG.E desc[UR4][R4.64+0x3c], R15 ;  /* 0x00003c0f04007986 */ /* 0x0005e2000c101904 */
[----:B0-----:R-:W-:-:S03]  /*02d0*/  HFMA2 R19, -RZ, RZ, 0, 3.337860107421875e-06 ;  /* 0x00000038ff137431 */ /* 0x001fc600000001ff */
[----:B------:R0:W-:Y:S01]  /*02e0*/  STG.E desc[UR4][R4.64+0x40], R17 ;  /* 0x0000401104007986 */ /* 0x0001e2000c101904 */
[----:B-1----:R-:W-:-:S03]  /*02f0*/  IMAD.MOV.U32 R11, RZ, RZ, 0x2e ;  /* 0x0000002eff0b7424 */ /* 0x002fc600078e00ff */
[----:B------:R1:W-:Y:S04]  /*0300*/  STG.E desc[UR4][R4.64+0x44], R7 ;  /* 0x0000440704007986 */ /* 0x0003e8000c101904 */
[----:B------:R3:W-:Y:S01]  /*0310*/  STG.E desc[UR4][R4.64+0x4c], R21 ;  /* 0x00004c1504007986 */ /* 0x0007e2000c101904 */
[----:B--2---:R-:W-:-:S03]  /*0320*/  IMAD.MOV.U32 R15, RZ, RZ, 0x32 ;  /* 0x00000032ff0f7424 */ /* 0x004fc600078e00ff */
[----:B------:R2:W-:Y:S01]  /*0330*/  STG.E desc[UR4][R4.64+0x50], R23 ;  /* 0x0000501704007986 */ /* 0x0005e2000c101904 */
[----:B0-----:R-:W-:-:S03]  /*0340*/  MOV R17, 0x34 ;  /* 0x0000003400117802 */ /* 0x001fc60000000f00 */
[----:B------:R0:W-:Y:S01]  /*0350*/  STG.E desc[UR4][R4.64+0x54], R25 ;  /* 0x0000541904007986 */ /* 0x0001e2000c101904 */
[----:B-1----:R-:W-:-:S03]  /*0360*/  IMAD.MOV.U32 R7, RZ, RZ, 0x36 ;  /* 0x00000036ff077424 */ /* 0x002fc600078e00ff */
[----:B------:R1:W-:Y:S01]  /*0370*/  STG.E desc[UR4][R4.64+0x60], R13 ;  /* 0x0000600d04007986 */ /* 0x0003e2000c101904 */
[----:B---3--:R-:W-:Y:S01]  /*0380*/  IMAD.MOV.U32 R21, RZ, RZ, 0x3a ;  /* 0x0000003aff157424 */ /* 0x008fe200078e00ff */
[----:B--2---:R-:W-:Y:S02]  /*0390*/  MOV R23, 0x3c ;  /* 0x0000003c00177802 */ /* 0x004fe40000000f00 */
[----:B------:R2:W-:Y:S01]  /*03a0*/  STG.E desc[UR4][R4.64+0x58], R9 ;  /* 0x0000580904007986 */ /* 0x0005e2000c101904 */
[----:B0-----:R-:W-:-:S03]  /*03b0*/  IMAD.MOV.U32 R25, RZ, RZ, 0x3e ;  /* 0x0000003eff197424 */ /* 0x001fc600078e00ff */
[----:B------:R0:W-:Y:S01]  /*03c0*/  STG.E desc[UR4][R4.64+0x5c], R11 ;  /* 0x00005c0b04007986 */ /* 0x0001e2000c101904 */
[----:B-1----:R-:W-:-:S03]  /*03d0*/  IMAD.MOV.U32 R13, RZ, RZ, 0x44 ;  /* 0x00000044ff0d7424 */ /* 0x002fc600078e00ff */
[----:B------:R1:W-:Y:S01]  /*03e0*/  STG.E desc[UR4][R4.64+0x64], R15 ;  /* 0x0000640f04007986 */ /* 0x0003e2000c101904 */
[----:B--2---:R-:W-:-:S03]  /*03f0*/  IMAD.MOV.U32 R9, RZ, RZ, 0x40 ;  /* 0x00000040ff097424 */ /* 0x004fc600078e00ff */
[----:B------:R2:W-:Y:S01]  /*0400*/  STG.E desc[UR4][R4.64+0x68], R17 ;  /* 0x0000681104007986 */ /* 0x0005e2000c101904 */
[----:B0-----:R-:W-:-:S03]  /*0410*/  MOV R11, 0x42 ;  /* 0x00000042000b7802 */ /* 0x001fc60000000f00 */
[----:B------:R0:W-:Y:S01]  /*0420*/  STG.E desc[UR4][R4.64+0x6c], R7 ;  /* 0x00006c0704007986 */ /* 0x0001e2000c101904 */
[----:B-1----:R-:W-:-:S03]  /*0430*/  HFMA2 R15, -RZ, RZ, 0, 4.17232513427734375e-06 ;  /* 0x00000046ff0f7431 */ /* 0x002fc600000001ff */
[----:B------:R1:W-:Y:S04]  /*0440*/  STG.E desc[UR4][R4.64+0x70], R19 ;  /* 0x0000701304007986 */ /* 0x0003e8000c101904 */
[----:B------:R3:W-:Y:S01]  /*0450*/  STG.E desc[UR4][R4.64+0x74], R21 ;  /* 0x0000741504007986 */ /* 0x0007e2000c101904 */
[----:B--2---:R-:W-:-:S03]  /*0460*/  IMAD.MOV.U32 R17, RZ, RZ, 0x4c ;  /* 0x0000004cff117424 */ /* 0x004fc600078e00ff */
[----:B------:R2:W-:Y:S01]  /*0470*/  STG.E desc[UR4][R4.64+0x78], R23 ;  /* 0x0000781704007986 */ /* 0x0005e2000c101904 */
[----:B0-----:R-:W-:-:S03]  /*0480*/  MOV R7, 0x4a ;  /* 0x0000004a00077802 */ /* 0x001fc60000000f00 */
[----:B------:R0:W-:Y:S01]  /*0490*/  STG.E desc[UR4][R4.64+0x7c], R25 ;  /* 0x00007c1904007986 */ /* 0x0001e2000c101904 */
[----:B-1----:R-:W-:-:S03]  /*04a0*/  HFMA2 R19, -RZ, RZ, 0, 4.64916229248046875e-06 ;  /* 0x0000004eff137431 */ /* 0x002fc600000001ff */
[----:B------:R1:W-:Y:S01]  /*04b0*/  STG.E desc[UR4][R2.64+0x88], R13 ;  /* 0x0000880d02007986 */ /* 0x0003e2000c101904 */
[----:B---3--:R-:W-:-:S03]  /*04c0*/  IMAD.MOV.U32 R21, RZ, RZ, 0x50 ;  /* 0x00000050ff157424 */ /* 0x008fc600078e00ff */
[----:B------:R3:W-:Y:S01]  /*04d0*/  STG.E desc[UR4][R2.64+0x80], R9 ;  /* 0x0000800902007986 */ /* 0x0007e2000c101904 */
[----:B--2---:R-:W-:-:S03]  /*04e0*/  MOV R23, 0x5a ;  /* 0x0000005a00177802 */ /* 0x004fc60000000f00 */
[----:B------:R2:W-:Y:S01]  /*04f0*/  STG.E desc[UR4][R2.64+0x94], R7 ;  /* 0x0000940702007986 */ /* 0x0005e2000c101904 */
[----:B0-----:R-:W-:Y:S02]  /*0500*/  IMAD.MOV.U32 R5, RZ, RZ, 0x48 ;  /* 0x00000048ff057424 */ /* 0x001fe400078e00ff */
[----:B-1----:R-:W-:Y:S01]  /*0510*/  HFMA2 R13, -RZ, RZ, 0, 5.12599945068359375e-06 ;  /* 0x00000056ff0d7431 */ /* 0x002fe200000001ff */
[----:B------:R0:W-:Y:S01]  /*0520*/  STG.E desc[UR4][R2.64+0x9c], R19 ;  /* 0x00009c1302007986 */ /* 0x0001e2000c101904 */
[----:B---3--:R-:W-:-:S03]  /*0530*/  MOV R9, 0x52 ;  /* 0x0000005200097802 */ /* 0x008fc60000000f00 */
[----:B------:R1:W-:Y:S01]  /*0540*/  STG.E desc[UR4][R2.64+0xb4], R23 ;  /* 0x0000b41702007986 */ /* 0x0003e2000c101904 */
[----:B--2---:R-:W-:-:S03]  /*0550*/  HFMA2 R7, -RZ, RZ, 0, 5.60283660888671875e-06 ;  /* 0x0000005eff077431 */ /* 0x004fc600000001ff */
[----:B------:R2:W-:Y:S04]  /*0560*/  STG.E desc[UR4][R2.64+0xa4], R9 ;  /* 0x0000a40902007986 */ /* 0x0005e8000c101904 */
[----:B------:R3:W-:Y:S01]  /*0570*/  STG.E desc[UR4][R2.64+0xac], R13 ;  /* 0x0000ac0d02007986 */ /* 0x0007e2000c101904 */
[----:B0-----:R-:W-:Y:S01]  /*0580*/  MOV R19, 0x62 ;  /* 0x0000006200137802 */ /* 0x001fe20000000f00 */
[----:B-1----:R-:W-:Y:S02]  /*0590*/  HFMA2 R23, -RZ, RZ, 0, 6.55651092529296875e-06 ;  /* 0x0000006eff177431 */ /* 0x002fe400000001ff */
[----:B------:R0:W-:Y:S01]  /*05a0*/  STG.E desc[UR4][R2.64+0x84], R11 ;  /* 0x0000840b02007986 */ /* 0x0001e2000c101904 */
[----:B--2---:R-:W-:-:S03]  /*05b0*/  HFMA2 R9, -RZ, RZ, 0, 6.07967376708984375e-06 ;  /* 0x00000066ff097431 */ /* 0x004fc600000001ff */
[----:B------:R1:W-:Y:S01]  /*05c0*/  STG.E desc[UR4][R2.64+0x8c], R15 ;  /* 0x00008c0f02007986 */ /* 0x0003e2000c101904 */
[----:B---3--:R-:W-:-:S03]  /*05d0*/  MOV R13, 0x6a ;  /* 0x0000006a000d7802 */ /* 0x008fc60000000f00 */
[----:B------:R2:W-:Y:S01]  /*05e0*/  STG.E desc[UR4][R2.64+0xc4], R19 ;  /* 0x0000c41302007986 */ /* 0x0005e2000c101904 */
[----:B0-----:R-:W-:-:S03]  /*05f0*/  IMAD.MOV.U32 R11, RZ, RZ, 0x54 ;  /* 0x00000054ff0b7424 */ /* 0x001fc600078e00ff */
[----:B------:R0:W-:Y:S01]  /*0600*/  STG.E desc[UR4][R2.64+0xd4], R13 ;  /* 0x0000d40d02007986 */ /* 0x0001e2000c101904 */
[----:B-1----:R-:W-:-:S03]  /*0610*/  IMAD.MOV.U32 R15, RZ, RZ, 0x58 ;  /* 0x00000058ff0f7424 */ /* 0x002fc600078e00ff */
[----:B------:R1:W-:Y:S01]  /*0620*/  STG.E desc[UR4][R2.64+0x90], R5 ;  /* 0x0000900502007986 */ /* 0x0003e2000c101904 */
[----:B--2---:R-:W-:-:S03]  /*0630*/  HFMA2 R19, -RZ, RZ, 0, 7.03334808349609375e-06 ;  /* 0x00000076ff137431 */ /* 0x004fc600000001ff */
[----:B------:R2:W-:Y:S01]  /*0640*/  STG.E desc[UR4][R2.64+0x98], R17 ;  /* 0x0000981102007986 */ /* 0x0005e2000c101904 */
[----:B0-----:R-:W-:-:S03]  /*0650*/  HFMA2 R13, -RZ, RZ, 0, 7.51018524169921875e-06 ;  /* 0x0000007eff0d7431 */ /* 0x001fc600000001ff */
[----:B------:R0:W-:Y:S01]  /*0660*/  STG.E desc[UR4][R2.64+0xa0], R21 ;  /* 0x0000a01502007986 */ /* 0x0001e2000c101904 */
[----:B-1----:R-:W-:-:S03]  /*0670*/  IMAD.MOV.U32 R5, RZ, RZ, 0x5c ;  /* 0x0000005cff057424 */ /* 0x002fc600078e00ff */
[----:B------:R1:W-:Y:S01]  /*0680*/  STG.E desc[UR4][R2.64+0xa8], R11 ;  /* 0x0000a80b02007986 */ /* 0x0003e2000c101904 */
[----:B--2---:R-:W-:-:S03]  /*0690*/  IMAD.MOV.U32 R17, RZ, RZ, 0x60 ;  /* 0x00000060ff117424 */ /* 0x004fc600078e00ff */
[----:B------:R2:W-:Y:S04]  /*06a0*/  STG.E desc[UR4][R2.64+0xb0], R15 ;  /* 0x0000b00f02007986 */ /* 0x0005e8000c101904 */
[----:B------:R3:W-:Y:S01]  /*06b0*/  STG.E desc[UR4][R2.64+0xbc], R7 ;  /* 0x0000bc0702007986 */ /* 0x0007e2000c101904 */
[----:B0-----:R-:W-:-:S03]  /*06c0*/  IMAD.MOV.U32 R21, RZ, RZ, 0x64 ;  /* 0x00000064ff157424 */ /* 0x001fc600078e00ff */
[----:B------:R0:W-:Y:S01]  /*06d0*/  STG.E desc[UR4][R2.64+0xcc], R9 ;  /* 0x0000cc0902007986 */ /* 0x0001e2000c101904 */
[----:B-1----:R-:W-:-:S03]  /*06e0*/  IMAD.MOV.U32 R11, RZ, RZ, 0x68 ;  /* 0x00000068ff0b7424 */ /* 0x002fc600078e00ff */
[----:B------:R1:W-:Y:S01]  /*06f0*/  STG.E desc[UR4][R2.64+0xdc], R23 ;  /* 0x0000dc1702007986 */ /* 0x0003e2000c101904 */
[----:B--2---:R-:W-:Y:S01]  /*0700*/  IMAD.MOV.U32 R15, RZ, RZ, 0x6c ;  /* 0x0000006cff0f7424 */ /* 0x004fe200078e00ff */
[----:B---3--:R-:W-:Y:S02]  /*0710*/  MOV R7, 0x72 ;  /* 0x0000007200077802 */ /* 0x008fe40000000f00 */
[----:B------:R2:W-:Y:S01]  /*0720*/  STG.E desc[UR4][R2.64+0xb8], R5 ;  /* 0x0000b80502007986 */ /* 0x0005e2000c101904 */
[----:B0-----:R-:W-:-:S03]  /*0730*/  MOV R9, 0x7a ;  /* 0x0000007a00097802 */ /* 0x001fc60000000f00 */
[----:B------:R0:W-:Y:S01]  /*0740*/  STG.E desc[UR4][R2.64+0xc0], R17 ;  /* 0x0000c01102007986 */ /* 0x0001e2000c101904 */
[----:B-1----:R-:W-:-:S03]  /*0750*/  MOV R23, 0x82 ;  /* 0x0000008200177802 */ /* 0x002fc60000000f00 */
[----:B------:R1:W-:Y:S04]  /*0760*/  STG.E desc[UR4][R2.64+0xc8], R21 ;  /* 0x0000c81502007986 */ /* 0x0003e8000c101904 */
[----:B------:R3:W-:Y:S01]  /*0770*/  STG.E desc[UR4][R2.64+0xd0], R11 ;  /* 0x0000d00b02007986 */ /* 0x0007e2000c101904 */
[----:B--2---:R-:W-:-:S03]  /*0780*/  IMAD.MOV.U32 R5, RZ, RZ, 0x70 ;  /* 0x00000070ff057424 */ /* 0x004fc600078e00ff */
[----:B------:R2:W-:Y:S01]  /*0790*/  STG.E desc[UR4][R2.64+0xd8], R15 ;  /* 0x0000d80f02007986 */ /* 0x0005e2000c101904 */
[----:B0-----:R-:W-:-:S03]  /*07a0*/  IMAD.MOV.U32 R17, RZ, RZ, 0x74 ;  /* 0x00000074ff117424 */ /* 0x001fc600078e00ff */
[----:B------:R0:W-:Y:S01]  /*07b0*/  STG.E desc[UR4][R2.64+0xe4], R7 ;  /* 0x0000e40702007986 */ /* 0x0001e2000c101904 */
[----:B-1----:R-:W-:-:S03]  /*07c0*/  IMAD.MOV.U32 R21, RZ, RZ, 0x78 ;  /* 0x00000078ff157424 */ /* 0x002fc600078e00ff */
[----:B------:R1:W-:Y:S01]  /*07d0*/  STG.E desc[UR4][R2.64+0xec], R19 ;  /* 0x0000ec1302007986 */ /* 0x0003e2000c101904 */
[----:B---3--:R-:W-:-:S03]  /*07e0*/  IMAD.MOV.U32 R11, RZ, RZ, 0x7c ;  /* 0x0000007cff0b7424 */ /* 0x008fc600078e00ff */
[----:B------:R3:W-:Y:S01]  /*07f0*/  STG.E desc[UR4][R2.64+0xf4], R9 ;  /* 0x0000f40902007986 */ /* 0x0007e2000c101904 */
[----:B--2---:R-:W-:-:S03]  /*0800*/  IMAD.MOV.U32 R15, RZ, RZ, 0x80 ;  /* 0x00000080ff0f7424 */ /* 0x004fc600078e00ff */
[----:B------:R2:W-:Y:S01]  /*0810*/  STG.E desc[UR4][R2.64+0xfc], R13 ;  /* 0x0000fc0d02007986 */ /* 0x0005e2000c101904 */
[----:B0-----:R-:W-:-:S03]  /*0820*/  HFMA2 R7, -RZ, RZ, 0, 7.98702239990234375e-06 ;  /* 0x00000086ff077431 */ /* 0x001fc600000001ff */
[----:B------:R0:W-:Y:S01]  /*0830*/  STG.E desc[UR4][R2.64+0x104], R23 ;  /* 0x0001041702007986 */ /* 0x0001e2000c101904 */
[----:B-1----:R-:W-:Y:S01]  /*0840*/  MOV R19, 0x8a ;  /* 0x0000008a00137802 */ /* 0x002fe20000000f00 */
[----:B---3--:R-:W-:Y:S02]  /*0850*/  HFMA2 R9, -RZ, RZ, 0, 8.46385955810546875e-06 ;  /* 0x0000008eff097431 */ /* 0x008fe400000001ff */
[----:B------:R1:W-:Y:S01]  /*0860*/  STG.E desc[UR4][R2.64+0xe0], R5 ;  /* 0x0000e00502007986 */ /* 0x0003e2000c101904 */
[----:B--2---:R-:W-:-:S03]  /*0870*/  MOV R13, 0x92 ;  /* 0x00000092000d7802 */ /* 0x004fc60000000f00 */
[----:B------:R2:W-:Y:S01]  /*0880*/  STG.E desc[UR4][R2.64+0xe8], R17 ;  /* 0x0000e81102007986 */ /* 0x0005e2000c101904 */
[----:B0-----:R-:W-:-:S03]  /*0890*/  HFMA2 R23, -RZ, RZ, 0, 8.94069671630859375e-06 ;  /* 0x00000096ff177431 */ /* 0x001fc600000001ff */
[----:B------:R0:W-:Y:S04]  /*08a0*/  STG.E desc[UR4][R2.64+0xf0], R21 ;  /* 0x0000f01502007986 */ /* 0x0001e8000c101904 */
[----:B------:R3:W-:Y:S01]  /*08b0*/  STG.E desc[UR4][R2.64+0xf8], R11 ;  /* 0x0000f80b02007986 */ /* 0x0007e2000c101904 */
[----:B-1----:R-:W-:-:S03]  /*08c0*/  IMAD.MOV.U32 R5, RZ, RZ, 0x84 ;  /* 0x00000084ff057424 */ /* 0x002fc600078e00ff */
[----:B------:R1:W-:Y:S01]  /*08d0*/  STG.E desc[UR4][R2.64+0x100], R15 ;  /* 0x0001000f02007986 */ /* 0x0003e2000c101904 */
[----:B--2---:R-:W-:-:S03]  /*08e0*/  IMAD.MOV.U32 R17, RZ, RZ, 0x88 ;  /* 0x00000088ff117424 */ /* 0x004fc600078e00ff */
[----:B------:R2:W-:Y:S01]  /*08f0*/  STG.E desc[UR4][R2.64+0x114], R19 ;  /* 0x0001141302007986 */ /* 0x0005e2000c101904 */
[----:B0-----:R-:W-:-:S03]  /*0900*/  IMAD.MOV.U32 R21, RZ, RZ, 0x8c ;  /* 0x0000008cff157424 */ /* 0x001fc600078e00ff */
[----:B------:R0:W-:Y:S01]  /*0910*/  STG.E desc[UR4][R2.64+0x124], R13 ;  /* 0x0001240d02007986 */ /* 0x0001e2000c101904 */
[----:B---3--:R-:W-:Y:S02]  /*0920*/  IMAD.MOV.U32 R11, RZ, RZ, 0x90 ;  /* 0x00000090ff0b7424 */ /* 0x008fe400078e00ff */
[----:B-1----:R-:W-:Y:S01]  /*0930*/  IMAD.MOV.U32 R15, RZ, RZ, 0x94 ;  /* 0x00000094ff0f7424 */ /* 0x002fe200078e00ff */
[----:B------:R1:W-:Y:S01]  /*0940*/  STG.E desc[UR4][R2.64+0x10c], R7 ;  /* 0x00010c0702007986 */ /* 0x0003e2000c101904 */
[----:B--2---:R-:W-:-:S03]  /*0950*/  HFMA2 R19, -RZ, RZ, 0, 9.41753387451171875e-06 ;  /* 0x0000009eff137431 */ /* 0x004fc600000001ff */
[----:B------:R2:W-:Y:S01]  /*0960*/  STG.E desc[UR4][R2.64+0x11c], R9 ;  /* 0x00011c0902007986 */ /* 0x0005e2000c101904 */
[----:B0-----:R-:W-:-:S03]  /*0970*/  HFMA2 R13, -RZ, RZ, 0, 9.89437103271484375e-06 ;  /* 0x000000a6ff0d7431 */ /* 0x001fc600000001ff */
[----:B------:R0:W-:Y:S01]  /*0980*/  STG.E desc[UR4][R2.64+0x12c], R23 ;  /* 0x00012c1702007986 */ /* 0x0001e2000c101904 */
[----:B-1----:R-:W-:-:S03]  /*0990*/  MOV R7, 0x9a ;  /* 0x0000009a00077802 */ /* 0x002fc60000000f00 */
[----:B------:R1:W-:Y:S01]  /*09a0*/  STG.E desc[UR4][R2.64+0x108], R5 ;  /* 0x0001080502007986 */ /* 0x0003e2000c101904 */
[----:B--2---:R-:W-:-:S03]  /*09b0*/  MOV R9, 0xa2 ;  /* 0x000000a200097802 */ /* 0x004fc60000000f00 */
[----:B------:R2:W-:Y:S01]  /*09c0*/  STG.E desc[UR4][R2.64+0x110], R17 ;  /* 0x0001101102007986 */ /* 0x0005e2000c101904 */
[----:B0-----:R-:W-:-:S03]  /*09d0*/  MOV R23, 0xaa ;  /* 0x000000aa00177802 */ /* 0x001fc60000000f00 */
[----:B------:R0:W-:Y:S04]  /*09e0*/  STG.E desc[UR4][R2.64+0x118], R21 ;  /* 0x0001181502007986 */ /* 0x0001e8000c101904 */
[----:B------:R3:W-:Y:S01]  /*09f0*/  STG.E desc[UR4][R2.64+0x120], R11 ;  /* 0x0001200b02007986 */ /* 0x0007e2000c101904 */
[----:B-1----:R-:W-:-:S03]  /*0a00*/  IMAD.MOV.U32 R5, RZ, RZ, 0x98 ;  /* 0x00000098ff057424 */ /* 0x002fc600078e00ff */
[----:B------:R1:W-:Y:S01]  /*0a10*/  STG.E desc[UR4][R2.64+0x128], R15 ;  /* 0x0001280f02007986 */ /* 0x0003e2000c101904 */
[----:B--2---:R-:W-:Y:S02]  /*0a20*/  IMAD.MOV.U32 R17, RZ, RZ, 0x9c ;  /* 0x0000009cff117424 */ /* 0x004fe400078e00ff */
[----:B0-----:R-:W-:Y:S01]  /*0a30*/  IMAD.MOV.U32 R21, RZ, RZ, 0xa0 ;  /* 0x000000a0ff157424 */ /* 0x001fe200078e00ff */
[----:B------:R0:W-:Y:S01]  /*0a40*/  STG.E desc[UR4][R2.64+0x134], R7 ;  /* 0x0001340702007986 */ /* 0x0001e2000c101904 */
[----:B---3--:R-:W-:-:S03]  /*0a50*/  IMAD.MOV.U32 R11, RZ, RZ, 0xa4 ;  /* 0x000000a4ff0b7424 */ /* 0x008fc600078e00ff */
[----:B------:R2:W-:Y:S01]  /*0a60*/  STG.E desc[UR4][R2.64+0x13c], R19 ;  /* 0x00013c1302007986 */ /* 0x0005e2000c101904 */
[----:B-1----:R-:W-:-:S03]  /*0a70*/  IMAD.MOV.U32 R15, RZ, RZ, 0xa8 ;  /* 0x000000a8ff0f7424 */ /* 0x002fc600078e00ff */
[----:B------:R1:W-:Y:S04]  /*0a80*/  STG.E desc[UR4][R2.64+0x144], R9 ;  /* 0x0001440902007986 */ /* 0x0003e8000c101904 */
[----:B------:R3:W-:Y:S01]  /*0a90*/  STG.E desc[UR4][R2.64+0x14c], R13 ;  /* 0x00014c0d02007986 */ /* 0x0007e2000c101904 */
[----:B0-----:R-:W-:-:S03]  /*0aa0*/  HFMA2 R7, -RZ, RZ, 0, 1.037120819091796875e-05 ;  /* 0x000000aeff077431 */ /* 0x001fc600000001ff */
[----:B------:R0:W-:Y:S01]  /*0ab0*/  STG.E desc[UR4][R2.64+0x154], R23 ;  /* 0x0001541702007986 */ /* 0x0001e2000c101904 */
[----:B--2---:R-:W-:Y:S01]  /*0ac0*/  MOV R19, 0xb2 ;  /* 0x000000b200137802 */ /* 0x004fe20000000f00 */
[----:B-1----:R-:W-:Y:S02]  /*0ad0*/  HFMA2 R9, -RZ, RZ, 0, 1.084804534912109375e-05 ;  /* 0x000000b6ff097431 */ /* 0x002fe400000001ff */
[----:B------:R1:W-:Y:S01]  /*0ae0*/  STG.E desc[UR4][R2.64+0x130], R5 ;  /* 0x0001300502007986 */ /* 0x0003e2000c101904 */
[----:B---3--:R-:W-:-:S03]  /*0af0*/  MOV R13, 0xba ;  /* 0x000000ba000d7802 */ /* 0x008fc60000000f00 */
[----:B------:R2:W-:Y:S01]  /*0b00*/  STG.E desc[UR4][R2.64+0x138], R17 ;  /* 0x0001381102007986 */ /* 0x0005e2000c101904 */
[----:B0-----:R-:W-:-:S03]  /*0b10*/  HFMA2 R23, -RZ, RZ, 0, 1.132488250732421875e-05 ;  /* 0x000000beff177431 */ /* 0x001fc600000001ff */
        /* <DEDUP_REMOVED lines=10> */
[----:B------:R1:W-:Y:S01]  /*0bc0*/  STG.E desc[UR4][R2.64+0x15c], R7 ;  /* 0x00015c0702007986 */ /* 0x0003e2000c101904 */
[----:B0-----:R-:W-:-:S03]  /*0bd0*/  HFMA2 R19, -RZ, RZ, 0, 1.180171966552734375e-05 ;  /* 0x000000c6ff137431 */ /* 0x001fc600000001ff */
[----:B------:R0:W-:Y:S01]  /*0be0*/  STG.E desc[UR4][R2.64+0x16c], R9 ;  /* 0x00016c0902007986 */ /* 0x0001e2000c101904 */
[----:B--2---:R-:W-:-:S03]  /*0bf0*/  HFMA2 R13, -RZ, RZ, 0, 1.227855682373046875e-05 ;  /* 0x000000ceff0d7431 */ /* 0x004fc600000001ff */
[----:B------:R2:W-:Y:S01]  /*0c00*/  STG.E desc[UR4][R2.64+0x17c], R23 ;  /* 0x00017c1702007986 */ /* 0x0005e2000c101904 */
[----:B-1----:R-:W-:-:S03]  /*0c10*/  MOV R7, 0xc2 ;  /* 0x000000c200077802 */ /* 0x002fc60000000f00 */
[----:B------:R1:W-:Y:S01]  /*0c20*/  STG.E desc[UR4][R2.64+0x158], R5 ;  /* 0x0001580502007986 */ /* 0x0003e2000c101904 */
[----:B0-----:R-:W-:-:S03]  /*0c30*/  MOV R9, 0xca ;  /* 0x000000ca00097802 */ /* 0x001fc60000000f00 */
[----:B------:R0:W-:Y:S01]  /*0c40*/  STG.E desc[UR4][R2.64+0x160], R17 ;  /* 0x0001601102007986 */ /* 0x0001e2000c101904 */
[----:B--2---:R-:W-:-:S03]  /*0c50*/  MOV R23, 0xd2 ;  /* 0x000000d200177802 */ /* 0x004fc60000000f00 */
[----:B------:R2:W-:Y:S01]  /*0c60*/  STG.E desc[UR4][R2.64+0x168], R21 ;  /* 0x0001681502007986 */ /* 0x0005e2000c101904 */
[----:B-1----:R-:W-:-:S03]  /*0c70*/  IMAD.MOV.U32 R5, RZ, RZ, 0xc0 ;  /* 0x000000c0ff057424 */ /* 0x002fc600078e00ff */
[----:B------:R1:W-:Y:S04]  /*0c80*/  STG.E desc[UR4][R2.64+0x170], R11 ;  /* 0x0001700b02007986 */ /* 0x0003e8000c101904 */
[----:B------:R3:W-:Y:S01]  /*0c90*/  STG.E desc[UR4][R2.64+0x178], R15 ;  /* 0x0001780f02007986 */ /* 0x0007e2000c101904 */
[----:B0-----:R-:W-:Y:S02]  /*0ca0*/  IMAD.MOV.U32 R17, RZ, RZ, 0xc4 ;  /* 0x000000c4ff117424 */ /* 0x001fe400078e00ff */
[----:B--2---:R-:W-:Y:S01]  /*0cb0*/  IMAD.MOV.U32 R21, RZ, RZ, 0xc8 ;  /* 0x000000c8ff157424 */ /* 0x004fe200078e00ff */
[----:B------:R0:W-:Y:S01]  /*0cc0*/  STG.E desc[UR4][R2.64+0x184], R7 ;  /* 0x0001840702007986 */ /* 0x0001e2000c101904 */
[----:B-1----:R-:W-:-:S03]  /*0cd0*/  IMAD.MOV.U32 R11, RZ, RZ, 0xcc ;  /* 0x000000ccff0b7424 */ /* 0x002fc600078e00ff */
[----:B------:R1:W-:Y:S01]  /*0ce0*/  STG.E desc[UR4][R2.64+0x18c], R19 ;  /* 0x00018c1302007986 */ /* 0x0003e2000c101904 */
[----:B---3--:R-:W-:-:S03]  /*0cf0*/  IMAD.MOV.U32 R15, RZ, RZ, 0xd0 ;  /* 0x000000d0ff0f7424 */ /* 0x008fc600078e00ff */
[----:B------:R2:W-:Y:S04]  /*0d00*/  STG.E desc[UR4][R2.64+0x194], R9 ;  /* 0x0001940902007986 */ /* 0x0005e8000c101904 */
[----:B------:R3:W-:Y:S01]  /*0d10*/  STG.E desc[UR4][R2.64+0x19c], R13 ;  /* 0x00019c0d02007986 */ /* 0x0007e2000c101904 */
[----:B0-----:R-:W-:-:S03]  /*0d20*/  HFMA2 R7, -RZ, RZ, 0, 1.275539398193359375e-05 ;  /* 0x000000d6ff077431 */ /* 0x001fc600000001ff */
[----:B------:R0:W-:Y:S01]  /*0d30*/  STG.E desc[UR4][R2.64+0x1a4], R23 ;  /* 0x0001a41702007986 */ /* 0x0001e2000c101904 */
[----:B-1----:R-:W-:Y:S01]  /*0d40*/  MOV R19, 0xda ;  /* 0x000000da00137802 */ /* 0x002fe20000000f00 */
[----:B--2---:R-:W-:Y:S02]  /*0d50*/  HFMA2 R9, -RZ, RZ, 0, 1.323223114013671875e-05 ;  /* 0x000000deff097431 */ /* 0x004fe400000001ff */
[----:B------:R1:W-:Y:S01]  /*0d60*/  STG.E desc[UR4][R2.64+0x180], R5 ;  /* 0x0001800502007986 */ /* 0x0003e2000c101904 */
[----:B---3--:R-:W-:-:S03]  /*0d70*/  MOV R13, 0xe2 ;  /* 0x000000e2000d7802 */ /* 0x008fc60000000f00 */
[----:B------:R2:W-:Y:S01]  /*0d80*/  STG.E desc[UR4][R2.64+0x188], R17 ;  /* 0x0001881102007986 */ /* 0x0005e2000c101904 */
[----:B0-----:R-:W-:-:S03]  /*0d90*/  HFMA2 R23, -RZ, RZ, 0, 1.370906829833984375e-05 ;  /* 0x000000e6ff177431 */ /* 0x001fc600000001ff */
        /* <DEDUP_REMOVED lines=11> */
[----:B0-----:R-:W-:-:S03]  /*0e50*/  HFMA2 R19, -RZ, RZ, 0, 1.418590545654296875e-05 ;  /* 0x000000eeff137431 */ /* 0x001fc600000001ff */
[----:B------:R0:W-:Y:S01]  /*0e60*/  STG.E desc[UR4][R2.64+0x1ac], R7 ;  /* 0x0001ac0702007986 */ /* 0x0001e2000c101904 */
[----:B--2---:R-:W-:-:S03]  /*0e70*/  HFMA2 R13, -RZ, RZ, 0, 1.466274261474609375e-05 ;  /* 0x000000f6ff0d7431 */ /* 0x004fc600000001ff */
[----:B------:R2:W-:Y:S01]  /*0e80*/  STG.E desc[UR4][R2.64+0x1b0], R17 ;  /* 0x0001b01102007986 */ /* 0x0005e2000c101904 */
[----:B-1----:R-:W-:-:S03]  /*0e90*/  IMAD.MOV.U32 R5, RZ, RZ, 0xe8 ;  /* 0x000000e8ff057424 */ /* 0x002fc600078e00ff */
[----:B------:R1:W-:Y:S04]  /*0ea0*/  STG.E desc[UR4][R2.64+0x1b8], R21 ;  /* 0x0001b81502007986 */ /* 0x0003e8000c101904 */
[----:B------:R3:W-:Y:S01]  /*0eb0*/  STG.E desc[UR4][R2.64+0x1bc], R9 ;  /* 0x0001bc0902007986 */ /* 0x0007e2000c101904 */
[----:B0-----:R-:W-:-:S03]  /*0ec0*/  MOV R7, 0xea ;  /* 0x000000ea00077802 */ /* 0x001fc60000000f00 */
[----:B------:R0:W-:Y:S01]  /*0ed0*/  STG.E desc[UR4][R2.64+0x1c0], R11 ;  /* 0x0001c00b02007986 */ /* 0x0001e2000c101904 */
[----:B--2---:R-:W-:-:S03]  /*0ee0*/  IMAD.MOV.U32 R17, RZ, RZ, 0xec ;  /* 0x000000ecff117424 */ /* 0x004fc600078e00ff */
[----:B------:R2:W-:Y:S01]  /*0ef0*/  STG.E desc[UR4][R2.64+0x1c8], R15 ;  /* 0x0001c80f02007986 */ /* 0x0005e2000c101904 */
[----:B-1----:R-:W-:-:S03]  /*0f00*/  IMAD.MOV.U32 R21, RZ, RZ, 0xf0 ;  /* 0x000000f0ff157424 */ /* 0x002fc600078e00ff */
[----:B------:R1:W-:Y:S01]  /*0f10*/  STG.E desc[UR4][R2.64+0x1cc], R23 ;  /* 0x0001cc1702007986 */ /* 0x0003e2000c101904 */
[----:B---3--:R-:W-:Y:S01]  /*0f20*/  MOV R9, 0xf2 ;  /* 0x000000f200097802 */ /* 0x008fe20000000f00 */
[----:B0-----:R-:W-:Y:S02]  /*0f30*/  IMAD.MOV.U32 R11, RZ, RZ, 0xf4 ;  /* 0x000000f4ff0b7424 */ /* 0x001fe400078e00ff */
[----:B------:R-:W-:Y:S01]  /*0f40*/  STG.E desc[UR4][R2.64+0x1f8], R27 ;  /* 0x0001f81b02007986 */ /* 0x000fe2000c101904 */
[----:B--2---:R-:W-:-:S03]  /*0f50*/  IMAD.MOV.U32 R15, RZ, RZ, 0xf8 ;  /* 0x000000f8ff0f7424 */ /* 0x004fc600078e00ff */
[----:B------:R0:W-:Y:S01]  /*0f60*/  STG.E desc[UR4][R2.64+0x1d0], R5 ;  /* 0x0001d00502007986 */ /* 0x0001e2000c101904 */
[----:B-1----:R-:W-:-:S03]  /*0f70*/  MOV R23, 0xfa ;  /* 0x000000fa00177802 */ /* 0x002fc60000000f00 */
[----:B------:R1:W-:Y:S04]  /*0f80*/  STG.E desc[UR4][R2.64+0x1d4], R7 ;  /* 0x0001d40702007986 */ /* 0x0003e8000c101904 */
[----:B------:R-:W-:Y:S04]  /*0f90*/  STG.E desc[UR4][R2.64+0x1d8], R17 ;  /* 0x0001d81102007986 */ /* 0x000fe8000c101904 */
[----:B------:R-:W-:Y:S01]  /*0fa0*/  STG.E desc[UR4][R2.64+0x1dc], R19 ;  /* 0x0001dc1302007986 */ /* 0x000fe2000c101904 */
[----:B0-----:R-:W-:-:S03]  /*0fb0*/  IMAD.MOV.U32 R5, RZ, RZ, 0xfe ;  /* 0x000000feff057424 */ /* 0x001fc600078e00ff */
[----:B------:R-:W-:Y:S01]  /*0fc0*/  STG.E desc[UR4][R2.64+0x1e0], R21 ;  /* 0x0001e01502007986 */ /* 0x000fe2000c101904 */
[----:B-1----:R-:W-:-:S03]  /*0fd0*/  HFMA2 R7, -RZ, RZ, 0, 1.52587890625e-05 ;  /* 0x00000100ff077431 */ /* 0x002fc600000001ff */
[----:B------:R0:W-:Y:S04]  /*0fe0*/  STG.E desc[UR4][R2.64+0x1e4], R9 ;  /* 0x0001e40902007986 */ /* 0x0001e8000c101904 */
[----:B------:R1:W-:Y:S04]  /*0ff0*/  STG.E desc[UR4][R2.64+0x1e8], R11 ;  /* 0x0001e80b02007986 */ /* 0x0003e8000c101904 */
[----:B------:R-:W-:Y:S04]  /*1000*/  STG.E desc[UR4][R2.64+0x1ec], R13 ;  /* 0x0001ec0d02007986 */ /* 0x000fe8000c101904 */
[----:B------:R-:W-:Y:S01]  /*1010*/  STG.E desc[UR4][R2.64+0x1f0], R15 ;  /* 0x0001f00f02007986 */ /* 0x000fe2000c101904 */
[----:B0-----:R-:W-:-:S03]  /*1020*/  IMAD.MOV.U32 R9, RZ, RZ, 0x102 ;  /* 0x00000102ff097424 */ /* 0x001fc600078e00ff */
[----:B------:R0:W-:Y:S01]  /*1030*/  STG.E desc[UR4][R2.64+0x1f4], R23 ;  /* 0x0001f41702007986 */ /* 0x0001e2000c101904 */
[----:B-1----:R-:W-:Y:S01]  /*1040*/  HFMA2 R11, -RZ, RZ, 0, 1.54972076416015625e-05 ;  /* 0x00000104ff0b7431 */ /* 0x002fe200000001ff */
[----:B0-----:R-:W0:Y:S02]  /*1050*/  LDC.64 R2, c[0x4][RZ] ;  /* 0x01000000ff027b82 */ /* 0x001e240000000a00 */
[----:B0-----:R0:W-:Y:S06]  /*1060*/  STG.E desc[UR4][R2.64+0x1fc], R5 ;  /* 0x0001fc0502007986 */ /* 0x0011ec000c101904 */
[----:B0-----:R-:W0:Y:S01]  /*1070*/  LDC.64 R2, c[0x4][RZ] ;  /* 0x01000000ff027b82 */ /* 0x001e220000000a00 */
[----:B------:R-:W-:Y:S01]  /*1080*/  IMAD.MOV.U32 R5, RZ, RZ, 0x106 ;  /* 0x00000106ff057424 */ /* 0x000fe200078e00ff */
[----:B0-----:R0:W-:Y:S06]  /*1090*/  STG.E desc[UR4][R2.64+0x200], R7 ;  /* 0x0002000702007986 */ /* 0x0011ec000c101904 */
[----:B0-----:R-:W0:Y:S01]  /*10a0*/  LDC.64 R2, c[0x4][RZ] ;  /* 0x01000000ff027b82 */ /* 0x001e220000000a00 */
[----:B------:R-:W-:Y:S01]  /*10b0*/  HFMA2 R7, -RZ, RZ, 0, 1.5735626220703125e-05 ;  /* 0x00000108ff077431 */ /* 0x000fe200000001ff */
[----:B0-----:R0:W-:Y:S06]  /*10c0*/  STG.E desc[UR4][R2.64+0x204], R9 ;  /* 0x0002040902007986 */ /* 0x0011ec000c101904 */
[----:B0-----:R-:W0:Y:S01]  /*10d0*/  LDC.64 R2, c[0x4][RZ] ;  /* 0x01000000ff027b82 */ /* 0x001e220000000a00 */
[----:B------:R-:W-:Y:S01]  /*10e0*/  IMAD.MOV.U32 R9, RZ, RZ, 0x10a ;  /* 0x0000010aff097424 */ /* 0x000fe200078e00ff */
[----:B0-----:R0:W-:Y:S06]  /*10f0*/  STG.E desc[UR4][R2.64+0x208], R11 ;  /* 0x0002080b02007986 */ /* 0x0011ec000c101904 */
[----:B0-----:R-:W0:Y:S01]  /*1100*/  LDC.64 R2, c[0x4][RZ] ;  /* 0x01000000ff027b82 */ /* 0x001e220000000a00 */
[----:B------:R-:W-:Y:S01]  /*1110*/  HFMA2 R11, -RZ, RZ, 0, 1.59740447998046875e-05 ;  /* 0x0000010cff0b7431 */ /* 0x000fe200000001ff */
[----:B0-----:R0:W-:Y:S06]  /*1120*/  STG.E desc[UR4][R2.64+0x20c], R5 ;  /* 0x00020c0502007986 */ /* 0x0011ec000c101904 */
[----:B0-----:R-:W0:Y:S01]  /*1130*/  LDC.64 R2, c[0x4][RZ] ;  /* 0x01000000ff027b82 */ /* 0x001e220000000a00 */
[----:B------:R-:W-:Y:S01]  /*1140*/  IMAD.MOV.U32 R5, RZ, RZ, 0x10e ;  /* 0x0000010eff057424 */ /* 0x000fe200078e00ff */
[----:B0-----:R0:W-:Y:S06]  /*1150*/  STG.E desc[UR4][R2.64+0x210], R7 ;  /* 0x0002100702007986 */ /* 0x0011ec000c101904 */
[----:B0-----:R-:W0:Y:S01]  /*1160*/  LDC.64 R2, c[0x4][RZ] ;  /* 0x01000000ff027b82 */ /* 0x001e220000000a00 */
[----:B------:R-:W-:Y:S01]  /*1170*/  HFMA2 R7, -RZ, RZ, 0, 1.621246337890625e-05 ;  /* 0x00000110ff077431 */ /* 0x000fe200000001ff */
[----:B0-----:R0:W-:Y:S06]  /*1180*/  STG.E desc[UR4][R2.64+0x214], R9 ;  /* 0x0002140902007986 */ /* 0x0011ec000c101904 */
[----:B0-----:R-:W0:Y:S01]  /*1190*/  LDC.64 R2, c[0x4][RZ] ;  /* 0x01000000ff027b82 */ /* 0x001e220000000a00 */
[----:B------:R-:W-:Y:S01]  /*11a0*/  IMAD.MOV.U32 R9, RZ, RZ, 0x112 ;  /* 0x00000112ff097424 */ /* 0x000fe200078e00ff */
[----:B0-----:R0:W-:Y:S06]  /*11b0*/  STG.E desc[UR4][R2.64+0x218], R11 ;  /* 0x0002180b02007986 */ /* 0x0011ec000c101904 */
[----:B0-----:R-:W0:Y:S01]  /*11c0*/  LDC.64 R2, c[0x4][RZ] ;  /* 0x01000000ff027b82 */ /* 0x001e220000000a00 */
[----:B------:R-:W-:Y:S01]  /*11d0*/  HFMA2 R11, -RZ, RZ, 0, 1.64508819580078125e-05 ;  /* 0x00000114ff0b7431 */ /* 0x000fe200000001ff */
[----:B0-----:R0:W-:Y:S06]  /*11e0*/  STG.E desc[UR4][R2.64+0x21c], R5 ;  /* 0x00021c0502007986 */ /* 0x0011ec000c101904 */
[----:B0-----:R-:W0:Y:S01]  /*11f0*/  LDC.64 R2, c[0x4][RZ] ;  /* 0x01000000ff027b82 */ /* 0x001e220000000a00 */
[----:B------:R-:W-:Y:S01]  /*1200*/  IMAD.MOV.U32 R5, RZ, RZ, 0x116 ;  /* 0x00000116ff057424 */ /* 0x000fe200078e00ff */
[----:B0-----:R0:W-:Y:S06]  /*1210*/  STG.E desc[UR4][R2.64+0x220], R7 ;  /* 0x0002200702007986 */ /* 0x0011ec000c101904 */
[----:B0-----:R-:W0:Y:S01]  /*1220*/  LDC.64 R2, c[0x4][RZ] ;  /* 0x01000000ff027b82 */ /* 0x001e220000000a00 */
[----:B------:R-:W-:Y:S01]  /*1230*/  HFMA2 R7, -RZ, RZ, 0, 1.6689300537109375e-05 ;  /* 0x00000118ff077431 */ /* 0x000fe200000001ff */
[----:B0-----:R0:W-:Y:S06]  /*1240*/  STG.E desc[UR4][R2.64+0x224], R9 ;  /* 0x0002240902007986 */ /* 0x0011ec000c101904 */
[----:B0-----:R-:W0:Y:S01]  /*1250*/  LDC.64 R2, c[0x4][RZ] ;  /* 0x01000000ff027b82 */ /* 0x001e220000000a00 */
[----:B------:R-:W-:Y:S01]  /*1260*/  IMAD.MOV.U32 R9, RZ, RZ, 0x11a ;  /* 0x0000011aff097424 */ /* 0x000fe200078e00ff */
[----:B0-----:R0:W-:Y:S06]  /*1270*/  STG.E desc[UR4][R2.64+0x228], R11 ;  /* 0x0002280b02007986 */ /* 0x0011ec000c101904 */
[----:B0-----:R-:W0:Y:S01]  /*1280*/  LDC.64 R2, c[0x4][RZ] ;  /* 0x01000000ff027b82 */ /* 0x001e220000000a00 */
[----:B------:R-:W-:Y:S01]  /*1290*/  HFMA2 R11, -RZ, RZ, 0, 1.69277191162109375e-05 ;  /* 0x0000011cff0b7431 */ /* 0x000fe200000001ff */
[----:B0-----:R0:W-:Y:S06]  /*12a0*/  STG.E desc[UR4][R2.64+0x22c], R5 ;  /* 0x00022c0502007986 */ /* 0x0011ec000c101904 */
[----:B0-----:R-:W0:Y:S01]  /*12b0*/  LDC.64 R2, c[0x4][RZ] ;  /* 0x01000000ff027b82 */ /* 0x001e220000000a00 */
[----:B------:R-:W-:Y:S01]  /*12c0*/  IMAD.MOV.U32 R5, RZ, RZ, 0x11e ;  /* 0x0000011eff057424 */ /* 0x000fe200078e00ff */
[----:B0-----:R0:W-:Y:S06]  /*12d0*/  STG.E desc[UR4][R2.64+0x230], R7 ;  /* 0x0002300702007986 */ /* 0x0011ec000c101904 */
[----:B0-----:R-:W0:Y:S01]  /*12e0*/  LDC.64 R2, c[0x4][RZ] ;  /* 0x01000000ff027b82 */ /* 0x001e220000000a00 */
[----:B------:R-:W-:Y:S01]  /*12f0*/  HFMA2 R7, -RZ, RZ, 0, 1.71661376953125e-05 ;  /* 0x00000120ff077431 */ /* 0x000fe200000001ff */
[----:B0-----:R0:W-:Y:S06]  /*1300*/  STG.E desc[UR4][R2.64+0x234], R9 ;  /* 0x0002340902007986 */ /* 0x0011ec000c101904 */
[----:B0-----:R-:W0:Y:S01]  /*1310*/  LDC.64 R2, c[0x4][RZ] ;  /* 0x01000000ff027b82 */ /* 0x001e220000000a00 */
[----:B------:R-:W-:Y:S01]  /*1320*/  IMAD.MOV.U32 R9, RZ, RZ, 0x122 ;  /* 0x00000122ff097424 */ /* 0x000fe200078e00ff */
[----:B0-----:R0:W-:Y:S06]  /*1330*/  STG.E desc[UR4][R2.64+0x238], R11 ;  /* 0x0002380b02007986 */ /* 0x0011ec000c101904 */
[----:B0-----:R-:W0:Y:S01]  /*1340*/  LDC.64 R2, c[0x4][RZ] ;  /* 0x01000000ff027b82 */ /* 0x001e220000000a00 */
[----:B------:R-:W-:Y:S01]  /*1350*/  HFMA2 R11, -RZ, RZ, 0, 1.74045562744140625e-05 ;  /* 0x00000124ff0b7431 */ /* 0x000fe200000001ff */
[----:B0-----:R0:W-:Y:S06]  /*1360*/  STG.E desc[UR4][R2.64+0x23c], R5 ;  /* 0x00023c0502007986 */ /* 0x0011ec000c101904 */
[----:B0-----:R-:W0:Y:S01]  /*1370*/  LDC.64 R2, c[0x4][RZ] ;  /* 0x01000000ff027b82 */ /* 0x001e220000000a00 */
[----:B------:R-:W-:Y:S01]  /*1380*/  IMAD.MOV.U32 R5, RZ, RZ, 0x126 ;  /* 0x00000126ff057424 */ /* 0x000fe200078e00ff */
[----:B0-----:R0:W-:Y:S06]  /*1390*/  STG.E desc[UR4][R2.64+0x240], R7 ;  /* 0x0002400702007986 */ /* 0x0011ec000c101904 */
[----:B0-----:R-:W0:Y:S01]  /*13a0*/  LDC.64 R2, c[0x4][RZ] ;  /* 0x01000000ff027b82 */ /* 0x001e220000000a00 */
[----:B------:R-:W-:Y:S01]  /*13b0*/  HFMA2 R7, -RZ, RZ, 0, 1.7642974853515625e-05 ;  /* 0x00000128ff077431 */ /* 0x000fe200000001ff */
[----:B0-----:R0:W-:Y:S06]  /*13c0*/  STG.E desc[UR4][R2.64+0x244], R9 ;  /* 0x0002440902007986 */ /* 0x0011ec000c101904 */
[----:B0-----:R-:W0:Y:S01]  /*13d0*/  LDC.64 R2, c[0x4][RZ] ;  /* 0x01000000ff027b82 */ /* 0x001e220000000a00 */
[----:B------:R-:W-:Y:S01]  /*13e0*/  IMAD.MOV.U32 R9, RZ, RZ, 0x12a ;  /* 0x0000012aff097424 */ /* 0x000fe200078e00ff */
[----:B0-----:R0:W-:Y:S06]  /*13f0*/  STG.E desc[UR4][R2.64+0x248], R11 ;  /* 0x0002480b02007986 */ /* 0x0011ec000c101904 */
[----:B0-----:R-:W0:Y:S01]  /*1400*/  LDC.64 R2, c[0x4][RZ] ;  /* 0x01000000ff027b82 */ /* 0x001e220000000a00 */
[----:B------:R-:W-:Y:S01]  /*1410*/  HFMA2 R11, -RZ, RZ, 0, 1.78813934326171875e-05 ;  /* 0x0000012cff0b7431 */ /* 0x000fe200000001ff */
[----:B0-----:R0:W-:Y:S06]  /*1420*/  STG.E desc[UR4][R2.64+0x24c], R5 ;  /* 0x00024c0502007986 */ /* 0x0011ec000c101904 */
[----:B0-----:R-:W0:Y:S01]  /*1430*/  LDC.64 R2, c[0x4][RZ] ;  /* 0x01000000ff027b82 */ /* 0x001e220000000a00 */
[----:B------:R-:W-:Y:S01]  /*1440*/  IMAD.MOV.U32 R5, RZ, RZ, 0x12e ;  /* 0x0000012eff057424 */ /* 0x000fe200078e00ff */
[----:B0-----:R0:W-:Y:S06]  /*1450*/  STG.E desc[UR4][R2.64+0x250], R7 ;  /* 0x0002500702007986 */ /* 0x0011ec000c101904 */
[----:B0-----:R-:W0:Y:S01]  /*1460*/  LDC.64 R2, c[0x4][RZ] ;  /* 0x01000000ff027b82 */ /* 0x001e220000000a00 */
[----:B------:R-:W-:Y:S01]  /*1470*/  HFMA2 R7, -RZ, RZ, 0, 1.811981201171875e-05 ;  /* 0x00000130ff077431 */ /* 0x000fe200000001ff */
[----:B0-----:R0:W-:Y:S06]  /*1480*/  STG.E desc[UR4][R2.64+0x254], R9 ;  /* 0x0002540902007986 */ /* 0x0011ec000c101904 */
[----:B0-----:R-:W0:Y:S01]  /*1490*/  LDC.64 R2, c[0x4][RZ] ;  /* 0x01000000ff027b82 */ /* 0x001e220000000a00 */
[----:B------:R-:W-:Y:S01]  /*14a0*/  IMAD.MOV.U32 R9, RZ, RZ, 0x132 ;  /* 0x00000132ff097424 */ /* 0x000fe200078e00ff */
[----:B0-----:R0:W-:Y:S06]  /*14b0*/  STG.E desc[UR4][R2.64+0x258], R11 ;  /* 0x0002580b02007986 */ /* 0x0011ec000c101904 */
[----:B0-----:R-:W0:Y:S01]  /*14c0*/  LDC.64 R2, c[0x4][RZ] ;  /* 0x01000000ff027b82 */ /* 0x001e220000000a00 */
[----:B------:R-:W-:Y:S01]  /*14d0*/  HFMA2 R11, -RZ, RZ, 0, 1.83582305908203125e-05 ;  /* 0x00000134ff0b7431 */ /* 0x000fe200000001ff */
[----:B0-----:R0:W-:Y:S06]  /*14e0*/  STG.E desc[UR4][R2.64+0x25c], R5 ;  /* 0x00025c0502007986 */ /* 0x0011ec000c101904 */
[----:B0-----:R-:W0:Y:S01]  /*14f0*/  LDC.64 R2, c[0x4][RZ] ;  /* 0x01000000ff027b82 */ /* 0x001e220000000a00 */
[----:B------:R-:W-:Y:S01]  /*1500*/  IMAD.MOV.U32 R5, RZ, RZ, 0x136 ;  /* 0x00000136ff057424 */ /* 0x000fe200078e00ff */
[----:B0-----:R0:W-:Y:S06]  /*1510*/  STG.E desc[UR4][R2.64+0x260], R7 ;  /* 0x0002600702007986 */ /* 0x0011ec000c101904 */
[----:B0-----:R-:W0:Y:S01]  /*1520*/  LDC.64 R2, c[0x4][RZ] ;  /* 0x01000000ff027b82 */ /* 0x001e220000000a00 */
[----:B------:R-:W-:Y:S01]  /*1530*/  HFMA2 R7, -RZ, RZ, 0, 1.8596649169921875e-05 ;  /* 0x00000138ff077431 */ /* 0x000fe200000001ff */
[----:B0-----:R0:W-:Y:S06]  /*1540*/  STG.E desc[UR4][R2.64+0x264], R9 ;  /* 0x0002640902007986 */ /* 0x0011ec000c101904 */
[----:B0-----:R-:W0:Y:S01]  /*1550*/  LDC.64 R2, c[0x4][RZ] ;  /* 0x01000000ff027b82 */ /* 0x001e220000000a00 */
[----:B------:R-:W-:Y:S01]  /*1560*/  IMAD.MOV.U32 R9, RZ, RZ, 0x13a ;  /* 0x0000013aff097424 */ /* 0x000fe200078e00ff */
[----:B0-----:R0:W-:Y:S06]  /*1570*/  STG.E desc[UR4][R2.64+0x268], R11 ;  /* 0x0002680b02007986 */ /* 0x0011ec000c101904 */
[----:B0-----:R-:W0:Y:S01]  /*1580*/  LDC.64 R2, c[0x4][RZ] ;  /* 0x01000000ff027b82 */ /* 0x001e220000000a00 */
[----:B------:R-:W-:Y:S01]  /*1590*/  HFMA2 R11, -RZ, RZ, 0, 1.88350677490234375e-05 ;  /* 0x0000013cff0b7431 */ /* 0x000fe200000001ff */
[----:B0-----:R0:W-:Y:S06]  /*15a0*/  STG.E desc[UR4][R2.64+0x26c], R5 ;  /* 0x00026c0502007986 */ /* 0x0011ec000c101904 */
[----:B0-----:R-:W0:Y:S01]  /*15b0*/  LDC.64 R2, c[0x4][RZ] ;  /* 0x01000000ff027b82 */ /* 0x001e220000000a00 */
[----:B------:R-:W-:Y:S01]  /*15c0*/  IMAD.MOV.U32 R5, RZ, RZ, 0x13e ;  /* 0x0000013eff057424 */ /* 0x000fe200078e00ff */
[----:B0-----:R0:W-:Y:S06]  /*15d0*/  STG.E desc[UR4][R2.64+0x270], R7 ;  /* 0x0002700702007986 */ /* 0x0011ec000c101904 */
[----:B0-----:R-:W0:Y:S01]  /*15e0*/  LDC.64 R2, c[0x4][RZ] ;  /* 0x01000000ff027b82 */ /* 0x001e220000000a00 */
[----:B------:R-:W-:Y:S01]  /*15f0*/  HFMA2 R7, -RZ, RZ, 0, 1.9073486328125e-05 ;  /* 0x00000140ff077431 */ /* 0x000fe200000001ff */
[----:B0-----:R0:W-:Y:S06]  /*1600*/  STG.E desc[UR4][R2.64+0x274], R9 ;  /* 0x0002740902007986 */ /* 0x0011ec000c101904 */
[----:B0-----:R-:W0:Y:S01]  /*1610*/  LDC.64 R2, c[0x4][RZ] ;  /* 0x01000000ff027b82 */ /* 0x001e220000000a00 */
[----:B------:R-:W-:Y:S01]  /*1620*/  IMAD.MOV.U32 R9, RZ, RZ, 0x142 ;  /* 0x00000142ff097424 */ /* 0x000fe200078e00ff */
[----:B0-----:R0:W-:Y:S06]  /*1630*/  STG.E desc[UR4][R2.64+0x278], R11 ;  /* 0x0002780b02007986 */ /* 0x0011ec000c101904 */
[----:B0-----:R-:W0:Y:S01]  /*1640*/  LDC.64 R2, c[0x4][RZ] ;  /* 0x01000000ff027b82 */ /* 0x001e220000000a00 */
[----:B------:R-:W-:Y:S01]  /*1650*/  HFMA2 R11, -RZ, RZ, 0, 1.93119049072265625e-05 ;  /* 0x00000144ff0b7431 */ /* 0x000fe200000001ff */
[----:B0-----:R0:W-:Y:S06]  /*1660*/  STG.E desc[UR4][R2.64+0x27c], R5 ;  /* 0x00027c0502007986 */ /* 0x0011ec000c101904 */
[----:B0-----:R-:W0:Y:S01]  /*1670*/  LDC.64 R2, c[0x4][RZ] ;  /* 0x01000000ff027b82 */ /* 0x001e220000000a00 */
[----:B------:R-:W-:Y:S01]  /*1680*/  IMAD.MOV.U32 R5, RZ, RZ, 0x146 ;  /* 0x00000146ff057424 */ /* 0x000fe200078e00ff */
[----:B0-----:R0:W-:Y:S06]  /*1690*/  STG.E desc[UR4][R2.64+0x280], R7 ;  /* 0x0002800702007986 */ /* 0x0011ec000c101904 */
[----:B0-----:R-:W0:Y:S01]  /*16a0*/  LDC.64 R2, c[0x4][RZ] ;  /* 0x01000000ff027b82 */ /* 0x001e220000000a00 */
[----:B------:R-:W-:Y:S01]  /*16b0*/  HFMA2 R7, -RZ, RZ, 0, 1.9550323486328125e-05 ;  /* 0x00000148ff077431 */ /* 0x000fe200000001ff */
[----:B0-----:R0:W-:Y:S06]  /*16c0*/  STG.E desc[UR4][R2.64+0x284], R9 ;  /* 0x0002840902007986 */ /* 0x0011ec000c101904 */
[----:B0-----:R-:W0:Y:S01]  /*16d0*/  LDC.64 R2, c[0x4][RZ] ;  /* 0x01000000ff027b82 */ /* 0x001e220000000a00 */
[----:B------:R-:W-:Y:S01]  /*16e0*/  IMAD.MOV.U32 R9, RZ, RZ, 0x14a ;  /* 0x0000014aff097424 */ /* 0x000fe200078e00ff */
[----:B0-----:R0:W-:Y:S06]  /*16f0*/  STG.E desc[UR4][R2.64+0x288], R11 ;  /* 0x0002880b02007986 */ /* 0x0011ec000c101904 */
[----:B0-----:R-:W0:Y:S01]  /*1700*/  LDC.64 R2, c[0x4][RZ] ;  /* 0x01000000ff027b82 */ /* 0x001e220000000a00 */
[----:B------:R-:W-:Y:S01]  /*1710*/  HFMA2 R11, -RZ, RZ, 0, 1.97887420654296875e-05 ;  /* 0x0000014cff0b7431 */ /* 0x000fe200000001ff */
[----:B0-----:R0:W-:Y:S06]  /*1720*/  STG.E desc[UR4][R2.64+0x28c], R5 ;  /* 0x00028c0502007986 */ /* 0x0011ec000c101904 */
[----:B0-----:R-:W0:Y:S01]  /*1730*/  LDC.64 R2, c[0x4][RZ] ;  /* 0x01000000ff027b82 */ /* 0x001e220000000a00 */
[----:B------:R-:W-:Y:S01]  /*1740*/  IMAD.MOV.U32 R5, RZ, RZ, 0x14e ;  /* 0x0000014eff057424 */ /* 0x000fe200078e00ff */
[----:B0-----:R0:W-:Y:S06]  /*1750*/  STG.E desc[UR4][R2.64+0x290], R7 ;  /* 0x0002900702007986 */ /* 0x0011ec000c101904 */
[----:B0-----:R-:W0:Y:S01]  /*1760*/  LDC.64 R2, c[0x4][RZ] ;  /* 0x01000000ff027b82 */ /* 0x001e220000000a00 */
[----:B------:R-:W-:Y:S01]  /*1770*/  HFMA2 R7, -RZ, RZ, 0, 2.002716064453125e-05 ;  /* 0x00000150ff077431 */ /* 0x000fe200000001ff */
[----:B0-----:R0:W-:Y:S06]  /*1780*/  STG.E desc[UR4][R2.64+0x294], R9 ;  /* 0x0002940902007986 */ /* 0x0011ec000c101904 */
[----:B0-----:R-:W0:Y:S01]  /*1790*/  LDC.64 R2, c[0x4][RZ] ;  /* 0x01000000ff027b82 */ /* 0x001e220000000a00 */
[----:B------:R-:W-:Y:S01]  /*17a0*/  IMAD.MOV.U32 R9, RZ, RZ, 0x152 ;  /* 0x00000152ff097424 */ /* 0x000fe200078e00ff */
[----:B0-----:R0:W-:Y:S06]  /*17b0*/  STG.E desc[UR4][R2.64+0x298], R11 ;  /* 0x0002980b02007986 */ /* 0x0011ec000c101904 */
[----:B0-----:R-:W0:Y:S01]  /*17c0*/  LDC.64 R2, c[0x4][RZ] ;  /* 0x01000000ff027b82 */ /* 0x001e220000000a00 */
[----:B------:R-:W-:Y:S01]  /*17d0*/  HFMA2 R11, -RZ, RZ, 0, 2.02655792236328125e-05 ;  /* 0x00000154ff0b7431 */ /* 0x000fe200000001ff */
[----:B0-----:R0:W-:Y:S06]  /*17e0*/  STG.E desc[UR4][R2.64+0x29c], R5 ;  /* 0x00029c0502007986 */ /* 0x0011ec000c101904 */
[----:B0-----:R-:W0:Y:S01]  /*17f0*/  LDC.64 R2, c[0x4][RZ] ;  /* 0x01000000ff027b82 */ /* 0x001e220000000a00 */
[----:B------:R-:W-:Y:S01]  /*1800*/  IMAD.MOV.U32 R5, RZ, RZ, 0x156 ;  /* 0x00000156ff057424 */ /* 0x000fe200078e00ff */
[----:B0-----:R0:W-:Y:S06]  /*1810*/  STG.E desc[UR4][R2.64+0x2a0], R7 ;  /* 0x0002a00702007986 */ /* 0x0011ec000c101904 */
[----:B0-----:R-:W0:Y:S01]  /*1820*/  LDC.64 R2, c[0x4][RZ] ;  /* 0x01000000ff027b82 */ /* 0x001e220000000a00 */
[----:B------:R-:W-:Y:S01]  /*1830*/  HFMA2 R7, -RZ, RZ, 0, 2.0503997802734375e-05 ;  /* 0x00000158ff077431 */ /* 0x000fe200000001ff */
[----:B0-----:R0:W-:Y:S06]  /*1840*/  STG.E desc[UR4][R2.64+0x2a4], R9 ;  /* 0x0002a40902007986 */ /* 0x0011ec000c101904 */
[----:B0-----:R-:W0:Y:S01]  /*1850*/  LDC.64 R2, c[0x4][RZ] ;  /* 0x01000000ff027b82 */ /* 0x001e220000000a00 */
[----:B------:R-:W-:Y:S01]  /*1860*/  IMAD.MOV.U32 R9, RZ, RZ, 0x15a ;  /* 0x0000015aff097424 */ /* 0x000fe200078e00ff */
[----:B0-----:R0:W-:Y:S06]  /*1870*/  STG.E desc[UR4][R2.64+0x2a8], R11 ;  /* 0x0002a80b02007986 */ /* 0x0011ec000c101904 */
[----:B0-----:R-:W0:Y:S01]  /*1880*/  LDC.64 R2, c[0x4][RZ] ;  /* 0x01000000ff027b82 */ /* 0x001e220000000a00 */
[----:B------:R-:W-:Y:S01]  /*1890*/  HFMA2 R11, -RZ, RZ, 0, 2.07424163818359375e-05 ;  /* 0x0000015cff0b7431 */ /* 0x000fe200000001ff */
[----:B0-----:R0:W-:Y:S06]  /*18a0*/  STG.E desc[UR4][R2.64+0x2ac], R5 ;  /* 0x0002ac0502007986 */ /* 0x0011ec000c101904 */
[----:B0-----:R-:W0:Y:S01]  /*18b0*/  LDC.64 R2, c[0x4][RZ] ;  /* 0x01000000ff027b82 */ /* 0x001e220000000a00 */
[----:B------:R-:W-:Y:S01]  /*18c0*/  IMAD.MOV.U32 R5, RZ, RZ, 0x15e ;  /* 0x0000015eff057424 */ /* 0x000fe200078e00ff */
[----:B0-----:R0:W-:Y:S06]  /*18d0*/  STG.E desc[UR4][R2.64+0x2b0], R7 ;  /* 0x0002b00702007986 */ /* 0x0011ec000c101904 */
[----:B0-----:R-:W0:Y:S01]  /*18e0*/  LDC.64 R2, c[0x4][RZ] ;  /* 0x01000000ff027b82 */ /* 0x001e220000000a00 */
[----:B------:R-:W-:Y:S01]  /*18f0*/  HFMA2 R7, -RZ, RZ, 0, 2.09808349609375e-05 ;  /* 0x00000160ff077431 */ /* 0x000fe200000001ff */
[----:B0-----:R0:W-:Y:S06]  /*1900*/  STG.E desc[UR4][R2.64+0x2b4], R9 ;  /* 0x0002b40902007986 */ /* 0x0011ec000c101904 */
[----:B0-----:R-:W0:Y:S01]  /*1910*/  LDC.64 R2, c[0x4][RZ] ;  /* 0x01000000ff027b82 */ /* 0x001e220000000a00 */
[----:B------:R-:W-:Y:S01]  /*1920*/  IMAD.MOV.U32 R9, RZ, RZ, 0x162 ;  /* 0x00000162ff097424 */ /* 0x000fe200078e00ff */
[----:B0-----:R0:W-:Y:S06]  /*1930*/  STG.E desc[UR4][R2.64+0x2b8], R11 ;  /* 0x0002b80b02007986 */ /* 0x0011ec000c101904 */
[----:B0-----:R-:W0:Y:S01]  /*1940*/  LDC.64 R2, c[0x4][RZ] ;  /* 0x01000000ff027b82 */ /* 0x001e220000000a00 */
[----:B------:R-:W-:Y:S01]  /*1950*/  HFMA2 R11, -RZ, RZ, 0, 2.12192535400390625e-05 ;  /* 0x00000164ff0b7431 */ /* 0x000fe200000001ff */
[----:B0-----:R0:W-:Y:S06]  /*1960*/  STG.E desc[UR4][R2.64+0x2bc], R5 ;  /* 0x0002bc0502007986 */ /* 0x0011ec000c101904 */
[----:B0-----:R-:W0:Y:S01]  /*1970*/  LDC.64 R2, c[0x4][RZ] ;  /* 0x01000000ff027b82 */ /* 0x001e220000000a00 */
[----:B------:R-:W-:Y:S01]  /*1980*/  IMAD.MOV.U32 R5, RZ, RZ, 0x166 ;  /* 0x00000166ff057424 */ /* 0x000fe200078e00ff */
[----:B0-----:R0:W-:Y:S06]  /*1990*/  STG.E desc[UR4][R2.64+0x2c0], R7 ;  /* 0x0002c00702007986 */ /* 0x0011ec000c101904 */
[----:B0-----:R-:W0:Y:S01]  /*19a0*/  LDC.64 R2, c[0x4][RZ] ;  /* 0x01000000ff027b82 */ /* 0x001e220000000a00 */
[----:B------:R-:W-:Y:S01]  /*19b0*/  HFMA2 R7, -RZ, RZ, 0, 2.1457672119140625e-05 ;  /* 0x00000168ff077431 */ /* 0x000fe200000001ff */
[----:B0-----:R0:W-:Y:S06]  /*19c0*/  STG.E desc[UR4][R2.64+0x2c4], R9 ;  /* 0x0002c40902007986 */ /* 0x0011ec000c101904 */
[----:B0-----:R-:W0:Y:S01]  /*19d0*/  LDC.64 R2, c[0x4][RZ] ;  /* 0x01000000ff027b82 */ /* 0x001e220000000a00 */
[----:B------:R-:W-:Y:S01]  /*19e0*/  IMAD.MOV.U32 R9, RZ, RZ, 0x16a ;  /* 0x0000016aff097424 */ /* 0x000fe200078e00ff */
[----:B0-----:R0:W-:Y:S06]  /*19f0*/  STG.E desc[UR4][R2.64+0x2c8], R11 ;  /* 0x0002c80b02007986 */ /* 0x0011ec000c101904 */
[----:B0-----:R-:W0:Y:S01]  /*1a00*/  LDC.64 R2, c[0x4][RZ] ;  /* 0x01000000ff027b82 */ /* 0x001e220000000a00 */
[----:B------:R-:W-:Y:S01]  /*1a10*/  HFMA2 R11, -RZ, RZ, 0, 2.16960906982421875e-05 ;  /* 0x0000016cff0b7431 */ /* 0x000fe200000001ff */
[----:B0-----:R0:W-:Y:S06]  /*1a20*/  STG.E desc[UR4][R2.64+0x2cc], R5 ;  /* 0x0002cc0502007986 */ /* 0x0011ec000c101904 */
[----:B0-----:R-:W0:Y:S01]  /*1a30*/  LDC.64 R2, c[0x4][RZ] ;  /* 0x01000000ff027b82 */ /* 0x001e220000000a00 */
[----:B------:R-:W-:Y:S01]  /*1a40*/  IMAD.MOV.U32 R5, RZ, RZ, 0x16e ;  /* 0x0000016eff057424 */ /* 0x000fe200078e00ff */
[----:B0-----:R0:W-:Y:S06]  /*1a50*/  STG.E desc[UR4][R2.64+0x2d0], R7 ;  /* 0x0002d00702007986 */ /* 0x0011ec000c101904 */
[----:B0-----:R-:W0:Y:S01]  /*1a60*/  LDC.64 R2, c[0x4][RZ] ;  /* 0x01000000ff027b82 */ /* 0x001e220000000a00 */
[----:B------:R-:W-:Y:S01]  /*1a70*/  HFMA2 R7, -RZ, RZ, 0, 2.193450927734375e-05 ;  /* 0x00000170ff077431 */ /* 0x000fe200000001ff */
[----:B0-----:R0:W-:Y:S06]  /*1a80*/  STG.E desc[UR4][R2.64+0x2d4], R9 ;  /* 0x0002d40902007986 */ /* 0x0011ec000c101904 */
[----:B0-----:R-:W0:Y:S01]  /*1a90*/  LDC.64 R2, c[0x4][RZ] ;  /* 0x01000000ff027b82 */ /* 0x001e220000000a00 */
[----:B------:R-:W-:Y:S01]  /*1aa0*/  IMAD.MOV.U32 R9, RZ, RZ, 0x172 ;  /* 0x00000172ff097424 */ /* 0x000fe200078e00ff */
[----:B0-----:R0:W-:Y:S06]  /*1ab0*/  STG.E desc[UR4][R2.64+0x2d8], R11 ;  /* 0x0002d80b02007986 */ /* 0x0011ec000c101904 */
[----:B0-----:R-:W0:Y:S01]  /*1ac0*/  LDC.64 R2, c[0x4][RZ] ;  /* 0x01000000ff027b82 */ /* 0x001e220000000a00 */
[----:B------:R-:W-:Y:S01]  /*1ad0*/  HFMA2 R11, -RZ, RZ, 0, 2.21729278564453125e-05 ;  /* 0x00000174ff0b7431 */ /* 0x000fe200000001ff */
[----:B0-----:R0:W-:Y:S06]  /*1ae0*/  STG.E desc[UR4][R2.64+0x2dc], R5 ;  /* 0x0002dc0502007986 */ /* 0x0011ec000c101904 */
[----:B0-----:R-:W0:Y:S01]  /*1af0*/  LDC.64 R2, c[0x4][RZ] ;  /* 0x01000000ff027b82 */ /* 0x001e220000000a00 */
[----:B------:R-:W-:Y:S01]  /*1b00*/  IMAD.MOV.U32 R5, RZ, RZ, 0x176 ;  /* 0x00000176ff057424 */ /* 0x000fe200078e00ff */
[----:B0-----:R0:W-:Y:S06]  /*1b10*/  STG.E desc[UR4][R2.64+0x2e0], R7 ;  /* 0x0002e00702007986 */ /* 0x0011ec000c101904 */
[----:B0-----:R-:W0:Y:S01]  /*1b20*/  LDC.64 R2, c[0x4][RZ] ;  /* 0x01000000ff027b82 */ /* 0x001e220000000a00 */
[----:B------:R-:W-:Y:S01]  /*1b30*/  HFMA2 R7, -RZ, RZ, 0, 2.2411346435546875e-05 ;  /* 0x00000178ff077431 */ /* 0x000fe200000001ff */
[----:B0-----:R0:W-:Y:S06]  /*1b40*/  STG.E desc[UR4][R2.64+0x2e4], R9 ;  /* 0x0002e40902007986 */ /* 0x0011ec000c101904 */
[----:B0-----:R-:W0:Y:S01]  /*1b50*/  LDC.64 R2, c[0x4][RZ] ;  /* 0x01000000ff027b82 */ /* 0x001e220000000a00 */
[----:B------:R-:W-:Y:S01]  /*1b60*/  IMAD.MOV.U32 R9, RZ, RZ, 0x17a ;  /* 0x0000017aff097424 */ /* 0x000fe200078e00ff */
[----:B0-----:R0:W-:Y:S06]  /*1b70*/  STG.E desc[UR4][R2.64+0x2e8], R11 ;  /* 0x0002e80b02007986 */ /* 0x0011ec000c101904 */
[----:B0-----:R-:W0:Y:S01]  /*1b80*/  LDC.64 R2, c[0x4][RZ] ;  /* 0x01000000ff027b82 */ /* 0x001e220000000a00 */
[----:B------:R-:W-:Y:S01]  /*1b90*/  HFMA2 R11, -RZ, RZ, 0, 2.26497650146484375e-05 ;  /* 0x0000017cff0b7431 */ /* 0x000fe200000001ff */
[----:B0-----:R0:W-:Y:S06]  /*1ba0*/  STG.E desc[UR4][R2.64+0x2ec], R5 ;  /* 0x0002ec0502007986 */ /* 0x0011ec000c101904 */
[----:B0-----:R-:W0:Y:S01]  /*1bb0*/  LDC.64 R2, c[0x4][RZ] ;  /* 0x01000000ff027b82 */ /* 0x001e220000000a00 */
[----:B------:R-:W-:Y:S01]  /*1bc0*/  IMAD.MOV.U32 R5, RZ, RZ, 0x17e ;  /* 0x0000017eff057424 */ /* 0x000fe200078e00ff */
[----:B0-----:R0:W-:Y:S06]  /*1bd0*/  STG.E desc[UR4][R2.64+0x2f0], R7 ;  /* 0x0002f00702007986 */ /* 0x0011ec000c101904 */
[----:B0-----:R-:W0:Y:S01]  /*1be0*/  LDC.64 R2, c[0x4][RZ] ;  /* 0x01000000ff027b82 */ /* 0x001e220000000a00 */
[----:B------:R-:W-:Y:S01]  /*1bf0*/  HFMA2 R7, -RZ, RZ, 0, 2.288818359375e-05 ;  /* 0x00000180ff077431 */ /* 0x000fe200000001ff */
[----:B0-----:R0:W-:Y:S06]  /*1c00*/  STG.E desc[UR4][R2.64+0x2f4], R9 ;  /* 0x0002f40902007986 */ /* 0x0011ec000c101904 */
[----:B0-----:R-:W0:Y:S01]  /*1c10*/  LDC.64 R2, c[0x4][RZ] ;  /* 0x01000000ff027b82 */ /* 0x001e220000000a00 */
[----:B------:R-:W-:Y:S01]  /*1c20*/  IMAD.MOV.U32 R9, RZ, RZ, 0x182 ;  /* 0x00000182ff097424 */ /* 0x000fe200078e00ff */
[----:B0-----:R0:W-:Y:S06]  /*1c30*/  STG.E desc[UR4][R2.64+0x2f8], R11 ;  /* 0x0002f80b02007986 */ /* 0x0011ec000c101904 */
[----:B0-----:R-:W0:Y:S01]  /*1c40*/  LDC.64 R2, c[0x4][RZ] ;  /* 0x01000000ff027b82 */ /* 0x001e220000000a00 */
[----:B------:R-:W-:Y:S01]  /*1c50*/  HFMA2 R11, -RZ, RZ, 0, 2.31266021728515625e-05 ;  /* 0x00000184ff0b7431 */ /* 0x000fe200000001ff */
[----:B0-----:R0:W-:Y:S06]  /*1c60*/  STG.E desc[UR4][R2.64+0x2fc], R5 ;  /* 0x0002fc0502007986 */ /* 0x0011ec000c101904 */
[----:B0-----:R-:W0:Y:S01]  /*1c70*/  LDC.64 R2, c[0x4][RZ] ;  /* 0x01000000ff027b82 */ /* 0x001e220000000a00 */
[----:B------:R-:W-:Y:S01]  /*1c80*/  IMAD.MOV.U32 R5, RZ, RZ, 0x186 ;  /* 0x00000186ff057424 */ /* 0x000fe200078e00ff */
[----:B0-----:R0:W-:Y:S06]  /*1c90*/  STG.E desc[UR4][R2.64+0x300], R7 ;  /* 0x0003000702007986 */ /* 0x0011ec000c101904 */
[----:B0-----:R-:W0:Y:S01]  /*1ca0*/  LDC.64 R2, c[0x4][RZ] ;  /* 0x01000000ff027b82 */ /* 0x001e220000000a00 */
[----:B------:R-:W-:Y:S01]  /*1cb0*/  HFMA2 R7, -RZ, RZ, 0, 2.3365020751953125e-05 ;  /* 0x00000188ff077431 */ /* 0x000fe200000001ff */
[----:B0-----:R0:W-:Y:S06]  /*1cc0*/  STG.E desc[UR4][R2.64+0x304], R9 ;  /* 0x0003040902007986 */ /* 0x0011ec000c101904 */
[----:B0-----:R-:W0:Y:S01]  /*1cd0*/  LDC.64 R2, c[0x4][RZ] ;  /* 0x01000000ff027b82 */ /* 0x001e220000000a00 */
[----:B------:R-:W-:Y:S01]  /*1ce0*/  IMAD.MOV.U32 R9, RZ, RZ, 0x18a ;  /* 0x0000018aff097424 */ /* 0x000fe200078e00ff */
[----:B0-----:R0:W-:Y:S06]  /*1cf0*/  STG.E desc[UR4][R2.64+0x308], R11 ;  /* 0x0003080b02007986 */ /* 0x0011ec000c101904 */
[----:B0-----:R-:W0:Y:S01]  /*1d00*/  LDC.64 R2, c[0x4][RZ] ;  /* 0x01000000ff027b82 */ /* 0x001e220000000a00 */
[----:B------:R-:W-:Y:S01]  /*1d10*/  HFMA2 R11, -RZ, RZ, 0, 2.36034393310546875e-05 ;  /* 0x0000018cff0b7431 */ /* 0x000fe200000001ff */
[----:B0-----:R0:W-:Y:S06]  /*1d20*/  STG.E desc[UR4][R2.64+0x30c], R5 ;  /* 0x00030c0502007986 */ /* 0x0011ec000c101904 */
[----:B0-----:R-:W0:Y:S01]  /*1d30*/  LDC.64 R2, c[0x4][RZ] ;  /* 0x01000000ff027b82 */ /* 0x001e220000000a00 */
[----:B------:R-:W-:Y:S01]  /*1d40*/  IMAD.MOV.U32 R5, RZ, RZ, 0x18e ;  /* 0x0000018eff057424 */ /* 0x000fe200078e00ff */
[----:B0-----:R0:W-:Y:S06]  /*1d50*/  STG.E desc[UR4][R2.64+0x310], R7 ;  /* 0x0003100702007986 */ /* 0x0011ec000c101904 */
[----:B0-----:R-:W0:Y:S01]  /*1d60*/  LDC.64 R2, c[0x4][RZ] ;  /* 0x01000000ff027b82 */ /* 0x001e220000000a00 */
[----:B------:R-:W-:Y:S01]  /*1d70*/  HFMA2 R7, -RZ, RZ, 0, 2.384185791015625e-05 ;  /* 0x00000190ff077431 */ /* 0x000fe200000001ff */
[----:B0-----:R0:W-:Y:S06]  /*1d80*/  STG.E desc[UR4][R2.64+0x314], R9 ;  /* 0x0003140902007986 */ /* 0x0011ec000c101904 */
[----:B0-----:R-:W0:Y:S01]  /*1d90*/  LDC.64 R2, c[0x4][RZ] ;  /* 0x01000000ff027b82 */ /* 0x001e220000000a00 */
[----:B------:R-:W-:Y:S01]  /*1da0*/  IMAD.MOV.U32 R9, RZ, RZ, 0x192 ;  /* 0x00000192ff097424 */ /* 0x000fe200078e00ff */
[----:B0-----:R0:W-:Y:S06]  /*1db0*/  STG.E desc[UR4][R2.64+0x318], R11 ;  /* 0x0003180b02007986 */ /* 0x0011ec000c101904 */
[----:B0-----:R-:W0:Y:S01]  /*1dc0*/  LDC.64 R2, c[0x4][RZ] ;  /* 0x01000000ff027b82 */ /* 0x001e220000000a00 */
[----:B------:R-:W-:Y:S01]  /*1dd0*/  HFMA2 R11, -RZ, RZ, 0, 2.40802764892578125e-05 ;  /* 0x00000194ff0b7431 */ /* 0x000fe200000001ff */
[----:B0-----:R0:W-:Y:S06]  /*1de0*/  STG.E desc[UR4][R2.64+0x31c], R5 ;  /* 0x00031c0502007986 */ /* 0x0011ec000c101904 */
[----:B0-----:R-:W0:Y:S01]  /*1df0*/  LDC.64 R2, c[0x4][RZ] ;  /* 0x01000000ff027b82 */ /* 0x001e220000000a00 */
[----:B------:R-:W-:Y:S01]  /*1e00*/  IMAD.MOV.U32 R5, RZ, RZ, 0x196 ;  /* 0x00000196ff057424 */ /* 0x000fe200078e00ff */
[----:B0-----:R0:W-:Y:S06]  /*1e10*/  STG.E desc[UR4][R2.64+0x320], R7 ;  /* 0x0003200702007986 */ /* 0x0011ec000c101904 */
[----:B0-----:R-:W0:Y:S01]  /*1e20*/  LDC.64 R2, c[0x4][RZ] ;  /* 0x01000000ff027b82 */ /* 0x001e220000000a00 */
[----:B------:R-:W-:Y:S01]  /*1e30*/  HFMA2 R7, -RZ, RZ, 0, 2.4318695068359375e-05 ;  /* 0x00000198ff077431 */ /* 0x000fe200000001ff */
[----:B0-----:R0:W-:Y:S06]  /*1e40*/  STG.E desc[UR4][R2.64+0x324], R9 ;  /* 0x0003240902007986 */ /* 0x0011ec000c101904 */
[----:B0-----:R-:W0:Y:S01]  /*1e50*/  LDC.64 R2, c[0x4][RZ] ;  /* 0x01000000ff027b82 */ /* 0x001e220000000a00 */
[----:B------:R-:W-:Y:S01]  /*1e60*/  IMAD.MOV.U32 R9, RZ, RZ, 0x19a ;  /* 0x0000019aff097424 */ /* 0x000fe200078e00ff */
[----:B0-----:R0:W-:Y:S06]  /*1e70*/  STG.E desc[UR4][R2.64+0x328], R11 ;  /* 0x0003280b02007986 */ /* 0x0011ec000c101904 */
[----:B0-----:R-:W0:Y:S01]  /*1e80*/  LDC.64 R2, c[0x4][RZ] ;  /* 0x01000000ff027b82 */ /* 0x001e220000000a00 */
[----:B------:R-:W-:Y:S01]  /*1e90*/  HFMA2 R11, -RZ, RZ, 0, 2.45571136474609375e-05 ;  /* 0x0000019cff0b7431 */ /* 0x000fe200000001ff */
[----:B0-----:R0:W-:Y:S06]  /*1ea0*/  STG.E desc[UR4][R2.64+0x32c], R5 ;  /* 0x00032c0502007986 */ /* 0x0011ec000c101904 */
[----:B0-----:R-:W0:Y:S01]  /*1eb0*/  LDC.64 R2, c[0x4][RZ] ;  /* 0x01000000ff027b82 */ /* 0x001e220000000a00 */
[----:B------:R-:W-:Y:S01]  /*1ec0*/  IMAD.MOV.U32 R5, RZ, RZ, 0x19e ;  /* 0x0000019eff057424 */ /* 0x000fe200078e00ff */
[----:B0-----:R0:W-:Y:S06]  /*1ed0*/  STG.E desc[UR4][R2.64+0x330], R7 ;  /* 0x0003300702007986 */ /* 0x0011ec000c101904 */
[----:B0-----:R-:W0:Y:S01]  /*1ee0*/  LDC.64 R2, c[0x4][RZ] ;  /* 0x01000000ff027b82 */ /* 0x001e220000000a00 */
[----:B------:R-:W-:Y:S01]  /*1ef0*/  HFMA2 R7, -RZ, RZ, 0, 2.47955322265625e-05 ;  /* 0x000001a0ff077431 */ /* 0x000fe200000001ff */
[----:B0-----:R0:W-:Y:S06]  /*1f00*/  STG.E desc[UR4][R2.64+0x334], R9 ;  /* 0x0003340902007986 */ /* 0x0011ec000c101904 */
[----:B0-----:R-:W0:Y:S01]  /*1f10*/  LDC.64 R2, c[0x4][RZ] ;  /* 0x01000000ff027b82 */ /* 0x001e220000000a00 */
[----:B------:R-:W-:Y:S01]  /*1f20*/  IMAD.MOV.U32 R9, RZ, RZ, 0x1a2 ;  /* 0x000001a2ff097424 */ /* 0x000fe200078e00ff */
[----:B0-----:R0:W-:Y:S06]  /*1f30*/  STG.E desc[UR4][R2.64+0x338], R11 ;  /* 0x0003380b02007986 */ /* 0x0011ec000c101904 */
[----:B0-----:R-:W0:Y:S01]  /*1f40*/  LDC.64 R2, c[0x4][RZ] ;  /* 0x01000000ff027b82 */ /* 0x001e220000000a00 */
[----:B------:R-:W-:Y:S01]  /*1f50*/  HFMA2 R11, -RZ, RZ, 0, 2.50339508056640625e-05 ;  /* 0x000001a4ff0b7431 */ /* 0x000fe200000001ff */
[----:B0-----:R0:W-:Y:S06]  /*1f60*/  STG.E desc[UR4][R2.64+0x33c], R5 ;  /* 0x00033c0502007986 */ /* 0x0011ec000c101904 */
[----:B0-----:R-:W0:Y:S01]  /*1f70*/  LDC.64 R2, c[0x4][RZ] ;  /* 0x01000000ff027b82 */ /* 0x001e220000000a00 */
[----:B------:R-:W-:Y:S01]  /*1f80*/  IMAD.MOV.U32 R5, RZ, RZ, 0x1a6 ;  /* 0x000001a6ff057424 */ /* 0x000fe200078e00ff */
[----:B0-----:R0:W-:Y:S06]  /*1f90*/  STG.E desc[UR4][R2.64+0x340], R7 ;  /* 0x0003400702007986 */ /* 0x0011ec000c101904 */
[----:B0-----:R-:W0:Y:S01]  /*1fa0*/  LDC.64 R2, c[0x4][RZ] ;  /* 0x01000000ff027b82 */ /* 0x001e220000000a00 */
[----:B------:R-:W-:Y:S01]  /*1fb0*/  HFMA2 R7, -RZ, RZ, 0, 2.5272369384765625e-05 ;  /* 0x000001a8ff077431 */ /* 0x000fe200000001ff */
[----:B0-----:R0:W-:Y:S06]  /*1fc0*/  STG.E desc[UR4][R2.64+0x344], R9 ;  /* 0x0003440902007986 */ /* 0x0011ec000c101904 */
[----:B0-----:R-:W0:Y:S01]  /*1fd0*/  LDC.64 R2, c[0x4][RZ] ;  /* 0x01000000ff027b82 */ /* 0x001e220000000a00 */
[----:B------:R-:W-:Y:S01]  /*1fe0*/  IMAD.MOV.U32 R9, RZ, RZ, 0x1aa ;  /* 0x000001aaff097424 */ /* 0x000fe200078e00ff */
[----:B0-----:R0:W-:Y:S06]  /*1ff0*/  STG.E desc[UR4][R2.64+0x348], R11 ;  /* 0x0003480b02007986 */ /* 0x0011ec000c101904 */
[----:B0-----:R-:W0:Y:S01]  /*2000*/  LDC.64 R2, c[0x4][RZ] ;  /* 0x01000000ff027b82 */ /* 0x001e220000000a00 */
[----:B------:R-:W-:Y:S01]  /*2010*/  HFMA2 R11, -RZ, RZ, 0, 2.55107879638671875e-05 ;  /* 0x000001acff0b7431 */ /* 0x000fe200000001ff */
[----:B0-----:R0:W-:Y:S06]  /*2020*/  STG.E desc[UR4][R2.64+0x34c], R5 ;  /* 0x00034c0502007986 */ /* 0x0011ec000c101904 */
[----:B0-----:R-:W0:Y:S01]  /*2030*/  LDC.64 R2, c[0x4][RZ] ;  /* 0x01000000ff027b82 */ /* 0x001e220000000a00 */
[----:B------:R-:W-:Y:S01]  /*2040*/  IMAD.MOV.U32 R5, RZ, RZ, 0x1ae ;  /* 0x000001aeff057424 */ /* 0x000fe200078e00ff */
[----:B0-----:R0:W-:Y:S06]  /*2050*/  STG.E desc[UR4][R2.64+0x350], R7 ;  /* 0x0003500702007986 */ /* 0x0011ec000c101904 */
[----:B0-----:R-:W0:Y:S01]  /*2060*/  LDC.64 R2, c[0x4][RZ] ;  /* 0x01000000ff027b82 */ /* 0x001e220000000a00 */
[----:B------:R-:W-:Y:S01]  /*2070*/  HFMA2 R7, -RZ, RZ, 0, 2.574920654296875e-05 ;  /* 0x000001b0ff077431 */ /* 0x000fe200000001ff */
[----:B0-----:R0:W-:Y:S06]  /*2080*/  STG.E desc[UR4][R2.64+0x354], R9 ;  /* 0x0003540902007986 */ /* 0x0011ec000c101904 */
[----:B0-----:R-:W0:Y:S01]  /*2090*/  LDC.64 R2, c[0x4][RZ] ;  /* 0x01000000ff027b82 */ /* 0x001e220000000a00 */
[----:B------:R-:W-:Y:S01]  /*20a0*/  IMAD.MOV.U32 R9, RZ, RZ, 0x1b2 ;  /* 0x000001b2ff097424 */ /* 0x000fe200078e00ff */
[----:B0-----:R0:W-:Y:S06]  /*20b0*/  STG.E desc[UR4][R2.64+0x358], R11 ;  /* 0x0003580b02007986 */ /* 0x0011ec000c101904 */
[----:B0-----:R-:W0:Y:S01]  /*20c0*/  LDC.64 R2, c[0x4][RZ] ;  /* 0x01000000ff027b82 */ /* 0x001e220000000a00 */
[----:B------:R-:W-:Y:S01]  /*20d0*/  HFMA2 R11, -RZ, RZ, 0, 2.59876251220703125e-05 ;  /* 0x000001b4ff0b7431 */ /* 0x000fe200000001ff */
[----:B0-----:R0:W-:Y:S06]  /*20e0*/  STG.E desc[UR4][R2.64+0x35c], R5 ;  /* 0x00035c0502007986 */ /* 0x0011ec000c101904 */
[----:B0-----:R-:W0:Y:S01]  /*20f0*/  LDC.64 R2, c[0x4][RZ] ;  /* 0x01000000ff027b82 */ /* 0x001e220000000a00 */
[----:B------:R-:W-:Y:S01]  /*2100*/  IMAD.MOV.U32 R5, RZ, RZ, 0x1b6 ;  /* 0x000001b6ff057424 */ /* 0x000fe200078e00ff */
[----:B0-----:R0:W-:Y:S06]  /*2110*/  STG.E desc[UR4][R2.64+0x360], R7 ;  /* 0x0003600702007986 */ /* 0x0011ec000c101904 */
[----:B0-----:R-:W0:Y:S01]  /*2120*/  LDC.64 R2, c[0x4][RZ] ;  /* 0x01000000ff027b82 */ /* 0x001e220000000a00 */
[----:B------:R-:W-:Y:S01]  /*2130*/  HFMA2 R7, -RZ, RZ, 0, 2.6226043701171875e-05 ;  /* 0x000001b8ff077431 */ /* 0x000fe200000001ff */
[----:B0-----:R0:W-:Y:S06]  /*2140*/  STG.E desc[UR4][R2.64+0x364], R9 ;  /* 0x0003640902007986 */ /* 0x0011ec000c101904 */
[----:B0-----:R-:W0:Y:S01]  /*2150*/  LDC.64 R2, c[0x4][RZ] ;  /* 0x01000000ff027b82 */ /* 0x001e220000000a00 */
[----:B------:R-:W-:Y:S01]  /*2160*/  IMAD.MOV.U32 R9, RZ, RZ, 0x1ba ;  /* 0x000001baff097424 */ /* 0x000fe200078e00ff */
[----:B0-----:R0:W-:Y:S06]  /*2170*/  STG.E desc[UR4][R2.64+0x368], R11 ;  /* 0x0003680b02007986 */ /* 0x0011ec000c101904 */
[----:B0-----:R-:W0:Y:S01]  /*2180*/  LDC.64 R2, c[0x4][RZ] ;  /* 0x01000000ff027b82 */ /* 0x001e220000000a00 */
[----:B------:R-:W-:Y:S01]  /*2190*/  HFMA2 R11, -RZ, RZ, 0, 2.64644622802734375e-05 ;  /* 0x000001bcff0b7431 */ /* 0x000fe200000001ff */
[----:B0-----:R0:W-:Y:S06]  /*21a0*/  STG.E desc[UR4][R2.64+0x36c], R5 ;  /* 0x00036c0502007986 */ /* 0x0011ec000c101904 */
[----:B0-----:R-:W0:Y:S01]  /*21b0*/  LDC.64 R2, c[0x4][RZ] ;  /* 0x01000000ff027b82 */ /* 0x001e220000000a00 */
[----:B------:R-:W-:Y:S01]  /*21c0*/  IMAD.MOV.U32 R5, RZ, RZ, 0x1be ;  /* 0x000001beff057424 */ /* 0x000fe200078e00ff */
[----:B0-----:R0:W-:Y:S06]  /*21d0*/  STG.E desc[UR4][R2.64+0x370], R7 ;  /* 0x0003700702007986 */ /* 0x0011ec000c101904 */
[----:B0-----:R-:W0:Y:S01]  /*21e0*/  LDC.64 R2, c[0x4][RZ] ;  /* 0x01000000ff027b82 */ /* 0x001e220000000a00 */
[----:B------:R-:W-:Y:S01]  /*21f0*/  HFMA2 R7, -RZ, RZ, 0, 2.6702880859375e-05 ;  /* 0x000001c0ff077431 */ /* 0x000fe200000001ff */
[----:B0-----:R0:W-:Y:S06]  /*2200*/  STG.E desc[UR4][R2.64+0x374], R9 ;  /* 0x0003740902007986 */ /* 0x0011ec000c101904 */
[----:B0-----:R-:W0:Y:S01]  /*2210*/  LDC.64 R2, c[0x4][RZ] ;  /* 0x01000000ff027b82 */ /* 0x001e220000000a00 */
[----:B------:R-:W-:Y:S01]  /*2220*/  IMAD.MOV.U32 R9, RZ, RZ, 0x1c2 ;  /* 0x000001c2ff097424 */ /* 0x000fe200078e00ff */
[----:B0-----:R0:W-:Y:S06]  /*2230*/  STG.E desc[UR4][R2.64+0x378], R11 ;  /* 0x0003780b02007986 */ /* 0x0011ec000c101904 */
[----:B0-----:R-:W0:Y:S01]  /*2240*/  LDC.64 R2, c[0x4][RZ] ;  /* 0x01000000ff027b82 */ /* 0x001e220000000a00 */
[----:B------:R-:W-:Y:S01]  /*2250*/  HFMA2 R11, -RZ, RZ, 0, 2.69412994384765625e-05 ;  /* 0x000001c4ff0b7431 */ /* 0x000fe200000001ff */
[----:B0-----:R0:W-:Y:S06]  /*2260*/  STG.E desc[UR4][R2.64+0x37c], R5 ;  /* 0x00037c0502007986 */ /* 0x0011ec000c101904 */
[----:B0-----:R-:W0:Y:S01]  /*2270*/  LDC.64 R2, c[0x4][RZ] ;  /* 0x01000000ff027b82 */ /* 0x001e220000000a00 */
[----:B------:R-:W-:Y:S01]  /*2280*/  IMAD.MOV.U32 R5, RZ, RZ, 0x1c6 ;  /* 0x000001c6ff057424 */ /* 0x000fe200078e00ff */
[----:B0-----:R0:W-:Y:S06]  /*2290*/  STG.E desc[UR4][R2.64+0x380], R7 ;  /* 0x0003800702007986 */ /* 0x0011ec000c101904 */
[----:B0-----:R-:W0:Y:S01]  /*22a0*/  LDC.64 R2, c[0x4][RZ] ;  /* 0x01000000ff027b82 */ /* 0x001e220000000a00 */
[----:B------:R-:W-:Y:S01]  /*22b0*/  HFMA2 R7, -RZ, RZ, 0, 2.7179718017578125e-05 ;  /* 0x000001c8ff077431 */ /* 0x000fe200000001ff */
[----:B0-----:R0:W-:Y:S06]  /*22c0*/  STG.E desc[UR4][R2.64+0x384], R9 ;  /* 0x0003840902007986 */ /* 0x0011ec000c101904 */
[----:B0-----:R-:W0:Y:S01]  /*22d0*/  LDC.64 R2, c[0x4][RZ] ;  /* 0x01000000ff027b82 */ /* 0x001e220000000a00 */
[----:B------:R-:W-:Y:S01]  /*22e0*/  IMAD.MOV.U32 R9, RZ, RZ, 0x1ca ;  /* 0x000001caff097424 */ /* 0x000fe200078e00ff */
[----:B0-----:R0:W-:Y:S06]  /*22f0*/  STG.E desc[UR4][R2.64+0x388], R11 ;  /* 0x0003880b02007986 */ /* 0x0011ec000c101904 */
[----:B0-----:R-:W0:Y:S01]  /*2300*/  LDC.64 R2, c[0x4][RZ] ;  /* 0x01000000ff027b82 */ /* 0x001e220000000a00 */
[----:B------:R-:W-:Y:S01]  /*2310*/  HFMA2 R11, -RZ, RZ, 0, 2.74181365966796875e-05 ;  /* 0x000001ccff0b7431 */ /* 0x000fe200000001ff */
[----:B0-----:R0:W-:Y:S06]  /*2320*/  STG.E desc[UR4][R2.64+0x38c], R5 ;  /* 0x00038c0502007986 */ /* 0x0011ec000c101904 */
[----:B0-----:R-:W0:Y:S01]  /*2330*/  LDC.64 R2, c[0x4][RZ] ;  /* 0x01000000ff027b82 */ /* 0x001e220000000a00 */
[----:B------:R-:W-:Y:S01]  /*2340*/  IMAD.MOV.U32 R5, RZ, RZ, 0x1ce ;  /* 0x000001ceff057424 */ /* 0x000fe200078e00ff */
[----:B0-----:R0:W-:Y:S06]  /*2350*/  STG.E desc[UR4][R2.64+0x390], R7 ;  /* 0x0003900702007986 */ /* 0x0011ec000c101904 */
[----:B0-----:R-:W0:Y:S01]  /*2360*/  LDC.64 R2, c[0x4][RZ] ;  /* 0x01000000ff027b82 */ /* 0x001e220000000a00 */
[----:B------:R-:W-:Y:S01]  /*2370*/  HFMA2 R7, -RZ, RZ, 0, 2.765655517578125e-05 ;  /* 0x000001d0ff077431 */ /* 0x000fe200000001ff */
[----:B0-----:R0:W-:Y:S06]  /*2380*/  STG.E desc[UR4][R2.64+0x394], R9 ;  /* 0x0003940902007986 */ /* 0x0011ec000c101904 */
[----:B0-----:R-:W0:Y:S01]  /*2390*/  LDC.64 R2, c[0x4][RZ] ;  /* 0x01000000ff027b82 */ /* 0x001e220000000a00 */
[----:B------:R-:W-:Y:S01]  /*23a0*/  IMAD.MOV.U32 R9, RZ, RZ, 0x1d2 ;  /* 0x000001d2ff097424 */ /* 0x000fe200078e00ff */
[----:B0-----:R0:W-:Y:S06]  /*23b0*/  STG.E desc[UR4][R2.64+0x398], R11 ;  /* 0x0003980b02007986 */ /* 0x0011ec000c101904 */
[----:B0-----:R-:W0:Y:S01]  /*23c0*/  LDC.64 R2, c[0x4][RZ] ;  /* 0x01000000ff027b82 */ /* 0x001e220000000a00 */
[----:B------:R-:W-:Y:S01]  /*23d0*/  HFMA2 R11, -RZ, RZ, 0, 2.78949737548828125e-05 ;  /* 0x000001d4ff0b7431 */ /* 0x000fe200000001ff */
[----:B0-----:R0:W-:Y:S06]  /*23e0*/  STG.E desc[UR4][R2.64+0x39c], R5 ;  /* 0x00039c0502007986 */ /* 0x0011ec000c101904 */
[----:B0-----:R-:W0:Y:S01]  /*23f0*/  LDC.64 R2, c[0x4][RZ] ;  /* 0x01000000ff027b82 */ /* 0x001e220000000a00 */
[----:B------:R-:W-:Y:S01]  /*2400*/  IMAD.MOV.U32 R5, RZ, RZ, 0x1d6 ;  /* 0x000001d6ff057424 */ /* 0x000fe200078e00ff */
[----:B0-----:R0:W-:Y:S06]  /*2410*/  STG.E desc[UR4][R2.64+0x3a0], R7 ;  /* 0x0003a00702007986 */ /* 0x0011ec000c101904 */
[----:B0-----:R-:W0:Y:S01]  /*2420*/  LDC.64 R2, c[0x4][RZ] ;  /* 0x01000000ff027b82 */ /* 0x001e220000000a00 */
[----:B------:R-:W-:Y:S01]  /*2430*/  HFMA2 R7, -RZ, RZ, 0, 2.8133392333984375e-05 ;  /* 0x000001d8ff077431 */ /* 0x000fe200000001ff */
[----:B0-----:R0:W-:Y:S06]  /*2440*/  STG.E desc[UR4][R2.64+0x3a4], R9 ;  /* 0x0003a40902007986 */ /* 0x0011ec000c101904 */
[----:B0-----:R-:W0:Y:S01]  /*2450*/  LDC.64 R2, c[0x4][RZ] ;  /* 0x01000000ff027b82 */ /* 0x001e220000000a00 */
[----:B------:R-:W-:Y:S01]  /*2460*/  IMAD.MOV.U32 R9, RZ, RZ, 0x1da ;  /* 0x000001daff097424 */ /* 0x000fe200078e00ff */
[----:B0-----:R0:W-:Y:S06]  /*2470*/  STG.E desc[UR4][R2.64+0x3a8], R11 ;  /* 0x0003a80b02007986 */ /* 0x0011ec000c101904 */
[----:B0-----:R-:W0:Y:S01]  /*2480*/  LDC.64 R2, c[0x4][RZ] ;  /* 0x01000000ff027b82 */ /* 0x001e220000000a00 */
[----:B------:R-:W-:Y:S01]  /*2490*/  HFMA2 R11, -RZ, RZ, 0, 2.83718109130859375e-05 ;  /* 0x000001dcff0b7431 */ /* 0x000fe200000001ff */
[----:B0-----:R0:W-:Y:S06]  /*24a0*/  STG.E desc[UR4][R2.64+0x3ac], R5 ;  /* 0x0003ac0502007986 */ /* 0x0011ec000c101904 */
[----:B0-----:R-:W0:Y:S01]  /*24b0*/  LDC.64 R2, c[0x4][RZ] ;  /* 0x01000000ff027b82 */ /* 0x001e220000000a00 */
[----:B------:R-:W-:Y:S01]  /*24c0*/  IMAD.MOV.U32 R5, RZ, RZ, 0x1de ;  /* 0x000001deff057424 */ /* 0x000fe200078e00ff */
[----:B0-----:R0:W-:Y:S06]  /*24d0*/  STG.E desc[UR4][R2.64+0x3b0], R7 ;  /* 0x0003b00702007986 */ /* 0x0011ec000c101904 */
[----:B0-----:R-:W0:Y:S01]  /*24e0*/  LDC.64 R2, c[0x4][RZ] ;  /* 0x01000000ff027b82 */ /* 0x001e220000000a00 */
[----:B------:R-:W-:Y:S01]  /*24f0*/  HFMA2 R7, -RZ, RZ, 0, 2.86102294921875e-05 ;  /* 0x000001e0ff077431 */ /* 0x000fe200000001ff */
[----:B0-----:R0:W-:Y:S06]  /*2500*/  STG.E desc[UR4][R2.64+0x3b4], R9 ;  /* 0x0003b40902007986 */ /* 0x0011ec000c101904 */
[----:B0-----:R-:W0:Y:S01]  /*2510*/  LDC.64 R2, c[0x4][RZ] ;  /* 0x01000000ff027b82 */ /* 0x001e220000000a00 */
[----:B------:R-:W-:Y:S01]  /*2520*/  IMAD.MOV.U32 R9, RZ, RZ, 0x1e2 ;  /* 0x000001e2ff097424 */ /* 0x000fe200078e00ff */
[----:B0-----:R0:W-:Y:S06]  /*2530*/  STG.E desc[UR4][R2.64+0x3b8], R11 ;  /* 0x0003b80b02007986 */ /* 0x0011ec000c101904 */
[----:B0-----:R-:W0:Y:S01]  /*2540*/  LDC.64 R2, c[0x4][RZ] ;  /* 0x01000000ff027b82 */ /* 0x001e220000000a00 */
[----:B------:R-:W-:Y:S01]  /*2550*/  HFMA2 R11, -RZ, RZ, 0, 2.88486480712890625e-05 ;  /* 0x000001e4ff0b7431 */ /* 0x000fe200000001ff */
[----:B0-----:R0:W-:Y:S06]  /*2560*/  STG.E desc[UR4][R2.64+0x3bc], R5 ;  /* 0x0003bc0502007986 */ /* 0x0011ec000c101904 */
[----:B0-----:R-:W0:Y:S01]  /*2570*/  LDC.64 R2, c[0x4][RZ] ;  /* 0x01000000ff027b82 */ /* 0x001e220000000a00 */
[----:B------:R-:W-:Y:S01]  /*2580*/  IMAD.MOV.U32 R5, RZ, RZ, 0x1e6 ;  /* 0x000001e6ff057424 */ /* 0x000fe200078e00ff */
[----:B0-----:R0:W-:Y:S06]  /*2590*/  STG.E desc[UR4][R2.64+0x3c0], R7 ;  /* 0x0003c00702007986 */ /* 0x0011ec000c101904 */
[----:B0-----:R-:W0:Y:S01]  /*25a0*/  LDC.64 R2, c[0x4][RZ] ;  /* 0x01000000ff027b82 */ /* 0x001e220000000a00 */
[----:B------:R-:W-:Y:S01]  /*25b0*/  HFMA2 R7, -RZ, RZ, 0, 2.9087066650390625e-05 ;  /* 0x000001e8ff077431 */ /* 0x000fe200000001ff */
[----:B0-----:R0:W-:Y:S06]  /*25c0*/  STG.E desc[UR4][R2.64+0x3c4], R9 ;  /* 0x0003c40902007986 */ /* 0x0011ec000c101904 */
[----:B0-----:R-:W0:Y:S01]  /*25d0*/  LDC.64 R2, c[0x4][RZ] ;  /* 0x01000000ff027b82 */ /* 0x001e220000000a00 */
[----:B------:R-:W-:Y:S01]  /*25e0*/  IMAD.MOV.U32 R9, RZ, RZ, 0x1ea ;  /* 0x000001eaff097424 */ /* 0x000fe200078e00ff */
[----:B0-----:R0:W-:Y:S06]  /*25f0*/  STG.E desc[UR4][R2.64+0x3c8], R11 ;  /* 0x0003c80b02007986 */ /* 0x0011ec000c101904 */
[----:B0-----:R-:W0:Y:S01]  /*2600*/  LDC.64 R2, c[0x4][RZ] ;  /* 0x01000000ff027b82 */ /* 0x001e220000000a00 */
[----:B------:R-:W-:Y:S01]  /*2610*/  HFMA2 R11, -RZ, RZ, 0, 2.93254852294921875e-05 ;  /* 0x000001ecff0b7431 */ /* 0x000fe200000001ff */
[----:B0-----:R0:W-:Y:S06]  /*2620*/  STG.E desc[UR4][R2.64+0x3cc], R5 ;  /* 0x0003cc0502007986 */ /* 0x0011ec000c101904 */
[----:B0-----:R-:W0:Y:S01]  /*2630*/  LDC.64 R2, c[0x4][RZ] ;  /* 0x01000000ff027b82 */ /* 0x001e220000000a00 */
[----:B------:R-:W-:Y:S01]  /*2640*/  IMAD.MOV.U32 R5, RZ, RZ, 0x1ee ;  /* 0x000001eeff057424 */ /* 0x000fe200078e00ff */
[----:B0-----:R0:W-:Y:S06]  /*2650*/  STG.E desc[UR4][R2.64+0x3d0], R7 ;  /* 0x0003d00702007986 */ /* 0x0011ec000c101904 */
[----:B0-----:R-:W0:Y:S01]  /*2660*/  LDC.64 R2, c[0x4][RZ] ;  /* 0x01000000ff027b82 */ /* 0x001e220000000a00 */
[----:B------:R-:W-:Y:S01]  /*2670*/  HFMA2 R7, -RZ, RZ, 0, 2.956390380859375e-05 ;  /* 0x000001f0ff077431 */ /* 0x000fe200000001ff */
[----:B0-----:R0:W-:Y:S06]  /*2680*/  STG.E desc[UR4][R2.64+0x3d4], R9 ;  /* 0x0003d40902007986 */ /* 0x0011ec000c101904 */
[----:B0-----:R-:W0:Y:S01]  /*2690*/  LDC.64 R2, c[0x4][RZ] ;  /* 0x01000000ff027b82 */ /* 0x001e220000000a00 */
[----:B------:R-:W-:Y:S01]  /*26a0*/  IMAD.MOV.U32 R9, RZ, RZ, 0x1f2 ;  /* 0x000001f2ff097424 */ /* 0x000fe200078e00ff */
[----:B0-----:R0:W-:Y:S06]  /*26b0*/  STG.E desc[UR4][R2.64+0x3d8], R11 ;  /* 0x0003d80b02007986 */ /* 0x0011ec000c101904 */
[----:B0-----:R-:W0:Y:S01]  /*26c0*/  LDC.64 R2, c[0x4][RZ] ;  /* 0x01000000ff027b82 */ /* 0x001e220000000a00 */
[----:B------:R-:W-:Y:S01]  /*26d0*/  HFMA2 R11, -RZ, RZ, 0, 2.98023223876953125e-05 ;  /* 0x000001f4ff0b7431 */ /* 0x000fe200000001ff */
[----:B0-----:R0:W-:Y:S06]  /*26e0*/  STG.E desc[UR4][R2.64+0x3dc], R5 ;  /* 0x0003dc0502007986 */ /* 0x0011ec000c101904 */
[----:B0-----:R-:W0:Y:S01]  /*26f0*/  LDC.64 R2, c[0x4][RZ] ;  /* 0x01000000ff027b82 */ /* 0x001e220000000a00 */
[----:B------:R-:W-:Y:S01]  /*2700*/  IMAD.MOV.U32 R5, RZ, RZ, 0x1f6 ;  /* 0x000001f6ff057424 */ /* 0x000fe200078e00ff */
[----:B0-----:R0:W-:Y:S06]  /*2710*/  STG.E desc[UR4][R2.64+0x3e0], R7 ;  /* 0x0003e00702007986 */ /* 0x0011ec000c101904 */
[----:B0-----:R-:W0:Y:S01]  /*2720*/  LDC.64 R2, c[0x4][RZ] ;  /* 0x01000000ff027b82 */ /* 0x001e220000000a00 */
[----:B------:R-:W-:Y:S01]  /*2730*/  HFMA2 R7, -RZ, RZ, 0, 3.0040740966796875e-05 ;  /* 0x000001f8ff077431 */ /* 0x000fe200000001ff */
[----:B0-----:R0:W-:Y:S06]  /*2740*/  STG.E desc[UR4][R2.64+0x3e4], R9 ;  /* 0x0003e40902007986 */ /* 0x0011ec000c101904 */
[----:B0-----:R-:W0:Y:S01]  /*2750*/  LDC.64 R2, c[0x4][RZ] ;  /* 0x01000000ff027b82 */ /* 0x001e220000000a00 */
[----:B------:R-:W-:Y:S01]  /*2760*/  IMAD.MOV.U32 R9, RZ, RZ, 0x1fa ;  /* 0x000001faff097424 */ /* 0x000fe200078e00ff */
[----:B0-----:R0:W-:Y:S06]  /*2770*/  STG.E desc[UR4][R2.64+0x3e8], R11 ;  /* 0x0003e80b02007986 */ /* 0x0011ec000c101904 */
[----:B0-----:R-:W0:Y:S01]  /*2780*/  LDC.64 R2, c[0x4][RZ] ;  /* 0x01000000ff027b82 */ /* 0x001e220000000a00 */
[----:B------:R-:W-:Y:S01]  /*2790*/  HFMA2 R11, -RZ, RZ, 0, 3.02791595458984375e-05 ;  /* 0x000001fcff0b7431 */ /* 0x000fe200000001ff */
[----:B0-----:R0:W-:Y:S06]  /*27a0*/  STG.E desc[UR4][R2.64+0x3ec], R5 ;  /* 0x0003ec0502007986 */ /* 0x0011ec000c101904 */
[----:B0-----:R-:W0:Y:S01]  /*27b0*/  LDC.64 R2, c[0x4][RZ] ;  /* 0x01000000ff027b82 */ /* 0x001e220000000a00 */
[----:B------:R-:W-:Y:S01]  /*27c0*/  IMAD.MOV.U32 R5, RZ, RZ, 0x1fe ;  /* 0x000001feff057424 */ /* 0x000fe200078e00ff */
[----:B0-----:R0:W-:Y:S06]  /*27d0*/  STG.E desc[UR4][R2.64+0x3f0], R7 ;  /* 0x0003f00702007986 */ /* 0x0011ec000c101904 */
[----:B0-----:R-:W0:Y:S01]  /*27e0*/  LDC.64 R2, c[0x4][RZ] ;  /* 0x01000000ff027b82 */ /* 0x001e220000000a00 */
[----:B------:R-:W-:Y:S01]  /*27f0*/  HFMA2 R7, -RZ, RZ, 0, 3.0517578125e-05 ;  /* 0x00000200ff077431 */ /* 0x000fe200000001ff */
[----:B0-----:R0:W-:Y:S06]  /*2800*/  STG.E desc[UR4][R2.64+0x3f4], R9 ;  /* 0x0003f40902007986 */ /* 0x0011ec000c101904 */
[----:B0-----:R-:W0:Y:S01]  /*2810*/  LDC.64 R2, c[0x4][RZ] ;  /* 0x01000000ff027b82 */ /* 0x001e220000000a00 */
[----:B------:R-:W-:Y:S01]  /*2820*/  IMAD.MOV.U32 R9, RZ, RZ, 0x202 ;  /* 0x00000202ff097424 */ /* 0x000fe200078e00ff */
[----:B0-----:R0:W-:Y:S06]  /*2830*/  STG.E desc[UR4][R2.64+0x3f8], R11 ;  /* 0x0003f80b02007986 */ /* 0x0011ec000c101904 */
[----:B0-----:R-:W0:Y:S01]  /*2840*/  LDC.64 R2, c[0x4][RZ] ;  /* 0x01000000ff027b82 */ /* 0x001e220000000a00 */
[----:B------:R-:W-:Y:S01]  /*2850*/  HFMA2 R11, -RZ, RZ, 0, 3.07559967041015625e-05 ;  /* 0x00000204ff0b7431 */ /* 0x000fe200000001ff */
[----:B0-----:R0:W-:Y:S06]  /*2860*/  STG.E desc[UR4][R2.64+0x3fc], R5 ;  /* 0x0003fc0502007986 */ /* 0x0011ec000c101904 */
[----:B0-----:R-:W0:Y:S01]  /*2870*/  LDC.64 R2, c[0x4][RZ] ;  /* 0x01000000ff027b82 */ /* 0x001e220000000a00 */
[----:B------:R-:W-:Y:S01]  /*2880*/  IMAD.MOV.U32 R5, RZ, RZ, 0x206 ;  /* 0x00000206ff057424 */ /* 0x000fe200078e00ff */
[----:B0-----:R0:W-:Y:S06]  /*2890*/  STG.E desc[UR4][R2.64+0x400], R7 ;  /* 0x0004000702007986 */ /* 0x0011ec000c101904 */
[----:B0-----:R-:W0:Y:S01]  /*28a0*/  LDC.64 R2, c[0x4][RZ] ;  /* 0x01000000ff027b82 */ /* 0x001e220000000a00 */
[----:B------:R-:W-:Y:S01]  /*28b0*/  HFMA2 R7, -RZ, RZ, 0, 3.0994415283203125e-05 ;  /* 0x00000208ff077431 */ /* 0x000fe200000001ff */
[----:B0-----:R0:W-:Y:S06]  /*28c0*/  STG.E desc[UR4][R2.64+0x404], R9 ;  /* 0x0004040902007986 */ /* 0x0011ec000c101904 */
[----:B0-----:R-:W0:Y:S01]  /*28d0*/  LDC.64 R2, c[0x4][RZ] ;  /* 0x01000000ff027b82 */ /* 0x001e220000000a00 */
[----:B------:R-:W-:Y:S01]  /*28e0*/  IMAD.MOV.U32 R9, RZ, RZ, 0x20a ;  /* 0x0000020aff097424 */ /* 0x000fe200078e00ff */
[----:B0-----:R0:W-:Y:S06]  /*28f0*/  STG.E desc[UR4][R2.64+0x408], R11 ;  /* 0x0004080b02007986 */ /* 0x0011ec000c101904 */
[----:B0-----:R-:W0:Y:S01]  /*2900*/  LDC.64 R2, c[0x4][RZ] ;  /* 0x01000000ff027b82 */ /* 0x001e220000000a00 */
[----:B------:R-:W-:Y:S01]  /*2910*/  HFMA2 R11, -RZ, RZ, 0, 3.12328338623046875e-05 ;  /* 0x0000020cff0b7431 */ /* 0x000fe200000001ff */
[----:B0-----:R0:W-:Y:S06]  /*2920*/  STG.E desc[UR4][R2.64+0x40c], R5 ;  /* 0x00040c0502007986 */ /* 0x0011ec000c101904 */
[----:B0-----:R-:W0:Y:S01]  /*2930*/  LDC.64 R2, c[0x4][RZ] ;  /* 0x01000000ff027b82 */ /* 0x001e220000000a00 */
[----:B------:R-:W-:Y:S01]  /*2940*/  IMAD.MOV.U32 R5, RZ, RZ, 0x20e ;  /* 0x0000020eff057424 */ /* 0x000fe200078e00ff */
[----:B0-----:R0:W-:Y:S06]  /*2950*/  STG.E desc[UR4][R2.64+0x410], R7 ;  /* 0x0004100702007986 */ /* 0x0011ec000c101904 */
[----:B0-----:R-:W0:Y:S01]  /*2960*/  LDC.64 R2, c[0x4][RZ] ;  /* 0x01000000ff027b82 */ /* 0x001e220000000a00 */
[----:B------:R-:W-:Y:S01]  /*2970*/  HFMA2 R7, -RZ, RZ, 0, 3.147125244140625e-05 ;  /* 0x00000210ff077431 */ /* 0x000fe200000001ff */
[----:B0-----:R0:W-:Y:S06]  /*2980*/  STG.E desc[UR4][R2.64+0x414], R9 ;  /* 0x0004140902007986 */ /* 0x0011ec000c101904 */
[----:B0-----:R-:W0:Y:S01]  /*2990*/  LDC.64 R2, c[0x4][RZ] ;  /* 0x01000000ff027b82 */ /* 0x001e220000000a00 */
[----:B------:R-:W-:Y:S01]  /*29a0*/  IMAD.MOV.U32 R9, RZ, RZ, 0x212 ;  /* 0x00000212ff097424 */ /* 0x000fe200078e00ff */
[----:B0-----:R0:W-:Y:S06]  /*29b0*/  STG.E desc[UR4][R2.64+0x418], R11 ;  /* 0x0004180b02007986 */ /* 0x0011ec000c101904 */
[----:B0-----:R-:W0:Y:S01]  /*29c0*/  LDC.64 R2, c[0x4][RZ] ;  /* 0x01000000ff027b82 */ /* 0x001e220000000a00 */
[----:B------:R-:W-:Y:S01]  /*29d0*/  HFMA2 R11, -RZ, RZ, 0, 3.17096710205078125e-05 ;  /* 0x00000214ff0b7431 */ /* 0x000fe200000001ff */
[----:B0-----:R0:W-:Y:S06]  /*29e0*/  STG.E desc[UR4][R2.64+0x41c], R5 ;  /* 0x00041c0502007986 */ /* 0x0011ec000c101904 */
[----:B0-----:R-:W0:Y:S01]  /*29f0*/  LDC.64 R2, c[0x4][RZ] ;  /* 0x01000000ff027b82 */ /* 0x001e220000000a00 */
[----:B------:R-:W-:Y:S01]  /*2a00*/  IMAD.MOV.U32 R5, RZ, RZ, 0x216 ;  /* 0x00000216ff057424 */ /* 0x000fe200078e00ff */
[----:B0-----:R0:W-:Y:S06]  /*2a10*/  STG.E desc[UR4][R2.64+0x420], R7 ;  /* 0x0004200702007986 */ /* 0x0011ec000c101904 */
[----:B0-----:R-:W0:Y:S01]  /*2a20*/  LDC.64 R2, c[0x4][RZ] ;  /* 0x01000000ff027b82 */ /* 0x001e220000000a00 */
[----:B------:R-:W-:Y:S01]  /*2a30*/  HFMA2 R7, -RZ, RZ, 0, 3.1948089599609375e-05 ;  /* 0x00000218ff077431 */ /* 0x000fe200000001ff */
[----:B0-----:R0:W-:Y:S06]  /*2a40*/  STG.E desc[UR4][R2.64+0x424], R9 ;  /* 0x0004240902007986 */ /* 0x0011ec000c101904 */
[----:B0-----:R-:W0:Y:S01]  /*2a50*/  LDC.64 R2, c[0x4][RZ] ;  /* 0x01000000ff027b82 */ /* 0x001e220000000a00 */
[----:B------:R-:W-:Y:S01]  /*2a60*/  IMAD.MOV.U32 R9, RZ, RZ, 0x21a ;  /* 0x0000021aff097424 */ /* 0x000fe200078e00ff */
[----:B0-----:R0:W-:Y:S06]  /*2a70*/  STG.E desc[UR4][R2.64+0x428], R11 ;  /* 0x0004280b02007986 */ /* 0x0011ec000c101904 */
[----:B0-----:R-:W0:Y:S01]  /*2a80*/  LDC.64 R2, c[0x4][RZ] ;  /* 0x01000000ff027b82 */ /* 0x001e220000000a00 */
[----:B------:R-:W-:Y:S01]  /*2a90*/  HFMA2 R11, -RZ, RZ, 0, 3.21865081787109375e-05 ;  /* 0x0000021cff0b7431 */ /* 0x000fe200000001ff */
[----:B0-----:R0:W-:Y:S06]  /*2aa0*/  STG.E desc[UR4][R2.64+0x42c], R5 ;  /* 0x00042c0502007986 */ /* 0x0011ec000c101904 */
[----:B0-----:R-:W0:Y:S01]  /*2ab0*/  LDC.64 R2, c[0x4][RZ] ;  /* 0x01000000ff027b82 */ /* 0x001e220000000a00 */
[----:B------:R-:W-:Y:S01]  /*2ac0*/  IMAD.MOV.U32 R5, RZ, RZ, 0x21e ;  /* 0x0000021eff057424 */ /* 0x000fe200078e00ff */
[----:B0-----:R0:W-:Y:S06]  /*2ad0*/  STG.E desc[UR4][R2.64+0x430], R7 ;  /* 0x0004300702007986 */ /* 0x0011ec000c101904 */
[----:B0-----:R-:W0:Y:S01]  /*2ae0*/  LDC.64 R2, c[0x4][RZ] ;  /* 0x01000000ff027b82 */ /* 0x001e220000000a00 */
[----:B------:R-:W-:Y:S01]  /*2af0*/  HFMA2 R7, -RZ, RZ, 0, 3.24249267578125e-05 ;  /* 0x00000220ff077431 */ /* 0x000fe200000001ff */
[----:B0-----:R0:W-:Y:S06]  /*2b00*/  STG.E desc[UR4][R2.64+0x434], R9 ;  /* 0x0004340902007986 */ /* 0x0011ec000c101904 */
[----:B0-----:R-:W0:Y:S01]  /*2b10*/  LDC.64 R2, c[0x4][RZ] ;  /* 0x01000000ff027b82 */ /* 0x001e220000000a00 */
[----:B------:R-:W-:Y:S01]  /*2b20*/  IMAD.MOV.U32 R9, RZ, RZ, 0x222 ;  /* 0x00000222ff097424 */ /* 0x000fe200078e00ff */
[----:B0-----:R0:W-:Y:S06]  /*2b30*/  STG.E desc[UR4][R2.64+0x438], R11 ;  /* 0x0004380b02007986 */ /* 0x0011ec000c101904 */
[----:B0-----:R-:W0:Y:S01]  /*2b40*/  LDC.64 R2, c[0x4][RZ] ;  /* 0x01000000ff027b82 */ /* 0x001e220000000a00 */
[----:B------:R-:W-:Y:S01]  /*2b50*/  HFMA2 R11, -RZ, RZ, 0, 3.26633453369140625e-05 ;  /* 0x00000224ff0b7431 */ /* 0x000fe200000001ff */
[----:B0-----:R0:W-:Y:S06]  /*2b60*/  STG.E desc[UR4][R2.64+0x43c], R5 ;  /* 0x00043c0502007986 */ /* 0x0011ec000c101904 */
[----:B0-----:R-:W0:Y:S01]  /*2b70*/  LDC.64 R2, c[0x4][RZ] ;  /* 0x01000000ff027b82 */ /* 0x001e220000000a00 */
[----:B------:R-:W-:Y:S01]  /*2b80*/  IMAD.MOV.U32 R5, RZ, RZ, 0x226 ;  /* 0x00000226ff057424 */ /* 0x000fe200078e00ff */
[----:B0-----:R0:W-:Y:S06]  /*2b90*/  STG.E desc[UR4][R2.64+0x440], R7 ;  /* 0x0004400702007986 */ /* 0x0011ec000c101904 */
[----:B0-----:R-:W0:Y:S01]  /*2ba0*/  LDC.64 R2, c[0x4][RZ] ;  /* 0x01000000ff027b82 */ /* 0x001e220000000a00 */
[----:B------:R-:W-:Y:S01]  /*2bb0*/  HFMA2 R7, -RZ, RZ, 0, 3.2901763916015625e-05 ;  /* 0x00000228ff077431 */ /* 0x000fe200000001ff */
[----:B0-----:R0:W-:Y:S06]  /*2bc0*/  STG.E desc[UR4][R2.64+0x444], R9 ;  /* 0x0004440902007986 */ /* 0x0011ec000c101904 */
[----:B0-----:R-:W0:Y:S01]  /*2bd0*/  LDC.64 R2, c[0x4][RZ] ;  /* 0x01000000ff027b82 */ /* 0x001e220000000a00 */
[----:B------:R-:W-:Y:S01]  /*2be0*/  IMAD.MOV.U32 R9, RZ, RZ, 0x22a ;  /* 0x0000022aff097424 */ /* 0x000fe200078e00ff */
[----:B0-----:R0:W-:Y:S06]  /*2bf0*/  STG.E desc[UR4][R2.64+0x448], R11 ;  /* 0x0004480b02007986 */ /* 0x0011ec000c101904 */
[----:B0-----:R-:W0:Y:S01]  /*2c00*/  LDC.64 R2, c[0x4][RZ] ;  /* 0x01000000ff027b82 */ /* 0x001e220000000a00 */
[----:B------:R-:W-:Y:S01]  /*2c10*/  HFMA2 R11, -RZ, RZ, 0, 3.31401824951171875e-05 ;  /* 0x0000022cff0b7431 */ /* 0x000fe200000001ff */
[----:B0-----:R0:W-:Y:S06]  /*2c20*/  STG.E desc[UR4][R2.64+0x44c], R5 ;  /* 0x00044c0502007986 */ /* 0x0011ec000c101904 */
[----:B0-----:R-:W0:Y:S01]  /*2c30*/  LDC.64 R2, c[0x4][RZ] ;  /* 0x01000000ff027b82 */ /* 0x001e220000000a00 */
[----:B------:R-:W-:Y:S01]  /*2c40*/  IMAD.MOV.U32 R5, RZ, RZ, 0x22e ;  /* 0x0000022eff057424 */ /* 0x000fe200078e00ff */
[----:B0-----:R0:W-:Y:S06]  /*2c50*/  STG.E desc[UR4][R2.64+0x450], R7 ;  /* 0x0004500702007986 */ /* 0x0011ec000c101904 */
[----:B0-----:R-:W0:Y:S01]  /*2c60*/  LDC.64 R2, c[0x4][RZ] ;  /* 0x01000000ff027b82 */ /* 0x001e220000000a00 */
[----:B------:R-:W-:Y:S01]  /*2c70*/  HFMA2 R7, -RZ, RZ, 0, 3.337860107421875e-05 ;  /* 0x00000230ff077431 */ /* 0x000fe200000001ff */
[----:B0-----:R0:W-:Y:S06]  /*2c80*/  STG.E desc[UR4][R2.64+0x454], R9 ;  /* 0x0004540902007986 */ /* 0x0011ec000c101904 */
[----:B0-----:R-:W0:Y:S01]  /*2c90*/  LDC.64 R2, c[0x4][RZ] ;  /* 0x01000000ff027b82 */ /* 0x001e220000000a00 */
[----:B------:R-:W-:Y:S01]  /*2ca0*/  IMAD.MOV.U32 R9, RZ, RZ, 0x232 ;  /* 0x00000232ff097424 */ /* 0x000fe200078e00ff */
[----:B0-----:R0:W-:Y:S06]  /*2cb0*/  STG.E desc[UR4][R2.64+0x458], R11 ;  /* 0x0004580b02007986 */ /* 0x0011ec000c101904 */
[----:B0-----:R-:W0:Y:S01]  /*2cc0*/  LDC.64 R2, c[0x4][RZ] ;  /* 0x01000000ff027b82 */ /* 0x001e220000000a00 */
[----:B------:R-:W-:Y:S01]  /*2cd0*/  HFMA2 R11, -RZ, RZ, 0, 3.36170196533203125e-05 ;  /* 0x00000234ff0b7431 */ /* 0x000fe200000001ff */
[----:B0-----:R0:W-:Y:S06]  /*2ce0*/  STG.E desc[UR4][R2.64+0x45c], R5 ;  /* 0x00045c0502007986 */ /* 0x0011ec000c101904 */
[----:B0-----:R-:W0:Y:S01]  /*2cf0*/  LDC.64 R2, c[0x4][RZ] ;  /* 0x01000000ff027b82 */ /* 0x001e220000000a00 */
[----:B------:R-:W-:Y:S01]  /*2d00*/  IMAD.MOV.U32 R5, RZ, RZ, 0x236 ;  /* 0x00000236ff057424 */ /* 0x000fe200078e00ff */
[----:B0-----:R0:W-:Y:S06]  /*2d10*/  STG.E desc[UR4][R2.64+0x460], R7 ;  /* 0x0004600702007986 */ /* 0x0011ec000c101904 */
[----:B0-----:R-:W0:Y:S01]  /*2d20*/  LDC.64 R2, c[0x4][RZ] ;  /* 0x01000000ff027b82 */ /* 0x001e220000000a00 */
[----:B------:R-:W-:Y:S01]  /*2d30*/  HFMA2 R7, -RZ, RZ, 0, 3.3855438232421875e-05 ;  /* 0x00000238ff077431 */ /* 0x000fe200000001ff */
[----:B0-----:R0:W-:Y:S06]  /*2d40*/  STG.E desc[UR4][R2.64+0x464], R9 ;  /* 0x0004640902007986 */ /* 0x0011ec000c101904 */
[----:B0-----:R-:W0:Y:S01]  /*2d50*/  LDC.64 R2, c[0x4][RZ] ;  /* 0x01000000ff027b82 */ /* 0x001e220000000a00 */
[----:B------:R-:W-:Y:S01]  /*2d60*/  IMAD.MOV.U32 R9, RZ, RZ, 0x23a ;  /* 0x0000023aff097424 */ /* 0x000fe200078e00ff */
[----:B0-----:R0:W-:Y:S06]  /*2d70*/  STG.E desc[UR4][R2.64+0x468], R11 ;  /* 0x0004680b02007986 */ /* 0x0011ec000c101904 */
[----:B0-----:R-:W0:Y:S01]  /*2d80*/  LDC.64 R2, c[0x4][RZ] ;  /* 0x01000000ff027b82 */ /* 0x001e220000000a00 */
[----:B------:R-:W-:Y:S01]  /*2d90*/  HFMA2 R11, -RZ, RZ, 0, 3.40938568115234375e-05 ;  /* 0x0000023cff0b7431 */ /* 0x000fe200000001ff */
[----:B0-----:R0:W-:Y:S06]  /*2da0*/  STG.E desc[UR4][R2.64+0x46c], R5 ;  /* 0x00046c0502007986 */ /* 0x0011ec000c101904 */
[----:B0-----:R-:W0:Y:S01]  /*2db0*/  LDC.64 R2, c[0x4][RZ] ;  /* 0x01000000ff027b82 */ /* 0x001e220000000a00 */
[----:B------:R-:W-:Y:S01]  /*2dc0*/  IMAD.MOV.U32 R5, RZ, RZ, 0x23e ;  /* 0x0000023eff057424 */ /* 0x000fe200078e00ff */
[----:B0-----:R0:W-:Y:S06]  /*2dd0*/  STG.E desc[UR4][R2.64+0x470], R7 ;  /* 0x0004700702007986 */ /* 0x0011ec000c101904 */
[----:B0-----:R-:W0:Y:S01]  /*2de0*/  LDC.64 R2, c[0x4][RZ] ;  /* 0x01000000ff027b82 */ /* 0x001e220000000a00 */
[----:B------:R-:W-:Y:S01]  /*2df0*/  HFMA2 R7, -RZ, RZ, 0, 3.4332275390625e-05 ;  /* 0x00000240ff077431 */ /* 0x000fe200000001ff */
[----:B0-----:R0:W-:Y:S06]  /*2e00*/  STG.E desc[UR4][R2.64+0x474], R9 ;  /* 0x0004740902007986 */ /* 0x0011ec000c101904 */
[----:B0-----:R-:W0:Y:S01]  /*2e10*/  LDC.64 R2, c[0x4][RZ] ;  /* 0x01000000ff027b82 */ /* 0x001e220000000a00 */
[----:B------:R-:W-:Y:S01]  /*2e20*/  IMAD.MOV.U32 R9, RZ, RZ, 0x242 ;  /* 0x00000242ff097424 */ /* 0x000fe200078e00ff */
[----:B0-----:R0:W-:Y:S06]  /*2e30*/  STG.E desc[UR4][R2.64+0x478], R11 ;  /* 0x0004780b02007986 */ /* 0x0011ec000c101904 */
[----:B0-----:R-:W0:Y:S01]  /*2e40*/  LDC.64 R2, c[0x4][RZ] ;  /* 0x01000000ff027b82 */ /* 0x001e220000000a00 */
[----:B------:R-:W-:Y:S01]  /*2e50*/  HFMA2 R11, -RZ, RZ, 0, 3.45706939697265625e-05 ;  /* 0x00000244ff0b7431 */ /* 0x000fe200000001ff */
[----:B0-----:R0:W-:Y:S06]  /*2e60*/  STG.E desc[UR4][R2.64+0x47c], R5 ;  /* 0x00047c0502007986 */ /* 0x0011ec000c101904 */
[----:B0-----:R-:W0:Y:S01]  /*2e70*/  LDC.64 R2, c[0x4][RZ] ;  /* 0x01000000ff027b82 */ /* 0x001e220000000a00 */
[----:B------:R-:W-:Y:S01]  /*2e80*/  IMAD.MOV.U32 R5, RZ, RZ, 0x246 ;  /* 0x00000246ff057424 */ /* 0x000fe200078e00ff */
[----:B0-----:R0:W-:Y:S06]  /*2e90*/  STG.E desc[UR4][R2.64+0x480], R7 ;  /* 0x0004800702007986 */ /* 0x0011ec000c101904 */
[----:B0-----:R-:W0:Y:S01]  /*2ea0*/  LDC.64 R2, c[0x4][RZ] ;  /* 0x01000000ff027b82 */ /* 0x001e220000000a00 */
[----:B------:R-:W-:Y:S01]  /*2eb0*/  HFMA2 R7, -RZ, RZ, 0, 3.4809112548828125e-05 ;  /* 0x00000248ff077431 */ /* 0x000fe200000001ff */
[----:B0-----:R0:W-:Y:S06]  /*2ec0*/  STG.E desc[UR4][R2.64+0x484], R9 ;  /* 0x0004840902007986 */ /* 0x0011ec000c101904 */
[----:B0-----:R-:W0:Y:S01]  /*2ed0*/  LDC.64 R2, c[0x4][RZ] ;  /* 0x01000000ff027b82 */ /* 0x001e220000000a00 */
[----:B------:R-:W-:Y:S01]  /*2ee0*/  IMAD.MOV.U32 R9, RZ, RZ, 0x24a ;  /* 0x0000024aff097424 */ /* 0x000fe200078e00ff */
[----:B0-----:R0:W-:Y:S06]  /*2ef0*/  STG.E desc[UR4][R2.64+0x488], R11 ;  /* 0x0004880b02007986 */ /* 0x0011ec000c101904 */
[----:B0-----:R-:W0:Y:S01]  /*2f00*/  LDC.64 R2, c[0x4][RZ] ;  /* 0x01000000ff027b82 */ /* 0x001e220000000a00 */
[----:B------:R-:W-:Y:S01]  /*2f10*/  HFMA2 R11, -RZ, RZ, 0, 3.50475311279296875e-05 ;  /* 0x0000024cff0b7431 */ /* 0x000fe200000001ff */
[----:B0-----:R0:W-:Y:S06]  /*2f20*/  STG.E desc[UR4][R2.64+0x48c], R5 ;  /* 0x00048c0502007986 */ /* 0x0011ec000c101904 */
[----:B0-----:R-:W0:Y:S01]  /*2f30*/  LDC.64 R2, c[0x4][RZ] ;  /* 0x01000000ff027b82 */ /* 0x001e220000000a00 */
[----:B------:R-:W-:Y:S01]  /*2f40*/  IMAD.MOV.U32 R5, RZ, RZ, 0x24e ;  /* 0x0000024eff057424 */ /* 0x000fe200078e00ff */
[----:B0-----:R0:W-:Y:S06]  /*2f50*/  STG.E desc[UR4][R2.64+0x490], R7 ;  /* 0x0004900702007986 */ /* 0x0011ec000c101904 */
[----:B0-----:R-:W0:Y:S01]  /*2f60*/  LDC.64 R2, c[0x4][RZ] ;  /* 0x01000000ff027b82 */ /* 0x001e220000000a00 */
[----:B------:R-:W-:Y:S01]  /*2f70*/  HFMA2 R7, -RZ, RZ, 0, 3.528594970703125e-05 ;  /* 0x00000250ff077431 */ /* 0x000fe200000001ff */
[----:B0-----:R0:W-:Y:S06]  /*2f80*/  STG.E desc[UR4][R2.64+0x494], R9 ;  /* 0x0004940902007986 */ /* 0x0011ec000c101904 */
[----:B0-----:R-:W0:Y:S01]  /*2f90*/  LDC.64 R2, c[0x4][RZ] ;  /* 0x01000000ff027b82 */ /* 0x001e220000000a00 */
[----:B------:R-:W-:Y:S01]  /*2fa0*/  IMAD.MOV.U32 R9, RZ, RZ, 0x252 ;  /* 0x00000252ff097424 */ /* 0x000fe200078e00ff */
[----:B0-----:R0:W-:Y:S06]  /*2fb0*/  STG.E desc[UR4][R2.64+0x498], R11 ;  /* 0x0004980b02007986 */ /* 0x0011ec000c101904 */
[----:B0-----:R-:W0:Y:S01]  /*2fc0*/  LDC.64 R2, c[0x4][RZ] ;  /* 0x01000000ff027b82 */ /* 0x001e220000000a00 */
[----:B------:R-:W-:Y:S01]  /*2fd0*/  HFMA2 R11, -RZ, RZ, 0, 3.55243682861328125e-05 ;  /* 0x00000254ff0b7431 */ /* 0x000fe200000001ff */
[----:B0-----:R0:W-:Y:S06]  /*2fe0*/  STG.E desc[UR4][R2.64+0x49c], R5 ;  /* 0x00049c0502007986 */ /* 0x0011ec000c101904 */
[----:B0-----:R-:W0:Y:S01]  /*2ff0*/  LDC.64 R2, c[0x4][RZ] ;  /* 0x01000000ff027b82 */ /* 0x001e220000000a00 */
[----:B------:R-:W-:Y:S01]  /*3000*/  IMAD.MOV.U32 R5, RZ, RZ, 0x256 ;  /* 0x00000256ff057424 */ /* 0x000fe200078e00ff */
[----:B0-----:R0:W-:Y:S06]  /*3010*/  STG.E desc[UR4][R2.64+0x4a0], R7 ;  /* 0x0004a00702007986 */ /* 0x0011ec000c101904 */
[----:B0-----:R-:W0:Y:S01]  /*3020*/  LDC.64 R2, c[0x4][RZ] ;  /* 0x01000000ff027b82 */ /* 0x001e220000000a00 */
[----:B------:R-:W-:Y:S01]  /*3030*/  HFMA2 R7, -RZ, RZ, 0, 3.5762786865234375e-05 ;  /* 0x00000258ff077431 */ /* 0x000fe200000001ff */
[----:B0-----:R0:W-:Y:S06]  /*3040*/  STG.E desc[UR4][R2.64+0x4a4], R9 ;  /* 0x0004a40902007986 */ /* 0x0011ec000c101904 */
[----:B0-----:R-:W0:Y:S01]  /*3050*/  LDC.64 R2, c[0x4][RZ] ;  /* 0x01000000ff027b82 */ /* 0x001e220000000a00 */
[----:B------:R-:W-:Y:S01]  /*3060*/  IMAD.MOV.U32 R9, RZ, RZ, 0x25a ;  /* 0x0000025aff097424 */ /* 0x000fe200078e00ff */
[----:B0-----:R0:W-:Y:S06]  /*3070*/  STG.E desc[UR4][R2.64+0x4a8], R11 ;  /* 0x0004a80b02007986 */ /* 0x0011ec000c101904 */
[----:B0-----:R-:W0:Y:S01]  /*3080*/  LDC.64 R2, c[0x4][RZ] ;  /* 0x01000000ff027b82 */ /* 0x001e220000000a00 */
[----:B------:R-:W-:Y:S01]  /*3090*/  HFMA2 R11, -RZ, RZ, 0, 3.60012054443359375e-05 ;  /* 0x0000025cff0b7431 */ /* 0x000fe200000001ff */
[----:B0-----:R0:W-:Y:S06]  /*30a0*/  STG.E desc[UR4][R2.64+0x4ac], R5 ;  /* 0x0004ac0502007986 */ /* 0x0011ec000c101904 */
[----:B0-----:R-:W0:Y:S01]  /*30b0*/  LDC.64 R2, c[0x4][RZ] ;  /* 0x01000000ff027b82 */ /* 0x001e220000000a00 */
[----:B------:R-:W-:Y:S01]  /*30c0*/  IMAD.MOV.U32 R5, RZ, RZ, 0x25e ;  /* 0x0000025eff057424 */ /* 0x000fe200078e00ff */
[----:B0-----:R0:W-:Y:S06]  /*30d0*/  STG.E desc[UR4][R2.64+0x4b0], R7 ;  /* 0x0004b00702007986 */ /* 0x0011ec000c101904 */
[----:B0-----:R-:W0:Y:S01]  /*30e0*/  LDC.64 R2, c[0x4][RZ] ;  /* 0x01000000ff027b82 */ /* 0x001e220000000a00 */
[----:B------:R-:W-:Y:S01]  /*30f0*/  HFMA2 R7, -RZ, RZ, 0, 3.62396240234375e-05 ;  /* 0x00000260ff077431 */ /* 0x000fe200000001ff */
[----:B0-----:R0:W-:Y:S06]  /*3100*/  STG.E desc[UR4][R2.64+0x4b4], R9 ;  /* 0x0004b40902007986 */ /* 0x0011ec000c101904 */
[----:B0-----:R-:W0:Y:S01]  /*3110*/  LDC.64 R2, c[0x4][RZ] ;  /* 0x01000000ff027b82 */ /* 0x001e220000000a00 */
[----:B------:R-:W-:Y:S01]  /*3120*/  IMAD.MOV.U32 R9, RZ, RZ, 0x262 ;  /* 0x00000262ff097424 */ /* 0x000fe200078e00ff */
[----:B0-----:R0:W-:Y:S06]  /*3130*/  STG.E desc[UR4][R2.64+0x4b8], R11 ;  /* 0x0004b80b02007986 */ /* 0x0011ec000c101904 */
[----:B0-----:R-:W0:Y:S01]  /*3140*/  LDC.64 R2, c[0x4][RZ] ;  /* 0x01000000ff027b82 */ /* 0x001e220000000a00 */
[----:B------:R-:W-:Y:S01]  /*3150*/  HFMA2 R11, -RZ, RZ, 0, 3.64780426025390625e-05 ;  /* 0x00000264ff0b7431 */ /* 0x000fe200000001ff */
[----:B0-----:R0:W-:Y:S06]  /*3160*/  STG.E desc[UR4][R2.64+0x4bc], R5 ;  /* 0x0004bc0502007986 */ /* 0x0011ec000c101904 */
[----:B0-----:R-:W0:Y:S01]  /*3170*/  LDC.64 R2, c[0x4][RZ] ;  /* 0x01000000ff027b82 */ /* 0x001e220000000a00 */
[----:B------:R-:W-:Y:S01]  /*3180*/  IMAD.MOV.U32 R5, RZ, RZ, 0x266 ;  /* 0x00000266ff057424 */ /* 0x000fe200078e00ff */
[----:B0-----:R0:W-:Y:S06]  /*3190*/  STG.E desc[UR4][R2.64+0x4c0], R7 ;  /* 0x0004c00702007986 */ /* 0x0011ec000c101904 */
[----:B0-----:R-:W0:Y:S01]  /*31a0*/  LDC.64 R2, c[0x4][RZ] ;  /* 0x01000000ff027b82 */ /* 0x001e220000000a00 */
[----:B------:R-:W-:Y:S01]  /*31b0*/  HFMA2 R7, -RZ, RZ, 0, 3.6716461181640625e-05 ;  /* 0x00000268ff077431 */ /* 0x000fe200000001ff */
[----:B0-----:R0:W-:Y:S06]  /*31c0*/  STG.E desc[UR4][R2.64+0x4c4], R9 ;  /* 0x0004c40902007986 */ /* 0x0011ec000c101904 */
[----:B0-----:R-:W0:Y:S01]  /*31d0*/  LDC.64 R2, c[0x4][RZ] ;  /* 0x01000000ff027b82 */ /* 0x001e220000000a00 */
[----:B------:R-:W-:Y:S01]  /*31e0*/  IMAD.MOV.U32 R9, RZ, RZ, 0x26a ;  /* 0x0000026aff097424 */ /* 0x000fe200078e00ff */
[----:B0-----:R0:W-:Y:S06]  /*31f0*/  STG.E desc[UR4][R2.64+0x4c8], R11 ;  /* 0x0004c80b02007986 */ /* 0x0011ec000c101904 */
[----:B0-----:R-:W0:Y:S01]  /*3200*/  LDC.64 R2, c[0x4][RZ] ;  /* 0x01000000ff027b82 */ /* 0x001e220000000a00 */
[----:B------:R-:W-:Y:S01]  /*3210*/  HFMA2 R11, -RZ, RZ, 0, 3.69548797607421875e-05 ;  /* 0x0000026cff0b7431 */ /* 0x000fe200000001ff */
[----:B0-----:R0:W-:Y:S06]  /*3220*/  STG.E desc[UR4][R2.64+0x4cc], R5 ;  /* 0x0004cc0502007986 */ /* 0x0011ec000c101904 */
[----:B0-----:R-:W0:Y:S01]  /*3230*/  LDC.64 R2, c[0x4][RZ] ;  /* 0x01000000ff027b82 */ /* 0x001e220000000a00 */
[----:B------:R-:W-:Y:S01]  /*3240*/  IMAD.MOV.U32 R5, RZ, RZ, 0x26e ;  /* 0x0000026eff057424 */ /* 0x000fe200078e00ff */
[----:B0-----:R0:W-:Y:S06]  /*3250*/  STG.E desc[UR4][R2.64+0x4d0], R7 ;  /* 0x0004d00702007986 */ /* 0x0011ec000c101904 */
[----:B0-----:R-:W0:Y:S01]  /*3260*/  LDC.64 R2, c[0x4][RZ] ;  /* 0x01000000ff027b82 */ /* 0x001e220000000a00 */
[----:B------:R-:W-:Y:S01]  /*3270*/  HFMA2 R7, -RZ, RZ, 0, 3.719329833984375e-05 ;  /* 0x00000270ff077431 */ /* 0x000fe200000001ff */
[----:B0-----:R0:W-:Y:S06]  /*3280*/  STG.E desc[UR4][R2.64+0x4d4], R9 ;  /* 0x0004d40902007986 */ /* 0x0011ec000c101904 */
[----:B0-----:R-:W0:Y:S01]  /*3290*/  LDC.64 R2, c[0x4][RZ] ;  /* 0x01000000ff027b82 */ /* 0x001e220000000a00 */
[----:B------:R-:W-:Y:S01]  /*32a0*/  IMAD.MOV.U32 R9, RZ, RZ, 0x272 ;  /* 0x00000272ff097424 */ /* 0x000fe200078e00ff */
[----:B0-----:R0:W-:Y:S06]  /*32b0*/  STG.E desc[UR4][R2.64+0x4d8], R11 ;  /* 0x0004d80b02007986 */ /* 0x0011ec000c101904 */
[----:B0-----:R-:W0:Y:S01]  /*32c0*/  LDC.64 R2, c[0x4][RZ] ;  /* 0x01000000ff027b82 */ /* 0x001e220000000a00 */
[----:B------:R-:W-:Y:S01]  /*32d0*/  HFMA2 R11, -RZ, RZ, 0, 3.74317169189453125e-05 ;  /* 0x00000274ff0b7431 */ /* 0x000fe200000001ff */
[----:B0-----:R0:W-:Y:S06]  /*32e0*/  STG.E desc[UR4][R2.64+0x4dc], R5 ;  /* 0x0004dc0502007986 */ /* 0x0011ec000c101904 */
[----:B0-----:R-:W0:Y:S01]  /*32f0*/  LDC.64 R2, c[0x4][RZ] ;  /* 0x01000000ff027b82 */ /* 0x001e220000000a00 */
[----:B------:R-:W-:Y:S01]  /*3300*/  IMAD.MOV.U32 R5, RZ, RZ, 0x276 ;  /* 0x00000276ff057424 */ /* 0x000fe200078e00ff */
[----:B0-----:R0:W-:Y:S06]  /*3310*/  STG.E desc[UR4][R2.64+0x4e0], R7 ;  /* 0x0004e00702007986 */ /* 0x0011ec000c101904 */
[----:B0-----:R-:W0:Y:S01]  /*3320*/  LDC.64 R2, c[0x4][RZ] ;  /* 0x01000000ff027b82 */ /* 0x001e220000000a00 */
[----:B------:R-:W-:Y:S01]  /*3330*/  HFMA2 R7, -RZ, RZ, 0, 3.7670135498046875e-05 ;  /* 0x00000278ff077431 */ /* 0x000fe200000001ff */
[----:B0-----:R0:W-:Y:S06]  /*3340*/  STG.E desc[UR4][R2.64+0x4e4], R9 ;  /* 0x0004e40902007986 */ /* 0x0011ec000c101904 */
[----:B0-----:R-:W0:Y:S01]  /*3350*/  LDC.64 R2, c[0x4][RZ] ;  /* 0x01000000ff027b82 */ /* 0x001e220000000a00 */
[----:B------:R-:W-:Y:S01]  /*3360*/  IMAD.MOV.U32 R9, RZ, RZ, 0x27a ;  /* 0x0000027aff097424 */ /* 0x000fe200078e00ff */
[----:B0-----:R0:W-:Y:S06]  /*3370*/  STG.E desc[UR4][R2.64+0x4e8], R11 ;  /* 0x0004e80b02007986 */ /* 0x0011ec000c101904 */
[----:B0-----:R-:W0:Y:S01]  /*3380*/  LDC.64 R2, c[0x4][RZ] ;  /* 0x01000000ff027b82 */ /* 0x001e220000000a00 */
[----:B------:R-:W-:Y:S01]  /*3390*/  HFMA2 R11, -RZ, RZ, 0, 3.79085540771484375e-05 ;  /* 0x0000027cff0b7431 */ /* 0x000fe200000001ff */
[----:B0-----:R0:W-:Y:S06]  /*33a0*/  STG.E desc[UR4][R2.64+0x4ec], R5 ;  /* 0x0004ec0502007986 */ /* 0x0011ec000c101904 */
[----:B0-----:R-:W0:Y:S01]  /*33b0*/  LDC.64 R2, c[0x4][RZ] ;  /* 0x01000000ff027b82 */ /* 0x001e220000000a00 */
[----:B------:R-:W-:Y:S01]  /*33c0*/  IMAD.MOV.U32 R5, RZ, RZ, 0x27e ;  /* 0x0000027eff057424 */ /* 0x000fe200078e00ff */
[----:B0-----:R0:W-:Y:S06]  /*33d0*/  STG.E desc[UR4][R2.64+0x4f0], R7 ;  /* 0x0004f00702007986 */ /* 0x0011ec000c101904 */
[----:B0-----:R-:W0:Y:S01]  /*33e0*/  LDC.64 R2, c[0x4][RZ] ;  /* 0x01000000ff027b82 */ /* 0x001e220000000a00 */
[----:B------:R-:W-:Y:S01]  /*33f0*/  HFMA2 R7, -RZ, RZ, 0, 3.814697265625e-05 ;  /* 0x00000280ff077431 */ /* 0x000fe200000001ff */
[----:B0-----:R0:W-:Y:S06]  /*3400*/  STG.E desc[UR4][R2.64+0x4f4], R9 ;  /* 0x0004f40902007986 */ /* 0x0011ec000c101904 */
[----:B0-----:R-:W0:Y:S01]  /*3410*/  LDC.64 R2, c[0x4][RZ] ;  /* 0x01000000ff027b82 */ /* 0x001e220000000a00 */
[----:B------:R-:W-:Y:S01]  /*3420*/  IMAD.MOV.U32 R9, RZ, RZ, 0x282 ;  /* 0x00000282ff097424 */ /* 0x000fe200078e00ff */
[----:B0-----:R0:W-:Y:S06]  /*3430*/  STG.E desc[UR4][R2.64+0x4f8], R11 ;  /* 0x0004f80b02007986 */ /* 0x0011ec000c101904 */
[----:B0-----:R-:W0:Y:S01]  /*3440*/  LDC.64 R2, c[0x4][RZ] ;  /* 0x01000000ff027b82 */ /* 0x001e220000000a00 */
[----:B------:R-:W-:Y:S01]  /*3450*/  HFMA2 R11, -RZ, RZ, 0, 3.83853912353515625e-05 ;  /* 0x00000284ff0b7431 */ /* 0x000fe200000001ff */
[----:B0-----:R0:W-:Y:S06]  /*3460*/  STG.E desc[UR4][R2.64+0x4fc], R5 ;  /* 0x0004fc0502007986 */ /* 0x0011ec000c101904 */
[----:B0-----:R-:W0:Y:S01]  /*3470*/  LDC.64 R2, c[0x4][RZ] ;  /* 0x01000000ff027b82 */ /* 0x001e220000000a00 */
[----:B------:R-:W-:Y:S01]  /*3480*/  IMAD.MOV.U32 R5, RZ, RZ, 0x286 ;  /* 0x00000286ff057424 */ /* 0x000fe200078e00ff */
[----:B0-----:R0:W-:Y:S06]  /*3490*/  STG.E desc[UR4][R2.64+0x500], R7 ;  /* 0x0005000702007986 */ /* 0x0011ec000c101904 */
[----:B0-----:R-:W0:Y:S01]  /*34a0*/  LDC.64 R2, c[0x4][RZ] ;  /* 0x01000000ff027b82 */ /* 0x001e220000000a00 */
[----:B------:R-:W-:Y:S01]  /*34b0*/  HFMA2 R7, -RZ, RZ, 0, 3.8623809814453125e-05 ;  /* 0x00000288ff077431 */ /* 0x000fe200000001ff */
[----:B0-----:R0:W-:Y:S06]  /*34c0*/  STG.E desc[UR4][R2.64+0x504], R9 ;  /* 0x0005040902007986 */ /* 0x0011ec000c101904 */
[----:B0-----:R-:W0:Y:S01]  /*34d0*/  LDC.64 R2, c[0x4][RZ] ;  /* 0x01000000ff027b82 */ /* 0x001e220000000a00 */
[----:B------:R-:W-:Y:S01]  /*34e0*/  IMAD.MOV.U32 R9, RZ, RZ, 0x28a ;  /* 0x0000028aff097424 */ /* 0x000fe200078e00ff */
[----:B0-----:R0:W-:Y:S06]  /*34f0*/  STG.E desc[UR4][R2.64+0x508], R11 ;  /* 0x0005080b02007986 */ /* 0x0011ec000c101904 */
[----:B0-----:R-:W0:Y:S01]  /*3500*/  LDC.64 R2, c[0x4][RZ] ;  /* 0x01000000ff027b82 */ /* 0x001e220000000a00 */
[----:B------:R-:W-:Y:S01]  /*3510*/  HFMA2 R11, -RZ, RZ, 0, 3.88622283935546875e-05 ;  /* 0x0000028cff0b7431 */ /* 0x000fe200000001ff */
[----:B0-----:R0:W-:Y:S06]  /*3520*/  STG.E desc[UR4][R2.64+0x50c], R5 ;  /* 0x00050c0502007986 */ /* 0x0011ec000c101904 */
[----:B0-----:R-:W0:Y:S01]  /*3530*/  LDC.64 R2, c[0x4][RZ] ;  /* 0x01000000ff027b82 */ /* 0x001e220000000a00 */
[----:B------:R-:W-:Y:S01]  /*3540*/  IMAD.MOV.U32 R5, RZ, RZ, 0x28e ;  /* 0x0000028eff057424 */ /* 0x000fe200078e00ff */
[----:B0-----:R0:W-:Y:S06]  /*3550*/  STG.E desc[UR4][R2.64+0x510], R7 ;  /* 0x0005100702007986 */ /* 0x0011ec000c101904 */
[----:B0-----:R-:W0:Y:S01]  /*3560*/  LDC.64 R2, c[0x4][RZ] ;  /* 0x01000000ff027b82 */ /* 0x001e220000000a00 */
[----:B------:R-:W-:Y:S01]  /*3570*/  HFMA2 R7, -RZ, RZ, 0, 3.910064697265625e-05 ;  /* 0x00000290ff077431 */ /* 0x000fe200000001ff */
[----:B0-----:R0:W-:Y:S06]  /*3580*/  STG.E desc[UR4][R2.64+0x514], R9 ;  /* 0x0005140902007986 */ /* 0x0011ec000c101904 */
[----:B0-----:R-:W0:Y:S01]  /*3590*/  LDC.64 R2, c[0x4][RZ] ;  /* 0x01000000ff027b82 */ /* 0x001e220000000a00 */
[----:B------:R-:W-:Y:S01]  /*35a0*/  IMAD.MOV.U32 R9, RZ, RZ, 0x292 ;  /* 0x00000292ff097424 */ /* 0x000fe200078e00ff */
[----:B0-----:R0:W-:Y:S06]  /*35b0*/  STG.E desc[UR4][R2.64+0x518], R11 ;  /* 0x0005180b02007986 */ /* 0x0011ec000c101904 */
[----:B0-----:R-:W0:Y:S01]  /*35c0*/  LDC.64 R2, c[0x4][RZ] ;  /* 0x01000000ff027b82 */ /* 0x001e220000000a00 */
[----:B------:R-:W-:Y:S01]  /*35d0*/  HFMA2 R11, -RZ, RZ, 0, 3.93390655517578125e-05 ;  /* 0x00000294ff0b7431 */ /* 0x000fe200000001ff */
[----:B0-----:R0:W-:Y:S06]  /*35e0*/  STG.E desc[UR4][R2.64+0x51c], R5 ;  /* 0x00051c0502007986 */ /* 0x0011ec000c101904 */
[----:B0-----:R-:W0:Y:S01]  /*35f0*/  LDC.64 R2, c[0x4][RZ] ;  /* 0x01000000ff027b82 */ /* 0x001e220000000a00 */
[----:B------:R-:W-:Y:S01]  /*3600*/  IMAD.MOV.U32 R5, RZ, RZ, 0x296 ;  /* 0x00000296ff057424 */ /* 0x000fe200078e00ff */
[----:B0-----:R0:W-:Y:S06]  /*3610*/  STG.E desc[UR4][R2.64+0x520], R7 ;  /* 0x0005200702007986 */ /* 0x0011ec000c101904 */
[----:B0-----:R-:W0:Y:S01]  /*3620*/  LDC.64 R2, c[0x4][RZ] ;  /* 0x01000000ff027b82 */ /* 0x001e220000000a00 */
[----:B------:R-:W-:Y:S01]  /*3630*/  HFMA2 R7, -RZ, RZ, 0, 3.9577484130859375e-05 ;  /* 0x00000298ff077431 */ /* 0x000fe200000001ff */
[----:B0-----:R0:W-:Y:S06]  /*3640*/  STG.E desc[UR4][R2.64+0x524], R9 ;  /* 0x0005240902007986 */ /* 0x0011ec000c101904 */
[----:B0-----:R-:W0:Y:S01]  /*3650*/  LDC.64 R2, c[0x4][RZ] ;  /* 0x01000000ff027b82 */ /* 0x001e220000000a00 */
[----:B------:R-:W-:Y:S01]  /*3660*/  IMAD.MOV.U32 R9, RZ, RZ, 0x29a ;  /* 0x0000029aff097424 */ /* 0x000fe200078e00ff */
[----:B0-----:R0:W-:Y:S06]  /*3670*/  STG.E desc[UR4][R2.64+0x528], R11 ;  /* 0x0005280b02007986 */ /* 0x0011ec000c101904 */
[----:B0-----:R-:W0:Y:S01]  /*3680*/  LDC.64 R2, c[0x4][RZ] ;  /* 0x01000000ff027b82 */ /* 0x001e220000000a00 */
[----:B------:R-:W-:Y:S01]  /*3690*/  HFMA2 R11, -RZ, RZ, 0, 3.98159027099609375e-05 ;  /* 0x0000029cff0b7431 */ /* 0x000fe200000001ff */
[----:B0-----:R0:W-:Y:S06]  /*36a0*/  STG.E desc[UR4][R2.64+0x52c], R5 ;  /* 0x00052c0502007986 */ /* 0x0011ec000c101904 */
[----:B0-----:R-:W0:Y:S01]  /*36b0*/  LDC.64 R2, c[0x4][RZ] ;  /* 0x01000000ff027b82 */ /* 0x001e220000000a00 */
[----:B------:R-:W-:Y:S01]  /*36c0*/  IMAD.MOV.U32 R5, RZ, RZ, 0x29e ;  /* 0x0000029eff057424 */ /* 0x000fe200078e00ff */
[----:B0-----:R0:W-:Y:S06]  /*36d0*/  STG.E desc[UR4][R2.64+0x530], R7 ;  /* 0x0005300702007986 */ /* 0x0011ec000c101904 */
[----:B0-----:R-:W0:Y:S01]  /*36e0*/  LDC.64 R2, c[0x4][RZ] ;  /* 0x01000000ff027b82 */ /* 0x001e220000000a00 */
[----:B------:R-:W-:Y:S01]  /*36f0*/  HFMA2 R7, -RZ, RZ, 0, 4.00543212890625e-05 ;  /* 0x000002a0ff077431 */ /* 0x000fe200000001ff */
[----:B0-----:R0:W-:Y:S06]  /*3700*/  STG.E desc[UR4][R2.64+0x534], R9 ;  /* 0x0005340902007986 */ /* 0x0011ec000c101904 */
[----:B0-----:R-:W0:Y:S01]  /*3710*/  LDC.64 R2, c[0x4][RZ] ;  /* 0x01000000ff027b82 */ /* 0x001e220000000a00 */
[----:B------:R-:W-:Y:S01]  /*3720*/  IMAD.MOV.U32 R9, RZ, RZ, 0x2a2 ;  /* 0x000002a2ff097424 */ /* 0x000fe200078e00ff */
[----:B0-----:R0:W-:Y:S06]  /*3730*/  STG.E desc[UR4][R2.64+0x538], R11 ;  /* 0x0005380b02007986 */ /* 0x0011ec000c101904 */
[----:B0-----:R-:W0:Y:S01]  /*3740*/  LDC.64 R2, c[0x4][RZ] ;  /* 0x01000000ff027b82 */ /* 0x001e220000000a00 */
[----:B------:R-:W-:Y:S01]  /*3750*/  HFMA2 R11, -RZ, RZ, 0, 4.02927398681640625e-05 ;  /* 0x000002a4ff0b7431 */ /* 0x000fe200000001ff */
[----:B0-----:R0:W-:Y:S06]  /*3760*/  STG.E desc[UR4][R2.64+0x53c], R5 ;  /* 0x00053c0502007986 */ /* 0x0011ec000c101904 */
[----:B0-----:R-:W0:Y:S01]  /*3770*/  LDC.64 R2, c[0x4][RZ] ;  /* 0x01000000ff027b82 */ /* 0x001e220000000a00 */
[----:B------:R-:W-:Y:S01]  /*3780*/  IMAD.MOV.U32 R5, RZ, RZ, 0x2a6 ;  /* 0x000002a6ff057424 */ /* 0x000fe200078e00ff */
[----:B0-----:R0:W-:Y:S06]  /*3790*/  STG.E desc[UR4][R2.64+0x540], R7 ;  /* 0x0005400702007986 */ /* 0x0011ec000c101904 */
[----:B0-----:R-:W0:Y:S01]  /*37a0*/  LDC.64 R2, c[0x4][RZ] ;  /* 0x01000000ff027b82 */ /* 0x001e220000000a00 */
[----:B------:R-:W-:Y:S01]  /*37b0*/  HFMA2 R7, -RZ, RZ, 0, 4.0531158447265625e-05 ;  /* 0x000002a8ff077431 */ /* 0x000fe200000001ff */
[----:B0-----:R0:W-:Y:S06]  /*37c0*/  STG.E desc[UR4][R2.64+0x544], R9 ;  /* 0x0005440902007986 */ /* 0x0011ec000c101904 */
[----:B0-----:R-:W0:Y:S01]  /*37d0*/  LDC.64 R2, c[0x4][RZ] ;  /* 0x01000000ff027b82 */ /* 0x001e220000000a00 */
[----:B------:R-:W-:Y:S01]  /*37e0*/  IMAD.MOV.U32 R9, RZ, RZ, 0x2aa ;  /* 0x000002aaff097424 */ /* 0x000fe200078e00ff */
[----:B0-----:R0:W-:Y:S06]  /*37f0*/  STG.E desc[UR4][R2.64+0x548], R11 ;  /* 0x0005480b02007986 */ /* 0x0011ec000c101904 */
[----:B0-----:R-:W0:Y:S01]  /*3800*/  LDC.64 R2, c[0x4][RZ] ;  /* 0x01000000ff027b82 */ /* 0x001e220000000a00 */
[----:B------:R-:W-:Y:S01]  /*3810*/  HFMA2 R11, -RZ, RZ, 0, 4.07695770263671875e-05 ;  /* 0x000002acff0b7431 */ /* 0x000fe200000001ff */
[----:B0-----:R0:W-:Y:S06]  /*3820*/  STG.E desc[UR4][R2.64+0x54c], R5 ;  /* 0x00054c0502007986 */ /* 0x0011ec000c101904 */
[----:B0-----:R-:W0:Y:S01]  /*3830*/  LDC.64 R2, c[0x4][RZ] ;  /* 0x01000000ff027b82 */ /* 0x001e220000000a00 */
[----:B------:R-:W-:Y:S01]  /*3840*/  IMAD.MOV.U32 R5, RZ, RZ, 0x2ae ;  /* 0x000002aeff057424 */ /* 0x000fe200078e00ff */
[----:B0-----:R0:W-:Y:S06]  /*3850*/  STG.E desc[UR4][R2.64+0x550], R7 ;  /* 0x0005500702007986 */ /* 0x0011ec000c101904 */
[----:B0-----:R-:W0:Y:S01]  /*3860*/  LDC.64 R2, c[0x4][RZ] ;  /* 0x01000000ff027b82 */ /* 0x001e220000000a00 */
[----:B------:R-:W-:Y:S01]  /*3870*/  HFMA2 R7, -RZ, RZ, 0, 4.100799560546875e-05 ;  /* 0x000002b0ff077431 */ /* 0x000fe200000001ff */
[----:B0-----:R0:W-:Y:S06]  /*3880*/  STG.E desc[UR4][R2.64+0x554], R9 ;  /* 0x0005540902007986 */ /* 0x0011ec000c101904 */
[----:B0-----:R-:W0:Y:S01]  /*3890*/  LDC.64 R2, c[0x4][RZ] ;  /* 0x01000000ff027b82 */ /* 0x001e220000000a00 */
[----:B------:R-:W-:Y:S01]  /*38a0*/  IMAD.MOV.U32 R9, RZ, RZ, 0x2b2 ;  /* 0x000002b2ff097424 */ /* 0x000fe200078e00ff */
[----:B0-----:R0:W-:Y:S06]  /*38b0*/  STG.E desc[UR4][R2.64+0x558], R11 ;  /* 0x0005580b02007986 */ /* 0x0011ec000c101904 */
[----:B0-----:R-:W0:Y:S01]  /*38c0*/  LDC.64 R2, c[0x4][RZ] ;  /* 0x01000000ff027b82 */ /* 0x001e220000000a00 */
[----:B------:R-:W-:Y:S01]  /*38d0*/  HFMA2 R11, -RZ, RZ, 0, 4.12464141845703125e-05 ;  /* 0x000002b4ff0b7431 */ /* 0x000fe200000001ff */
[----:B0-----:R0:W-:Y:S06]  /*38e0*/  STG.E desc[UR4][R2.64+0x55c], R5 ;  /* 0x00055c0502007986 */ /* 0x0011ec000c101904 */
[----:B0-----:R-:W0:Y:S01]  /*38f0*/  LDC.64 R2, c[0x4][RZ] ;  /* 0x01000000ff027b82 */ /* 0x001e220000000a00 */
[----:B------:R-:W-:Y:S01]  /*3900*/  IMAD.MOV.U32 R5, RZ, RZ, 0x2b6 ;  /* 0x000002b6ff057424 */ /* 0x000fe200078e00ff */
[----:B0-----:R0:W-:Y:S06]  /*3910*/  STG.E desc[UR4][R2.64+0x560], R7 ;  /* 0x0005600702007986 */ /* 0x0011ec000c101904 */
[----:B0-----:R-:W0:Y:S01]  /*3920*/  LDC.64 R2, c[0x4][RZ] ;  /* 0x01000000ff027b82 */ /* 0x001e220000000a00 */
[----:B------:R-:W-:Y:S01]  /*3930*/  HFMA2 R7, -RZ, RZ, 0, 4.1484832763671875e-05 ;  /* 0x000002b8ff077431 */ /* 0x000fe200000001ff */
[----:B0-----:R0:W-:Y:S06]  /*3940*/  STG.E desc[UR4][R2.64+0x564], R9 ;  /* 0x0005640902007986 */ /* 0x0011ec000c101904 */
[----:B0-----:R-:W0:Y:S01]  /*3950*/  LDC.64 R2, c[0x4][RZ] ;  /* 0x01000000ff027b82 */ /* 0x001e220000000a00 */
[----:B------:R-:W-:Y:S01]  /*3960*/  IMAD.MOV.U32 R9, RZ, RZ, 0x2ba ;  /* 0x000002baff097424 */ /* 0x000fe200078e00ff */
[----:B0-----:R0:W-:Y:S06]  /*3970*/  STG.E desc[UR4][R2.64+0x568], R11 ;  /* 0x0005680b02007986 */ /* 0x0011ec000c101904 */
[----:B0-----:R-:W0:Y:S01]  /*3980*/  LDC.64 R2, c[0x4][RZ] ;  /* 0x01000000ff027b82 */ /* 0x001e220000000a00 */
[----:B------:R-:W-:Y:S01]  /*3990*/  HFMA2 R11, -RZ, RZ, 0, 4.17232513427734375e-05 ;  /* 0x000002bcff0b7431 */ /* 0x000fe200000001ff */
[----:B0-----:R0:W-:Y:S06]  /*39a0*/  STG.E desc[UR4][R2.64+0x56c], R5 ;  /* 0x00056c0502007986 */ /* 0x0011ec000c101904 */
[----:B0-----:R-:W0:Y:S01]  /*39b0*/  LDC.64 R2, c[0x4][RZ] ;  /* 0x01000000ff027b82 */ /* 0x001e220000000a00 */
[----:B------:R-:W-:Y:S01]  /*39c0*/  IMAD.MOV.U32 R5, RZ, RZ, 0x2be ;  /* 0x000002beff057424 */ /* 0x000fe200078e00ff */
[----:B0-----:R0:W-:Y:S06]  /*39d0*/  STG.E desc[UR4][R2.64+0x570], R7 ;  /* 0x0005700702007986 */ /* 0x0011ec000c101904 */
[----:B0-----:R-:W0:Y:S01]  /*39e0*/  LDC.64 R2, c[0x4][RZ] ;  /* 0x01000000ff027b82 */ /* 0x001e220000000a00 */
[----:B------:R-:W-:Y:S01]  /*39f0*/  HFMA2 R7, -RZ, RZ, 0, 4.1961669921875e-05 ;  /* 0x000002c0ff077431 */ /* 0x000fe200000001ff */
[----:B0-----:R0:W-:Y:S06]  /*3a00*/  STG.E desc[UR4][R2.64+0x574], R9 ;  /* 0x0005740902007986 */ /* 0x0011ec000c101904 */
[----:B0-----:R-:W0:Y:S01]  /*3a10*/  LDC.64 R2, c[0x4][RZ] ;  /* 0x01000000ff027b82 */ /* 0x001e220000000a00 */
[----:B------:R-:W-:Y:S01]  /*3a20*/  IMAD.MOV.U32 R9, RZ, RZ, 0x2c2 ;  /* 0x000002c2ff097424 */ /* 0x000fe200078e00ff */
[----:B0-----:R0:W-:Y:S06]  /*3a30*/  STG.E desc[UR4][R2.64+0x578], R11 ;  /* 0x0005780b02007986 */ /* 0x0011ec000c101904 */
[----:B0-----:R-:W0:Y:S01]  /*3a40*/  LDC.64 R2, c[0x4][RZ] ;  /* 0x01000000ff027b82 */ /* 0x001e220000000a00 */
[----:B------:R-:W-:Y:S01]  /*3a50*/  HFMA2 R11, -RZ, RZ, 0, 4.22000885009765625e-05 ;  /* 0x000002c4ff0b7431 */ /* 0x000fe200000001ff */
[----:B0-----:R0:W-:Y:S06]  /*3a60*/  STG.E desc[UR4][R2.64+0x57c], R5 ;  /* 0x00057c0502007986 */ /* 0x0011ec000c101904 */
[----:B0-----:R-:W0:Y:S01]  /*3a70*/  LDC.64 R2, c[0x4][RZ] ;  /* 0x01000000ff027b82 */ /* 0x001e220000000a00 */
[----:B------:R-:W-:Y:S01]  /*3a80*/  IMAD.MOV.U32 R5, RZ, RZ, 0x2c6 ;  /* 0x000002c6ff057424 */ /* 0x000fe200078e00ff */
[----:B0-----:R0:W-:Y:S06]  /*3a90*/  STG.E desc[UR4][R2.64+0x580], R7 ;  /* 0x0005800702007986 */ /* 0x0011ec000c101904 */
[----:B0-----:R-:W0:Y:S01]  /*3aa0*/  LDC.64 R2, c[0x4][RZ] ;  /* 0x01000000ff027b82 */ /* 0x001e220000000a00 */
[----:B------:R-:W-:Y:S01]  /*3ab0*/  HFMA2 R7, -RZ, RZ, 0, 4.2438507080078125e-05 ;  /* 0x000002c8ff077431 */ /* 0x000fe200000001ff */
[----:B0-----:R0:W-:Y:S06]  /*3ac0*/  STG.E desc[UR4][R2.64+0x584], R9 ;  /* 0x0005840902007986 */ /* 0x0011ec000c101904 */
[----:B0-----:R-:W0:Y:S01]  /*3ad0*/  LDC.64 R2, c[0x4][RZ] ;  /* 0x01000000ff027b82 */ /* 0x001e220000000a00 */
[----:B------:R-:W-:Y:S01]  /*3ae0*/  IMAD.MOV.U32 R9, RZ, RZ, 0x2ca ;  /* 0x000002caff097424 */ /* 0x000fe200078e00ff */
[----:B0-----:R0:W-:Y:S06]  /*3af0*/  STG.E desc[UR4][R2.64+0x588], R11 ;  /* 0x0005880b02007986 */ /* 0x0011ec000c101904 */
[----:B0-----:R-:W0:Y:S01]  /*3b00*/  LDC.64 R2, c[0x4][RZ] ;  /* 0x01000000ff027b82 */ /* 0x001e220000000a00 */
[----:B------:R-:W-:Y:S01]  /*3b10*/  HFMA2 R11, -RZ, RZ, 0, 4.26769256591796875e-05 ;  /* 0x000002ccff0b7431 */ /* 0x000fe200000001ff */
[----:B0-----:R0:W-:Y:S06]  /*3b20*/  STG.E desc[UR4][R2.64+0x58c], R5 ;  /* 0x00058c0502007986 */ /* 0x0011ec000c101904 */
[----:B0-----:R-:W0:Y:S01]  /*3b30*/  LDC.64 R2, c[0x4][RZ] ;  /* 0x01000000ff027b82 */ /* 0x001e220000000a00 */
[----:B------:R-:W-:Y:S01]  /*3b40*/  IMAD.MOV.U32 R5, RZ, RZ, 0x2ce ;  /* 0x000002ceff057424 */ /* 0x000fe200078e00ff */
[----:B0-----:R0:W-:Y:S06]  /*3b50*/  STG.E desc[UR4][R2.64+0x590], R7 ;  /* 0x0005900702007986 */ /* 0x0011ec000c101904 */
[----:B0-----:R-:W0:Y:S01]  /*3b60*/  LDC.64 R2, c[0x4][RZ] ;  /* 0x01000000ff027b82 */ /* 0x001e220000000a00 */
[----:B------:R-:W-:Y:S01]  /*3b70*/  HFMA2 R7, -RZ, RZ, 0, 4.291534423828125e-05 ;  /* 0x000002d0ff077431 */ /* 0x000fe200000001ff */
[----:B0-----:R0:W-:Y:S06]  /*3b80*/  STG.E desc[UR4][R2.64+0x594], R9 ;  /* 0x0005940902007986 */ /* 0x0011ec000c101904 */
[----:B0-----:R-:W0:Y:S01]  /*3b90*/  LDC.64 R2, c[0x4][RZ] ;  /* 0x01000000ff027b82 */ /* 0x001e220000000a00 */
[----:B------:R-:W-:Y:S01]  /*3ba0*/  IMAD.MOV.U32 R9, RZ, RZ, 0x2d2 ;  /* 0x000002d2ff097424 */ /* 0x000fe200078e00ff */
[----:B0-----:R0:W-:Y:S06]  /*3bb0*/  STG.E desc[UR4][R2.64+0x598], R11 ;  /* 0x0005980b02007986 */ /* 0x0011ec000c101904 */
[----:B0-----:R-:W0:Y:S01]  /*3bc0*/  LDC.64 R2, c[0x4][RZ] ;  /* 0x01000000ff027b82 */ /* 0x001e220000000a00 */
[----:B------:R-:W-:Y:S01]  /*3bd0*/  HFMA2 R11, -RZ, RZ, 0, 4.31537628173828125e-05 ;  /* 0x000002d4ff0b7431 */ /* 0x000fe200000001ff */
[----:B0-----:R0:W-:Y:S06]  /*3be0*/  STG.E desc[UR4][R2.64+0x59c], R5 ;  /* 0x00059c0502007986 */ /* 0x0011ec000c101904 */
[----:B0-----:R-:W0:Y:S01]  /*3bf0*/  LDC.64 R2, c[0x4][RZ] ;  /* 0x01000000ff027b82 */ /* 0x001e220000000a00 */
[----:B------:R-:W-:Y:S01]  /*3c00*/  IMAD.MOV.U32 R5, RZ, RZ, 0x2d6 ;  /* 0x000002d6ff057424 */ /* 0x000fe200078e00ff */
[----:B0-----:R0:W-:Y:S06]  /*3c10*/  STG.E desc[UR4][R2.64+0x5a0], R7 ;  /* 0x0005a00702007986 */ /* 0x0011ec000c101904 */
[----:B0-----:R-:W0:Y:S01]  /*3c20*/  LDC.64 R2, c[0x4][RZ] ;  /* 0x01000000ff027b82 */ /* 0x001e220000000a00 */
[----:B------:R-:W-:Y:S01]  /*3c30*/  HFMA2 R7, -RZ, RZ, 0, 4.3392181396484375e-05 ;  /* 0x000002d8ff077431 */ /* 0x000fe200000001ff */
[----:B0-----:R0:W-:Y:S06]  /*3c40*/  STG.E desc[UR4][R2.64+0x5a4], R9 ;  /* 0x0005a40902007986 */ /* 0x0011ec000c101904 */
[----:B0-----:R-:W0:Y:S01]  /*3c50*/  LDC.64 R2, c[0x4][RZ] ;  /* 0x01000000ff027b82 */ /* 0x001e220000000a00 */
[----:B------:R-:W-:Y:S01]  /*3c60*/  IMAD.MOV.U32 R9, RZ, RZ, 0x2da ;  /* 0x000002daff097424 */ /* 0x000fe200078e00ff */
[----:B0-----:R0:W-:Y:S06]  /*3c70*/  STG.E desc[UR4][R2.64+0x5a8], R11 ;  /* 0x0005a80b02007986 */ /* 0x0011ec000c101904 */
[----:B0-----:R-:W0:Y:S01]  /*3c80*/  LDC.64 R2, c[0x4][RZ] ;  /* 0x01000000ff027b82 */ /* 0x001e220000000a00 */
[----:B------:R-:W-:Y:S01]  /*3c90*/  HFMA2 R11, -RZ, RZ, 0, 4.36305999755859375e-05 ;  /* 0x000002dcff0b7431 */ /* 0x000fe200000001ff */
[----:B0-----:R0:W-:Y:S06]  /*3ca0*/  STG.E desc[UR4][R2.64+0x5ac], R5 ;  /* 0x0005ac0502007986 */ /* 0x0011ec000c101904 */
[----:B0-----:R-:W0:Y:S01]  /*3cb0*/  LDC.64 R2, c[0x4][RZ] ;  /* 0x01000000ff027b82 */ /* 0x001e220000000a00 */
[----:B------:R-:W-:Y:S01]  /*3cc0*/  IMAD.MOV.U32 R5, RZ, RZ, 0x2de ;  /* 0x000002deff057424 */ /* 0x000fe200078e00ff */
[----:B0-----:R0:W-:Y:S06]  /*3cd0*/  STG.E desc[UR4][R2.64+0x5b0], R7 ;  /* 0x0005b00702007986 */ /* 0x0011ec000c101904 */
[----:B0-----:R-:W0:Y:S01]  /*3ce0*/  LDC.64 R2, c[0x4][RZ] ;  /* 0x01000000ff027b82 */ /* 0x001e220000000a00 */
[----:B------:R-:W-:Y:S01]  /*3cf0*/  HFMA2 R7, -RZ, RZ, 0, 4.38690185546875e-05 ;  /* 0x000002e0ff077431 */ /* 0x000fe200000001ff */
[----:B0-----:R0:W-:Y:S06]  /*3d00*/  STG.E desc[UR4][R2.64+0x5b4], R9 ;  /* 0x0005b40902007986 */ /* 0x0011ec000c101904 */
[----:B0-----:R-:W0:Y:S01]  /*3d10*/  LDC.64 R2, c[0x4][RZ] ;  /* 0x01000000ff027b82 */ /* 0x001e220000000a00 */
[----:B------:R-:W-:Y:S01]  /*3d20*/  IMAD.MOV.U32 R9, RZ, RZ, 0x2e2 ;  /* 0x000002e2ff097424 */ /* 0x000fe200078e00ff */
[----:B0-----:R0:W-:Y:S06]  /*3d30*/  STG.E desc[UR4][R2.64+0x5b8], R11 ;  /* 0x0005b80b02007986 */ /* 0x0011ec000c101904 */
[----:B0-----:R-:W0:Y:S01]  /*3d40*/  LDC.64 R2, c[0x4][RZ] ;  /* 0x01000000ff027b82 */ /* 0x001e220000000a00 */
[----:B------:R-:W-:Y:S01]  /*3d50*/  HFMA2 R11, -RZ, RZ, 0, 4.41074371337890625e-05 ;  /* 0x000002e4ff0b7431 */ /* 0x000fe200000001ff */
[----:B0-----:R0:W-:Y:S06]  /*3d60*/  STG.E desc[UR4][R2.64+0x5bc], R5 ;  /* 0x0005bc0502007986 */ /* 0x0011ec000c101904 */
[----:B0-----:R-:W0:Y:S01]  /*3d70*/  LDC.64 R2, c[0x4][RZ] ;  /* 0x01000000ff027b82 */ /* 0x001e220000000a00 */
[----:B------:R-:W-:Y:S01]  /*3d80*/  IMAD.MOV.U32 R5, RZ, RZ, 0x2e6 ;  /* 0x000002e6ff057424 */ /* 0x000fe200078e00ff */
[----:B0-----:R0:W-:Y:S06]  /*3d90*/  STG.E desc[UR4][R2.64+0x5c0], R7 ;  /* 0x0005c00702007986 */ /* 0x0011ec000c101904 */
[----:B0-----:R-:W0:Y:S01]  /*3da0*/  LDC.64 R2, c[0x4][RZ] ;  /* 0x01000000ff027b82 */ /* 0x001e220000000a00 */
[----:B------:R-:W-:Y:S01]  /*3db0*/  HFMA2 R7, -RZ, RZ, 0, 4.4345855712890625e-05 ;  /* 0x000002e8ff077431 */ /* 0x000fe200000001ff */
[----:B0-----:R0:W-:Y:S06]  /*3dc0*/  STG.E desc[UR4][R2.64+0x5c4], R9 ;  /* 0x0005c40902007986 */ /* 0x0011ec000c101904 */
[----:B0-----:R-:W0:Y:S01]  /*3dd0*/  LDC.64 R2, c[0x4][RZ] ;  /* 0x01000000ff027b82 */ /* 0x001e220000000a00 */
[----:B------:R-:W-:Y:S01]  /*3de0*/  IMAD.MOV.U32 R9, RZ, RZ, 0x2ea ;  /* 0x000002eaff097424 */ /* 0x000fe200078e00ff */
[----:B0-----:R0:W-:Y:S06]  /*3df0*/  STG.E desc[UR4][R2.64+0x5c8], R11 ;  /* 0x0005c80b02007986 */ /* 0x0011ec000c101904 */
[----:B0-----:R-:W0:Y:S01]  /*3e00*/  LDC.64 R2, c[0x4][RZ] ;  /* 0x01000000ff027b82 */ /* 0x001e220000000a00 */
[----:B------:R-:W-:Y:S01]  /*3e10*/  HFMA2 R11, -RZ, RZ, 0, 4.45842742919921875e-05 ;  /* 0x000002ecff0b7431 */ /* 0x000fe200000001ff */
[----:B0-----:R0:W-:Y:S06]  /*3e20*/  STG.E desc[UR4][R2.64+0x5cc], R5 ;  /* 0x0005cc0502007986 */ /* 0x0011ec000c101904 */
[----:B0-----:R-:W0:Y:S01]  /*3e30*/  LDC.64 R2, c[0x4][RZ] ;  /* 0x01000000ff027b82 */ /* 0x001e220000000a00 */
[----:B------:R-:W-:Y:S01]  /*3e40*/  IMAD.MOV.U32 R5, RZ, RZ, 0x2ee ;  /* 0x000002eeff057424 */ /* 0x000fe200078e00ff */
[----:B0-----:R0:W-:Y:S06]  /*3e50*/  STG.E desc[UR4][R2.64+0x5d0], R7 ;  /* 0x0005d00702007986 */ /* 0x0011ec000c101904 */
[----:B0-----:R-:W0:Y:S01]  /*3e60*/  LDC.64 R2, c[0x4][RZ] ;  /* 0x01000000ff027b82 */ /* 0x001e220000000a00 */
[----:B------:R-:W-:Y:S01]  /*3e70*/  HFMA2 R7, -RZ, RZ, 0, 4.482269287109375e-05 ;  /* 0x000002f0ff077431 */ /* 0x000fe200000001ff */
[----:B0-----:R0:W-:Y:S06]  /*3e80*/  STG.E desc[UR4][R2.64+0x5d4], R9 ;  /* 0x0005d40902007986 */ /* 0x0011ec000c101904 */
[----:B0-----:R-:W0:Y:S01]  /*3e90*/  LDC.64 R2, c[0x4][RZ] ;  /* 0x01000000ff027b82 */ /* 0x001e220000000a00 */
[----:B------:R-:W-:Y:S01]  /*3ea0*/  IMAD.MOV.U32 R9, RZ, RZ, 0x2f2 ;  /* 0x000002f2ff097424 */ /* 0x000fe200078e00ff */
[----:B0-----:R0:W-:Y:S06]  /*3eb0*/  STG.E desc[UR4][R2.64+0x5d8], R11 ;  /* 0x0005d80b02007986 */ /* 0x0011ec000c101904 */
[----:B0-----:R-:W0:Y:S01]  /*3ec0*/  LDC.64 R2, c[0x4][RZ] ;  /* 0x01000000ff027b82 */ /* 0x001e220000000a00 */
[----:B------:R-:W-:Y:S01]  /*3ed0*/  HFMA2 R11, -RZ, RZ, 0, 4.50611114501953125e-05 ;  /* 0x000002f4ff0b7431 */ /* 0x000fe200000001ff */
[----:B0-----:R0:W-:Y:S06]  /*3ee0*/  STG.E desc[UR4][R2.64+0x5dc], R5 ;  /* 0x0005dc0502007986 */ /* 0x0011ec000c101904 */
[----:B0-----:R-:W0:Y:S01]  /*3ef0*/  LDC.64 R2, c[0x4][RZ] ;  /* 0x01000000ff027b82 */ /* 0x001e220000000a00 */
[----:B------:R-:W-:Y:S01]  /*3f00*/  IMAD.MOV.U32 R5, RZ, RZ, 0x2f6 ;  /* 0x000002f6ff057424 */ /* 0x000fe200078e00ff */
[----:B0-----:R0:W-:Y:S06]  /*3f10*/  STG.E desc[UR4][R2.64+0x5e0], R7 ;  /* 0x0005e00702007986 */ /* 0x0011ec000c101904 */
[----:B0-----:R-:W0:Y:S01]  /*3f20*/  LDC.64 R2, c[0x4][RZ] ;  /* 0x01000000ff027b82 */ /* 0x001e220000000a00 */
[----:B------:R-:W-:Y:S01]  /*3f30*/  HFMA2 R7, -RZ, RZ, 0, 4.5299530029296875e-05 ;  /* 0x000002f8ff077431 */ /* 0x000fe200000001ff */
[----:B0-----:R0:W-:Y:S06]  /*3f40*/  STG.E desc[UR4][R2.64+0x5e4], R9 ;  /* 0x0005e40902007986 */ /* 0x0011ec000c101904 */
[----:B0-----:R-:W0:Y:S01]  /*3f50*/  LDC.64 R2, c[0x4][RZ] ;  /* 0x01000000ff027b82 */ /* 0x001e220000000a00 */
[----:B------:R-:W-:Y:S01]  /*3f60*/  IMAD.MOV.U32 R9, RZ, RZ, 0x2fa ;  /* 0x000002faff097424 */ /* 0x000fe200078e00ff */
[----:B0-----:R0:W-:Y:S06]  /*3f70*/  STG.E desc[UR4][R2.64+0x5e8], R11 ;  /* 0x0005e80b02007986 */ /* 0x0011ec000c101904 */
[----:B0-----:R-:W0:Y:S01]  /*3f80*/  LDC.64 R2, c[0x4][RZ] ;  /* 0x01000000ff027b82 */ /* 0x001e220000000a00 */
[----:B------:R-:W-:Y:S01]  /*3f90*/  HFMA2 R11, -RZ, RZ, 0, 4.55379486083984375e-05 ;  /* 0x000002fcff0b7431 */ /* 0x000fe200000001ff */
[----:B0-----:R0:W-:Y:S06]  /*3fa0*/  STG.E desc[UR4][R2.64+0x5ec], R5 ;  /* 0x0005ec0502007986 */ /* 0x0011ec000c101904 */
[----:B0-----:R-:W0:Y:S01]  /*3fb0*/  LDC.64 R2, c[0x4][RZ] ;  /* 0x01000000ff027b82 */ /* 0x001e220000000a00 */
[----:B------:R-:W-:Y:S01]  /*3fc0*/  IMAD.MOV.U32 R5, RZ, RZ, 0x2fe ;  /* 0x000002feff057424 */ /* 0x000fe200078e00ff */
[----:B0-----:R0:W-:Y:S06]  /*3fd0*/  STG.E desc[UR4][R2.64+0x5f0], R7 ;  /* 0x0005f00702007986 */ /* 0x0011ec000c101904 */
[----:B0-----:R-:W0:Y:S01]  /*3fe0*/  LDC.64 R2, c[0x4][RZ] ;  /* 0x01000000ff027b82 */ /* 0x001e220000000a00 */
[----:B------:R-:W-:Y:S01]  /*3ff0*/  HFMA2 R7, -RZ, RZ, 0, 4.57763671875e-05 ;  /* 0x00000300ff077431 */ /* 0x000fe200000001ff */
[----:B0-----:R0:W-:Y:S06]  /*4000*/  STG.E desc[UR4][R2.64+0x5f4], R9 ;  /* 0x0005f40902007986 */ /* 0x0011ec000c101904 */
[----:B0-----:R-:W0:Y:S01]  /*4010*/  LDC.64 R2, c[0x4][RZ] ;  /* 0x01000000ff027b82 */ /* 0x001e220000000a00 */
[----:B------:R-:W-:Y:S01]  /*4020*/  IMAD.MOV.U32 R9, RZ, RZ, 0x302 ;  /* 0x00000302ff097424 */ /* 0x000fe200078e00ff */
[----:B0-----:R0:W-:Y:S06]  /*4030*/  STG.E desc[UR4][R2.64+0x5f8], R11 ;  /* 0x0005f80b02007986 */ /* 0x0011ec000c101904 */
[----:B0-----:R-:W0:Y:S01]  /*4040*/  LDC.64 R2, c[0x4][RZ] ;  /* 0x01000000ff027b82 */ /* 0x001e220000000a00 */
[----:B------:R-:W-:Y:S01]  /*4050*/  HFMA2 R11, -RZ, RZ, 0, 4.60147857666015625e-05 ;  /* 0x00000304ff0b7431 */ /* 0x000fe200000001ff */
[----:B0-----:R0:W-:Y:S06]  /*4060*/  STG.E desc[UR4][R2.64+0x5fc], R5 ;  /* 0x0005fc0502007986 */ /* 0x0011ec000c101904 */
[----:B0-----:R-:W0:Y:S01]  /*4070*/  LDC.64 R2, c[0x4][RZ] ;  /* 0x01000000ff027b82 */ /* 0x001e220000000a00 */
[----:B------:R-:W-:Y:S01]  /*4080*/  IMAD.MOV.U32 R5, RZ, RZ, 0x306 ;  /* 0x00000306ff057424 */ /* 0x000fe200078e00ff */
[----:B0-----:R0:W-:Y:S06]  /*4090*/  STG.E desc[UR4][R2.64+0x600], R7 ;  /* 0x0006000702007986 */ /* 0x0011ec000c101904 */
[----:B0-----:R-:W0:Y:S01]  /*40a0*/  LDC.64 R2, c[0x4][RZ] ;  /* 0x01000000ff027b82 */ /* 0x001e220000000a00 */
[----:B------:R-:W-:Y:S01]  /*40b0*/  HFMA2 R7, -RZ, RZ, 0, 4.6253204345703125e-05 ;  /* 0x00000308ff077431 */ /* 0x000fe200000001ff */
[----:B0-----:R0:W-:Y:S06]  /*40c0*/  STG.E desc[UR4][R2.64+0x604], R9 ;  /* 0x0006040902007986 */ /* 0x0011ec000c101904 */
[----:B0-----:R-:W0:Y:S01]  /*40d0*/  LDC.64 R2, c[0x4][RZ] ;  /* 0x01000000ff027b82 */ /* 0x001e220000000a00 */
[----:B------:R-:W-:Y:S01]  /*40e0*/  IMAD.MOV.U32 R9, RZ, RZ, 0x30a ;  /* 0x0000030aff097424 */ /* 0x000fe200078e00ff */
[----:B0-----:R0:W-:Y:S06]  /*40f0*/  STG.E desc[UR4][R2.64+0x608], R11 ;  /* 0x0006080b02007986 */ /* 0x0011ec000c101904 */
[----:B0-----:R-:W0:Y:S01]  /*4100*/  LDC.64 R2, c[0x4][RZ] ;  /* 0x01000000ff027b82 */ /* 0x001e220000000a00 */
[----:B------:R-:W-:Y:S01]  /*4110*/  HFMA2 R11, -RZ, RZ, 0, 4.64916229248046875e-05 ;  /* 0x0000030cff0b7431 */ /* 0x000fe200000001ff */
[----:B0-----:R0:W-:Y:S06]  /*4120*/  STG.E desc[UR4][R2.64+0x60c], R5 ;  /* 0x00060c0502007986 */ /* 0x0011ec000c101904 */
[----:B0-----:R-:W0:Y:S01]  /*4130*/  LDC.64 R2, c[0x4][RZ] ;  /* 0x01000000ff027b82 */ /* 0x001e220000000a00 */
[----:B------:R-:W-:Y:S01]  /*4140*/  IMAD.MOV.U32 R5, RZ, RZ, 0x30e ;  /* 0x0000030eff057424 */ /* 0x000fe200078e00ff */
[----:B0-----:R0:W-:Y:S06]  /*4150*/  STG.E desc[UR4][R2.64+0x610], R7 ;  /* 0x0006100702007986 */ /* 0x0011ec000c101904 */
[----:B0-----:R-:W0:Y:S01]  /*4160*/  LDC.64 R2, c[0x4][RZ] ;  /* 0x01000000ff027b82 */ /* 0x001e220000000a00 */
[----:B------:R-:W-:Y:S01]  /*4170*/  HFMA2 R7, -RZ, RZ, 0, 4.673004150390625e-05 ;  /* 0x00000310ff077431 */ /* 0x000fe200000001ff */
[----:B0-----:R0:W-:Y:S06]  /*4180*/  STG.E desc[UR4][R2.64+0x614], R9 ;  /* 0x0006140902007986 */ /* 0x0011ec000c101904 */
[----:B0-----:R-:W0:Y:S01]  /*4190*/  LDC.64 R2, c[0x4][RZ] ;  /* 0x01000000ff027b82 */ /* 0x001e220000000a00 */
[----:B------:R-:W-:Y:S01]  /*41a0*/  IMAD.MOV.U32 R9, RZ, RZ, 0x312 ;  /* 0x00000312ff097424 */ /* 0x000fe200078e00ff */
[----:B0-----:R0:W-:Y:S06]  /*41b0*/  STG.E desc[UR4][R2.64+0x618], R11 ;  /* 0x0006180b02007986 */ /* 0x0011ec000c101904 */
[----:B0-----:R-:W0:Y:S01]  /*41c0*/  LDC.64 R2, c[0x4][RZ] ;  /* 0x01000000ff027b82 */ /* 0x001e220000000a00 */
[----:B------:R-:W-:Y:S01]  /*41d0*/  HFMA2 R11, -RZ, RZ, 0, 4.69684600830078125e-05 ;  /* 0x00000314ff0b7431 */ /* 0x000fe200000001ff */
[----:B0-----:R0:W-:Y:S06]  /*41e0*/  STG.E desc[UR4][R2.64+0x61c], R5 ;  /* 0x00061c0502007986 */ /* 0x0011ec000c101904 */
[----:B0-----:R-:W0:Y:S01]  /*41f0*/  LDC.64 R2, c[0x4][RZ] ;  /* 0x01000000ff027b82 */ /* 0x001e220000000a00 */
[----:B------:R-:W-:Y:S01]  /*4200*/  IMAD.MOV.U32 R5, RZ, RZ, 0x316 ;  /* 0x00000316ff057424 */ /* 0x000fe200078e00ff */
[----:B0-----:R0:W-:Y:S06]  /*4210*/  STG.E desc[UR4][R2.64+0x620], R7 ;  /* 0x0006200702007986 */ /* 0x0011ec000c101904 */
[----:B0-----:R-:W0:Y:S01]  /*4220*/  LDC.64 R2, c[0x4][RZ] ;  /* 0x01000000ff027b82 */ /* 0x001e220000000a00 */
[----:B------:R-:W-:Y:S01]  /*4230*/  HFMA2 R7, -RZ, RZ, 0, 4.7206878662109375e-05 ;  /* 0x00000318ff077431 */ /* 0x000fe200000001ff */
[----:B0-----:R0:W-:Y:S06]  /*4240*/  STG.E desc[UR4][R2.64+0x624], R9 ;  /* 0x0006240902007986 */ /* 0x0011ec000c101904 */
[----:B0-----:R-:W0:Y:S01]  /*4250*/  LDC.64 R2, c[0x4][RZ] ;  /* 0x01000000ff027b82 */ /* 0x001e220000000a00 */
[----:B------:R-:W-:Y:S01]  /*4260*/  IMAD.MOV.U32 R9, RZ, RZ, 0x31a ;  /* 0x0000031aff097424 */ /* 0x000fe200078e00ff */
[----:B0-----:R0:W-:Y:S06]  /*4270*/  STG.E desc[UR4][R2.64+0x628], R11 ;  /* 0x0006280b02007986 */ /* 0x0011ec000c101904 */
[----:B0-----:R-:W0:Y:S01]  /*4280*/  LDC.64 R2, c[0x4][RZ] ;  /* 0x01000000ff027b82 */ /* 0x001e220000000a00 */
[----:B------:R-:W-:Y:S01]  /*4290*/  HFMA2 R11, -RZ, RZ, 0, 4.74452972412109375e-05 ;  /* 0x0000031cff0b7431 */ /* 0x000fe200000001ff */
[----:B0-----:R0:W-:Y:S06]  /*42a0*/  STG.E desc[UR4][R2.64+0x62c], R5 ;  /* 0x00062c0502007986 */ /* 0x0011ec000c101904 */
[----:B0-----:R-:W0:Y:S01]  /*42b0*/  LDC.64 R2, c[0x4][RZ] ;  /* 0x01000000ff027b82 */ /* 0x001e220000000a00 */
[----:B------:R-:W-:Y:S01]  /*42c0*/  IMAD.MOV.U32 R5, RZ, RZ, 0x31e ;  /* 0x0000031eff057424 */ /* 0x000fe200078e00ff */
[----:B0-----:R0:W-:Y:S06]  /*42d0*/  STG.E desc[UR4][R2.64+0x630], R7 ;  /* 0x0006300702007986 */ /* 0x0011ec000c101904 */
[----:B0-----:R-:W0:Y:S01]  /*42e0*/  LDC.64 R2, c[0x4][RZ] ;  /* 0x01000000ff027b82 */ /* 0x001e220000000a00 */
[----:B------:R-:W-:Y:S01]  /*42f0*/  HFMA2 R7, -RZ, RZ, 0, 4.76837158203125e-05 ;  /* 0x00000320ff077431 */ /* 0x000fe200000001ff */
[----:B0-----:R0:W-:Y:S06]  /*4300*/  STG.E desc[UR4][R2.64+0x634], R9 ;  /* 0x0006340902007986 */ /* 0x0011ec000c101904 */
[----:B0-----:R-:W0:Y:S01]  /*4310*/  LDC.64 R2, c[0x4][RZ] ;  /* 0x01000000ff027b82 */ /* 0x001e220000000a00 */
[----:B------:R-:W-:Y:S01]  /*4320*/  IMAD.MOV.U32 R9, RZ, RZ, 0x322 ;  /* 0x00000322ff097424 */ /* 0x000fe200078e00ff */
[----:B0-----:R0:W-:Y:S06]  /*4330*/  STG.E desc[UR4][R2.64+0x638], R11 ;  /* 0x0006380b02007986 */ /* 0x0011ec000c101904 */
[----:B0-----:R-:W0:Y:S01]  /*4340*/  LDC.64 R2, c[0x4][RZ] ;  /* 0x01000000ff027b82 */ /* 0x001e220000000a00 */
[----:B------:R-:W-:Y:S01]  /*4350*/  HFMA2 R11, -RZ, RZ, 0, 4.79221343994140625e-05 ;  /* 0x00000324ff0b7431 */ /* 0x000fe200000001ff */
[----:B0-----:R0:W-:Y:S06]  /*4360*/  STG.E desc[UR4][R2.64+0x63c], R5 ;  /* 0x00063c0502007986 */ /* 0x0011ec000c101904 */
[----:B0-----:R-:W0:Y:S01]  /*4370*/  LDC.64 R2, c[0x4][RZ] ;  /* 0x01000000ff027b82 */ /* 0x001e220000000a00 */
[----:B------:R-:W-:Y:S01]  /*4380*/  IMAD.MOV.U32 R5, RZ, RZ, 0x326 ;  /* 0x00000326ff057424 */ /* 0x000fe200078e00ff */
[----:B0-----:R0:W-:Y:S06]  /*4390*/  STG.E desc[UR4][R2.64+0x640], R7 ;  /* 0x0006400702007986 */ /* 0x0011ec000c101904 */
[----:B0-----:R-:W0:Y:S01]  /*43a0*/  LDC.64 R2, c[0x4][RZ] ;  /* 0x01000000ff027b82 */ /* 0x001e220000000a00 */
[----:B------:R-:W-:Y:S01]  /*43b0*/  HFMA2 R7, -RZ, RZ, 0, 4.8160552978515625e-05 ;  /* 0x00000328ff077431 */ /* 0x000fe200000001ff */
[----:B0-----:R0:W-:Y:S06]  /*43c0*/  STG.E desc[UR4][R2.64+0x644], R9 ;  /* 0x0006440902007986 */ /* 0x0011ec000c101904 */
[----:B0-----:R-:W0:Y:S01]  /*43d0*/  LDC.64 R2, c[0x4][RZ] ;  /* 0x01000000ff027b82 */ /* 0x001e220000000a00 */
[----:B------:R-:W-:Y:S01]  /*43e0*/  IMAD.MOV.U32 R9, RZ, RZ, 0x32a ;  /* 0x0000032aff097424 */ /* 0x000fe200078e00ff */
[----:B0-----:R0:W-:Y:S06]  /*43f0*/  STG.E desc[UR4][R2.64+0x648], R11 ;  /* 0x0006480b02007986 */ /* 0x0011ec000c101904 */
[----:B0-----:R-:W0:Y:S01]  /*4400*/  LDC.64 R2, c[0x4][RZ] ;  /* 0x01000000ff027b82 */ /* 0x001e220000000a00 */
[----:B------:R-:W-:Y:S01]  /*4410*/  HFMA2 R11, -RZ, RZ, 0, 4.83989715576171875e-05 ;  /* 0x0000032cff0b7431 */ /* 0x000fe200000001ff */
[----:B0-----:R0:W-:Y:S06]  /*4420*/  STG.E desc[UR4][R2.64+0x64c], R5 ;  /* 0x00064c0502007986 */ /* 0x0011ec000c101904 */
[----:B0-----:R-:W0:Y:S01]  /*4430*/  LDC.64 R2, c[0x4][RZ] ;  /* 0x01000000ff027b82 */ /* 0x001e220000000a00 */
[----:B------:R-:W-:Y:S01]  /*4440*/  IMAD.MOV.U32 R5, RZ, RZ, 0x32e ;  /* 0x0000032eff057424 */ /* 0x000fe200078e00ff */
[----:B0-----:R0:W-:Y:S06]  /*4450*/  STG.E desc[UR4][R2.64+0x650], R7 ;  /* 0x0006500702007986 */ /* 0x0011ec000c101904 */
[----:B0-----:R-:W0:Y:S01]  /*4460*/  LDC.64 R2, c[0x4][RZ] ;  /* 0x01000000ff027b82 */ /* 0x001e220000000a00 */
[----:B------:R-:W-:Y:S01]  /*4470*/  HFMA2 R7, -RZ, RZ, 0, 4.863739013671875e-05 ;  /* 0x00000330ff077431 */ /* 0x000fe200000001ff */
[----:B0-----:R0:W-:Y:S06]  /*4480*/  STG.E desc[UR4][R2.64+0x654], R9 ;  /* 0x0006540902007986 */ /* 0x0011ec000c101904 */
[----:B0-----:R-:W0:Y:S01]  /*4490*/  LDC.64 R2, c[0x4][RZ] ;  /* 0x01000000ff027b82 */ /* 0x001e220000000a00 */
[----:B------:R-:W-:Y:S01]  /*44a0*/  IMAD.MOV.U32 R9, RZ, RZ, 0x332 ;  /* 0x00000332ff097424 */ /* 0x000fe200078e00ff */
[----:B0-----:R0:W-:Y:S06]  /*44b0*/  STG.E desc[UR4][R2.64+0x658], R11 ;  /* 0x0006580b02007986 */ /* 0x0011ec000c101904 */
[----:B0-----:R-:W0:Y:S01]  /*44c0*/  LDC.64 R2, c[0x4][RZ] ;  /* 0x01000000ff027b82 */ /* 0x001e220000000a00 */
[----:B------:R-:W-:Y:S01]  /*44d0*/  HFMA2 R11, -RZ, RZ, 0, 4.88758087158203125e-05 ;  /* 0x00000334ff0b7431 */ /* 0x000fe200000001ff */
[----:B0-----:R0:W-:Y:S06]  /*44e0*/  STG.E desc[UR4][R2.64+0x65c], R5 ;  /* 0x00065c0502007986 */ /* 0x0011ec000c101904 */
[----:B0-----:R-:W0:Y:S01]  /*44f0*/  LDC.64 R2, c[0x4][RZ] ;  /* 0x01000000ff027b82 */ /* 0x001e220000000a00 */
[----:B------:R-:W-:Y:S01]  /*4500*/  IMAD.MOV.U32 R5, RZ, RZ, 0x336 ;  /* 0x00000336ff057424 */ /* 0x000fe200078e00ff */
[----:B0-----:R0:W-:Y:S06]  /*4510*/  STG.E desc[UR4][R2.64+0x660], R7 ;  /* 0x0006600702007986 */ /* 0x0011ec000c101904 */
[----:B0-----:R-:W0:Y:S01]  /*4520*/  LDC.64 R2, c[0x4][RZ] ;  /* 0x01000000ff027b82 */ /* 0x001e220000000a00 */
[----:B------:R-:W-:Y:S01]  /*4530*/  HFMA2 R7, -RZ, RZ, 0, 4.9114227294921875e-05 ;  /* 0x00000338ff077431 */ /* 0x000fe200000001ff */
[----:B0-----:R0:W-:Y:S06]  /*4540*/  STG.E desc[UR4][R2.64+0x664], R9 ;  /* 0x0006640902007986 */ /* 0x0011ec000c101904 */
[----:B0-----:R-:W0:Y:S01]  /*4550*/  LDC.64 R2, c[0x4][RZ] ;  /* 0x01000000ff027b82 */ /* 0x001e220000000a00 */
[----:B------:R-:W-:Y:S01]  /*4560*/  IMAD.MOV.U32 R9, RZ, RZ, 0x33a ;  /* 0x0000033aff097424 */ /* 0x000fe200078e00ff */
[----:B0-----:R0:W-:Y:S06]  /*4570*/  STG.E desc[UR4][R2.64+0x668], R11 ;  /* 0x0006680b02007986 */ /* 0x0011ec000c101904 */
[----:B0-----:R-:W0:Y:S01]  /*4580*/  LDC.64 R2, c[0x4][RZ] ;  /* 0x01000000ff027b82 */ /* 0x001e220000000a00 */
[----:B------:R-:W-:Y:S01]  /*4590*/  HFMA2 R11, -RZ, RZ, 0, 4.93526458740234375e-05 ;  /* 0x0000033cff0b7431 */ /* 0x000fe200000001ff */
[----:B0-----:R0:W-:Y:S06]  /*45a0*/  STG.E desc[UR4][R2.64+0x66c], R5 ;  /* 0x00066c0502007986 */ /* 0x0011ec000c101904 */
[----:B0-----:R-:W0:Y:S01]  /*45b0*/  LDC.64 R2, c[0x4][RZ] ;  /* 0x01000000ff027b82 */ /* 0x001e220000000a00 */
[----:B------:R-:W-:Y:S01]  /*45c0*/  IMAD.MOV.U32 R5, RZ, RZ, 0x33e ;  /* 0x0000033eff057424 */ /* 0x000fe200078e00ff */
[----:B0-----:R0:W-:Y:S06]  /*45d0*/  STG.E desc[UR4][R2.64+0x670], R7 ;  /* 0x0006700702007986 */ /* 0x0011ec000c101904 */
[----:B0-----:R-:W0:Y:S01]  /*45e0*/  LDC.64 R2, c[0x4][RZ] ;  /* 0x01000000ff027b82 */ /* 0x001e220000000a00 */
[----:B------:R-:W-:Y:S01]  /*45f0*/  HFMA2 R7, -RZ, RZ, 0, 4.9591064453125e-05 ;  /* 0x00000340ff077431 */ /* 0x000fe200000001ff */
[----:B0-----:R0:W-:Y:S06]  /*4600*/  STG.E desc[UR4][R2.64+0x674], R9 ;  /* 0x0006740902007986 */ /* 0x0011ec000c101904 */
[----:B0-----:R-:W0:Y:S01]  /*4610*/  LDC.64 R2, c[0x4][RZ] ;  /* 0x01000000ff027b82 */ /* 0x001e220000000a00 */
[----:B------:R-:W-:Y:S01]  /*4620*/  IMAD.MOV.U32 R9, RZ, RZ, 0x342 ;  /* 0x00000342ff097424 */ /* 0x000fe200078e00ff */
[----:B0-----:R0:W-:Y:S06]  /*4630*/  STG.E desc[UR4][R2.64+0x678], R11 ;  /* 0x0006780b02007986 */ /* 0x0011ec000c101904 */
[----:B0-----:R-:W0:Y:S01]  /*4640*/  LDC.64 R2, c[0x4][RZ] ;  /* 0x01000000ff027b82 */ /* 0x001e220000000a00 */
[----:B------:R-:W-:Y:S01]  /*4650*/  HFMA2 R11, -RZ, RZ, 0, 4.98294830322265625e-05 ;  /* 0x00000344ff0b7431 */ /* 0x000fe200000001ff */
[----:B0-----:R0:W-:Y:S06]  /*4660*/  STG.E desc[UR4][R2.64+0x67c], R5 ;  /* 0x00067c0502007986 */ /* 0x0011ec000c101904 */
[----:B0-----:R-:W0:Y:S01]  /*4670*/  LDC.64 R2, c[0x4][RZ] ;  /* 0x01000000ff027b82 */ /* 0x001e220000000a00 */
[----:B------:R-:W-:Y:S01]  /*4680*/  IMAD.MOV.U32 R5, RZ, RZ, 0x346 ;  /* 0x00000346ff057424 */ /* 0x000fe200078e00ff */
[----:B0-----:R0:W-:Y:S06]  /*4690*/  STG.E desc[UR4][R2.64+0x680], R7 ;  /* 0x0006800702007986 */ /* 0x0011ec000c101904 */
[----:B0-----:R-:W0:Y:S01]  /*46a0*/  LDC.64 R2, c[0x4][RZ] ;  /* 0x01000000ff027b82 */ /* 0x001e220000000a00 */
[----:B------:R-:W-:Y:S01]  /*46b0*/  HFMA2 R7, -RZ, RZ, 0, 5.0067901611328125e-05 ;  /* 0x00000348ff077431 */ /* 0x000fe200000001ff */
[----:B0-----:R0:W-:Y:S06]  /*46c0*/  STG.E desc[UR4][R2.64+0x684], R9 ;  /* 0x0006840902007986 */ /* 0x0011ec000c101904 */
[----:B0-----:R-:W0:Y:S01]  /*46d0*/  LDC.64 R2, c[0x4][RZ] ;  /* 0x01000000ff027b82 */ /* 0x001e220000000a00 */
[----:B------:R-:W-:Y:S01]  /*46e0*/  IMAD.MOV.U32 R9, RZ, RZ, 0x34a ;  /* 0x0000034aff097424 */ /* 0x000fe200078e00ff */
[----:B0-----:R0:W-:Y:S06]  /*46f0*/  STG.E desc[UR4][R2.64+0x688], R11 ;  /* 0x0006880b02007986 */ /* 0x0011ec000c101904 */
[----:B0-----:R-:W0:Y:S01]  /*4700*/  LDC.64 R2, c[0x4][RZ] ;  /* 0x01000000ff027b82 */ /* 0x001e220000000a00 */
[----:B------:R-:W-:Y:S01]  /*4710*/  HFMA2 R11, -RZ, RZ, 0, 5.03063201904296875e-05 ;  /* 0x0000034cff0b7431 */ /* 0x000fe200000001ff */
[----:B0-----:R0:W-:Y:S06]  /*4720*/  STG.E desc[UR4][R2.64+0x68c], R5 ;  /* 0x00068c0502007986 */ /* 0x0011ec000c101904 */
[----:B0-----:R-:W0:Y:S01]  /*4730*/  LDC.64 R2, c[0x4][RZ] ;  /* 0x01000000ff027b82 */ /* 0x001e220000000a00 */
[----:B------:R-:W-:Y:S01]  /*4740*/  IMAD.MOV.U32 R5, RZ, RZ, 0x34e ;  /* 0x0000034eff057424 */ /* 0x000fe200078e00ff */
[----:B0-----:R0:W-:Y:S06]  /*4750*/  STG.E desc[UR4][R2.64+0x690], R7 ;  /* 0x0006900702007986 */ /* 0x0011ec000c101904 */
[----:B0-----:R-:W0:Y:S01]  /*4760*/  LDC.64 R2, c[0x4][RZ] ;  /* 0x01000000ff027b82 */ /* 0x001e220000000a00 */
[----:B------:R-:W-:Y:S01]  /*4770*/  HFMA2 R7, -RZ, RZ, 0, 5.054473876953125e-05 ;  /* 0x00000350ff077431 */ /* 0x000fe200000001ff */
[----:B0-----:R0:W-:Y:S06]  /*4780*/  STG.E desc[UR4][R2.64+0x694], R9 ;  /* 0x0006940902007986 */ /* 0x0011ec000c101904 */
[----:B0-----:R-:W0:Y:S01]  /*4790*/  LDC.64 R2, c[0x4][RZ] ;  /* 0x01000000ff027b82 */ /* 0x001e220000000a00 */
[----:B------:R-:W-:Y:S01]  /*47a0*/  IMAD.MOV.U32 R9, RZ, RZ, 0x352 ;  /* 0x00000352ff097424 */ /* 0x000fe200078e00ff */
[----:B0-----:R0:W-:Y:S06]  /*47b0*/  STG.E desc[UR4][R2.64+0x698], R11 ;  /* 0x0006980b02007986 */ /* 0x0011ec000c101904 */
[----:B0-----:R-:W0:Y:S01]  /*47c0*/  LDC.64 R2, c[0x4][RZ] ;  /* 0x01000000ff027b82 */ /* 0x001e220000000a00 */
[----:B------:R-:W-:Y:S01]  /*47d0*/  HFMA2 R11, -RZ, RZ, 0, 5.07831573486328125e-05 ;  /* 0x00000354ff0b7431 */ /* 0x000fe200000001ff */
[----:B0-----:R0:W-:Y:S06]  /*47e0*/  STG.E desc[UR4][R2.64+0x69c], R5 ;  /* 0x00069c0502007986 */ /* 0x0011ec000c101904 */
[----:B0-----:R-:W0:Y:S01]  /*47f0*/  LDC.64 R2, c[0x4][RZ] ;  /* 0x01000000ff027b82 */ /* 0x001e220000000a00 */
[----:B------:R-:W-:Y:S01]  /*4800*/  IMAD.MOV.U32 R5, RZ, RZ, 0x356 ;  /* 0x00000356ff057424 */ /* 0x000fe200078e00ff */
[----:B0-----:R0:W-:Y:S06]  /*4810*/  STG.E desc[UR4][R2.64+0x6a0], R7 ;  /* 0x0006a00702007986 */ /* 0x0011ec000c101904 */
[----:B0-----:R-:W0:Y:S01]  /*4820*/  LDC.64 R2, c[0x4][RZ] ;  /* 0x01000000ff027b82 */ /* 0x001e220000000a00 */
[----:B------:R-:W-:Y:S01]  /*4830*/  HFMA2 R7, -RZ, RZ, 0, 5.1021575927734375e-05 ;  /* 0x00000358ff077431 */ /* 0x000fe200000001ff */
[----:B0-----:R0:W-:Y:S06]  /*4840*/  STG.E desc[UR4][R2.64+0x6a4], R9 ;  /* 0x0006a40902007986 */ /* 0x0011ec000c101904 */
[----:B0-----:R-:W0:Y:S01]  /*4850*/  LDC.64 R2, c[0x4][RZ] ;  /* 0x01000000ff027b82 */ /* 0x001e220000000a00 */
[----:B------:R-:W-:Y:S01]  /*4860*/  IMAD.MOV.U32 R9, RZ, RZ, 0x35a ;  /* 0x0000035aff097424 */ /* 0x000fe200078e00ff */
[----:B0-----:R0:W-:Y:S06]  /*4870*/  STG.E desc[UR4][R2.64+0x6a8], R11 ;  /* 0x0006a80b02007986 */ /* 0x0011ec000c101904 */
[----:B0-----:R-:W0:Y:S01]  /*4880*/  LDC.64 R2, c[0x4][RZ] ;  /* 0x01000000ff027b82 */ /* 0x001e220000000a00 */
[----:B------:R-:W-:Y:S01]  /*4890*/  HFMA2 R11, -RZ, RZ, 0, 5.12599945068359375e-05 ;  /* 0x0000035cff0b7431 */ /* 0x000fe200000001ff */
[----:B0-----:R0:W-:Y:S06]  /*48a0*/  STG.E desc[UR4][R2.64+0x6ac], R5 ;  /* 0x0006ac0502007986 */ /* 0x0011ec000c101904 */
[----:B0-----:R-:W0:Y:S01]  /*48b0*/  LDC.64 R2, c[0x4][RZ] ;  /* 0x01000000ff027b82 */ /* 0x001e220000000a00 */
[----:B------:R-:W-:Y:S01]  /*48c0*/  IMAD.MOV.U32 R5, RZ, RZ, 0x35e ;  /* 0x0000035eff057424 */ /* 0x000fe200078e00ff */
[----:B0-----:R0:W-:Y:S06]  /*48d0*/  STG.E desc[UR4][R2.64+0x6b0], R7 ;  /* 0x0006b00702007986 */ /* 0x0011ec000c101904 */
[----:B0-----:R-:W0:Y:S01]  /*48e0*/  LDC.64 R2, c[0x4][RZ] ;  /* 0x01000000ff027b82 */ /* 0x001e220000000a00 */
[----:B------:R-:W-:Y:S01]  /*48f0*/  HFMA2 R7, -RZ, RZ, 0, 5.14984130859375e-05 ;  /* 0x00000360ff077431 */ /* 0x000fe200000001ff */
[----:B0-----:R0:W-:Y:S06]  /*4900*/  STG.E desc[UR4][R2.64+0x6b4], R9 ;  /* 0x0006b40902007986 */ /* 0x0011ec000c101904 */
[----:B0-----:R-:W0:Y:S01]  /*4910*/  LDC.64 R2, c[0x4][RZ] ;  /* 0x01000000ff027b82 */ /* 0x001e220000000a00 */
[----:B------:R-:W-:Y:S01]  /*4920*/  IMAD.MOV.U32 R9, RZ, RZ, 0x362 ;  /* 0x00000362ff097424 */ /* 0x000fe200078e00ff */
[----:B0-----:R0:W-:Y:S06]  /*4930*/  STG.E desc[UR4][R2.64+0x6b8], R11 ;  /* 0x0006b80b02007986 */ /* 0x0011ec000c101904 */
[----:B0-----:R-:W0:Y:S01]  /*4940*/  LDC.64 R2, c[0x4][RZ] ;  /* 0x01000000ff027b82 */ /* 0x001e220000000a00 */
[----:B------:R-:W-:Y:S01]  /*4950*/  HFMA2 R11, -RZ, RZ, 0, 5.17368316650390625e-05 ;  /* 0x00000364ff0b7431 */ /* 0x000fe200000001ff */
[----:B0-----:R0:W-:Y:S06]  /*4960*/  STG.E desc[UR4][R2.64+0x6bc], R5 ;  /* 0x0006bc0502007986 */ /* 0x0011ec000c101904 */
[----:B0-----:R-:W0:Y:S01]  /*4970*/  LDC.64 R2, c[0x4][RZ] ;  /* 0x01000000ff027b82 */ /* 0x001e220000000a00 */
[----:B------:R-:W-:Y:S01]  /*4980*/  IMAD.MOV.U32 R5, RZ, RZ, 0x366 ;  /* 0x00000366ff057424 */ /* 0x000fe200078e00ff */
[----:B0-----:R0:W-:Y:S06]  /*4990*/  STG.E desc[UR4][R2.64+0x6c0], R7 ;  /* 0x0006c00702007986 */ /* 0x0011ec000c101904 */
[----:B0-----:R-:W0:Y:S01]  /*49a0*/  LDC.64 R2, c[0x4][RZ] ;  /* 0x01000000ff027b82 */ /* 0x001e220000000a00 */
[----:B------:R-:W-:Y:S01]  /*49b0*/  HFMA2 R7, -RZ, RZ, 0, 5.1975250244140625e-05 ;  /* 0x00000368ff077431 */ /* 0x000fe200000001ff */
[----:B0-----:R0:W-:Y:S06]  /*49c0*/  STG.E desc[UR4][R2.64+0x6c4], R9 ;  /* 0x0006c40902007986 */ /* 0x0011ec000c101904 */
[----:B0-----:R-:W0:Y:S01]  /*49d0*/  LDC.64 R2, c[0x4][RZ] ;  /* 0x01000000ff027b82 */ /* 0x001e220000000a00 */
[----:B------:R-:W-:Y:S01]  /*49e0*/  IMAD.MOV.U32 R9, RZ, RZ, 0x36a ;  /* 0x0000036aff097424 */ /* 0x000fe200078e00ff */
[----:B0-----:R0:W-:Y:S06]  /*49f0*/  STG.E desc[UR4][R2.64+0x6c8], R11 ;  /* 0x0006c80b02007986 */ /* 0x0011ec000c101904 */
[----:B0-----:R-:W0:Y:S01]  /*4a00*/  LDC.64 R2, c[0x4][RZ] ;  /* 0x01000000ff027b82 */ /* 0x001e220000000a00 */
[----:B------:R-:W-:Y:S01]  /*4a10*/  HFMA2 R11, -RZ, RZ, 0, 5.22136688232421875e-05 ;  /* 0x0000036cff0b7431 */ /* 0x000fe200000001ff */
[----:B0-----:R0:W-:Y:S06]  /*4a20*/  STG.E desc[UR4][R2.64+0x6cc], R5 ;  /* 0x0006cc0502007986 */ /* 0x0011ec000c101904 */
[----:B0-----:R-:W0:Y:S01]  /*4a30*/  LDC.64 R2, c[0x4][RZ] ;  /* 0x01000000ff027b82 */ /* 0x001e220000000a00 */
[----:B------:R-:W-:Y:S01]  /*4a40*/  IMAD.MOV.U32 R5, RZ, RZ, 0x36e ;  /* 0x0000036eff057424 */ /* 0x000fe200078e00ff */
[----:B0-----:R0:W-:Y:S06]  /*4a50*/  STG.E desc[UR4][R2.64+0x6d0], R7 ;  /* 0x0006d00702007986 */ /* 0x0011ec000c101904 */
[----:B0-----:R-:W0:Y:S01]  /*4a60*/  LDC.64 R2, c[0x4][RZ] ;  /* 0x01000000ff027b82 */ /* 0x001e220000000a00 */
[----:B------:R-:W-:Y:S01]  /*4a70*/  HFMA2 R7, -RZ, RZ, 0, 5.245208740234375e-05 ;  /* 0x00000370ff077431 */ /* 0x000fe200000001ff */
[----:B0-----:R0:W-:Y:S06]  /*4a80*/  STG.E desc[UR4][R2.64+0x6d4], R9 ;  /* 0x0006d40902007986 */ /* 0x0011ec000c101904 */
[----:B0-----:R-:W0:Y:S01]  /*4a90*/  LDC.64 R2, c[0x4][RZ] ;  /* 0x01000000ff027b82 */ /* 0x001e220000000a00 */
[----:B------:R-:W-:Y:S01]  /*4aa0*/  IMAD.MOV.U32 R9, RZ, RZ, 0x372 ;  /* 0x00000372ff097424 */ /* 0x000fe200078e00ff */
[----:B0-----:R0:W-:Y:S06]  /*4ab0*/  STG.E desc[UR4][R2.64+0x6d8], R11 ;  /* 0x0006d80b02007986 */ /* 0x0011ec000c101904 */
[----:B0-----:R-:W0:Y:S01]  /*4ac0*/  LDC.64 R2, c[0x4][RZ] ;  /* 0x01000000ff027b82 */ /* 0x001e220000000a00 */
[----:B------:R-:W-:Y:S01]  /*4ad0*/  HFMA2 R11, -RZ, RZ, 0, 5.26905059814453125e-05 ;  /* 0x00000374ff0b7431 */ /* 0x000fe200000001ff */
[----:B0-----:R0:W-:Y:S06]  /*4ae0*/  STG.E desc[UR4][R2.64+0x6dc], R5 ;  /* 0x0006dc0502007986 */ /* 0x0011ec000c101904 */
[----:B0-----:R-:W0:Y:S01]  /*4af0*/  LDC.64 R2, c[0x4][RZ] ;  /* 0x01000000ff027b82 */ /* 0x001e220000000a00 */
[----:B------:R-:W-:Y:S01]  /*4b00*/  IMAD.MOV.U32 R5, RZ, RZ, 0x376 ;  /* 0x00000376ff057424 */ /* 0x000fe200078e00ff */
[----:B0-----:R0:W-:Y:S06]  /*4b10*/  STG.E desc[UR4][R2.64+0x6e0], R7 ;  /* 0x0006e00702007986 */ /* 0x0011ec000c101904 */
[----:B0-----:R-:W0:Y:S01]  /*4b20*/  LDC.64 R2, c[0x4][RZ] ;  /* 0x01000000ff027b82 */ /* 0x001e220000000a00 */
[----:B------:R-:W-:Y:S01]  /*4b30*/  HFMA2 R7, -RZ, RZ, 0, 5.2928924560546875e-05 ;  /* 0x00000378ff077431 */ /* 0x000fe200000001ff */
[----:B0-----:R0:W-:Y:S06]  /*4b40*/  STG.E desc[UR4][R2.64+0x6e4], R9 ;  /* 0x0006e40902007986 */ /* 0x0011ec000c101904 */
[----:B0-----:R-:W0:Y:S01]  /*4b50*/  LDC.64 R2, c[0x4][RZ] ;  /* 0x01000000ff027b82 */ /* 0x001e220000000a00 */
[----:B------:R-:W-:Y:S01]  /*4b60*/  IMAD.MOV.U32 R9, RZ, RZ, 0x37a ;  /* 0x0000037aff097424 */ /* 0x000fe200078e00ff */
[----:B0-----:R0:W-:Y:S06]  /*4b70*/  STG.E desc[UR4][R2.64+0x6e8], R11 ;  /* 0x0006e80b02007986 */ /* 0x0011ec000c101904 */
[----:B0-----:R-:W0:Y:S01]  /*4b80*/  LDC.64 R2, c[0x4][RZ] ;  /* 0x01000000ff027b82 */ /* 0x001e220000000a00 */
[----:B------:R-:W-:Y:S01]  /*4b90*/  HFMA2 R11, -RZ, RZ, 0, 5.31673431396484375e-05 ;  /* 0x0000037cff0b7431 */ /* 0x000fe200000001ff */
[----:B0-----:R0:W-:Y:S06]  /*4ba0*/  STG.E desc[UR4][R2.64+0x6ec], R5 ;  /* 0x0006ec0502007986 */ /* 0x0011ec000c101904 */
[----:B0-----:R-:W0:Y:S01]  /*4bb0*/  LDC.64 R2, c[0x4][RZ] ;  /* 0x01000000ff027b82 */ /* 0x001e220000000a00 */
[----:B------:R-:W-:Y:S01]  /*4bc0*/  IMAD.MOV.U32 R5, RZ, RZ, 0x37e ;  /* 0x0000037eff057424 */ /* 0x000fe200078e00ff */
[----:B0-----:R0:W-:Y:S06]  /*4bd0*/  STG.E desc[UR4][R2.64+0x6f0], R7 ;  /* 0x0006f00702007986 */ /* 0x0011ec000c101904 */
[----:B0-----:R-:W0:Y:S01]  /*4be0*/  LDC.64 R2, c[0x4][RZ] ;  /* 0x01000000ff027b82 */ /* 0x001e220000000a00 */
[----:B------:R-:W-:Y:S01]  /*4bf0*/  HFMA2 R7, -RZ, RZ, 0, 5.340576171875e-05 ;  /* 0x00000380ff077431 */ /* 0x000fe200000001ff */
[----:B0-----:R0:W-:Y:S06]  /*4c00*/  STG.E desc[UR4][R2.64+0x6f4], R9 ;  /* 0x0006f40902007986 */ /* 0x0011ec000c101904 */
[----:B0-----:R-:W0:Y:S01]  /*4c10*/  LDC.64 R2, c[0x4][RZ] ;  /* 0x01000000ff027b82 */ /* 0x001e220000000a00 */
[----:B------:R-:W-:Y:S01]  /*4c20*/  IMAD.MOV.U32 R9, RZ, RZ, 0x382 ;  /* 0x00000382ff097424 */ /* 0x000fe200078e00ff */
[----:B0-----:R0:W-:Y:S06]  /*4c30*/  STG.E desc[UR4][R2.64+0x6f8], R11 ;  /* 0x0006f80b02007986 */ /* 0x0011ec000c101904 */
[----:B0-----:R-:W0:Y:S01]  /*4c40*/  LDC.64 R2, c[0x4][RZ] ;  /* 0x01000000ff027b82 */ /* 0x001e220000000a00 */
[----:B------:R-:W-:Y:S01]  /*4c50*/  HFMA2 R11, -RZ, RZ, 0, 5.36441802978515625e-05 ;  /* 0x00000384ff0b7431 */ /* 0x000fe200000001ff */
[----:B0-----:R0:W-:Y:S06]  /*4c60*/  STG.E desc[UR4][R2.64+0x6fc], R5 ;  /* 0x0006fc0502007986 */ /* 0x0011ec000c101904 */
[----:B0-----:R-:W0:Y:S01]  /*4c70*/  LDC.64 R2, c[0x4][RZ] ;  /* 0x01000000ff027b82 */ /* 0x001e220000000a00 */
[----:B------:R-:W-:Y:S01]  /*4c80*/  IMAD.MOV.U32 R5, RZ, RZ, 0x386 ;  /* 0x00000386ff057424 */ /* 0x000fe200078e00ff */
[----:B0-----:R0:W-:Y:S06]  /*4c90*/  STG.E desc[UR4][R2.64+0x700], R7 ;  /* 0x0007000702007986 */ /* 0x0011ec000c101904 */
[----:B0-----:R-:W0:Y:S01]  /*4ca0*/  LDC.64 R2, c[0x4][RZ] ;  /* 0x01000000ff027b82 */ /* 0x001e220000000a00 */
[----:B------:R-:W-:Y:S01]  /*4cb0*/  HFMA2 R7, -RZ, RZ, 0, 5.3882598876953125e-05 ;  /* 0x00000388ff077431 */ /* 0x000fe200000001ff */
[----:B0-----:R0:W-:Y:S06]  /*4cc0*/  STG.E desc[UR4][R2.64+0x704], R9 ;  /* 0x0007040902007986 */ /* 0x0011ec000c101904 */
[----:B0-----:R-:W0:Y:S01]  /*4cd0*/  LDC.64 R2, c[0x4][RZ] ;  /* 0x01000000ff027b82 */ /* 0x001e220000000a00 */
[----:B------:R-:W-:Y:S01]  /*4ce0*/  IMAD.MOV.U32 R9, RZ, RZ, 0x38a ;  /* 0x0000038aff097424 */ /* 0x000fe200078e00ff */
[----:B0-----:R0:W-:Y:S06]  /*4cf0*/  STG.E desc[UR4][R2.64+0x708], R11 ;  /* 0x0007080b02007986 */ /* 0x0011ec000c101904 */
[----:B0-----:R-:W0:Y:S01]  /*4d00*/  LDC.64 R2, c[0x4][RZ] ;  /* 0x01000000ff027b82 */ /* 0x001e220000000a00 */
[----:B------:R-:W-:Y:S01]  /*4d10*/  HFMA2 R11, -RZ, RZ, 0, 5.41210174560546875e-05 ;  /* 0x0000038cff0b7431 */ /* 0x000fe200000001ff */
[----:B0-----:R0:W-:Y:S06]  /*4d20*/  STG.E desc[UR4][R2.64+0x70c], R5 ;  /* 0x00070c0502007986 */ /* 0x0011ec000c101904 */
[----:B0-----:R-:W0:Y:S01]  /*4d30*/  LDC.64 R2, c[0x4][RZ] ;  /* 0x01000000ff027b82 */ /* 0x001e220000000a00 */
[----:B------:R-:W-:Y:S01]  /*4d40*/  IMAD.MOV.U32 R5, RZ, RZ, 0x38e ;  /* 0x0000038eff057424 */ /* 0x000fe200078e00ff */
[----:B0-----:R0:W-:Y:S06]  /*4d50*/  STG.E desc[UR4][R2.64+0x710], R7 ;  /* 0x0007100702007986 */ /* 0x0011ec000c101904 */
[----:B0-----:R-:W0:Y:S01]  /*4d60*/  LDC.64 R2, c[0x4][RZ] ;  /* 0x01000000ff027b82 */ /* 0x001e220000000a00 */
[----:B------:R-:W-:Y:S01]  /*4d70*/  HFMA2 R7, -RZ, RZ, 0, 5.435943603515625e-05 ;  /* 0x00000390ff077431 */ /* 0x000fe200000001ff */
[----:B0-----:R0:W-:Y:S06]  /*4d80*/  STG.E desc[UR4][R2.64+0x714], R9 ;  /* 0x0007140902007986 */ /* 0x0011ec000c101904 */
[----:B0-----:R-:W0:Y:S01]  /*4d90*/  LDC.64 R2, c[0x4][RZ] ;  /* 0x01000000ff027b82 */ /* 0x001e220000000a00 */
[----:B------:R-:W-:Y:S01]  /*4da0*/  IMAD.MOV.U32 R9, RZ, RZ, 0x392 ;  /* 0x00000392ff097424 */ /* 0x000fe200078e00ff */
[----:B0-----:R0:W-:Y:S06]  /*4db0*/  STG.E desc[UR4][R2.64+0x718], R11 ;  /* 0x0007180b02007986 */ /* 0x0011ec000c101904 */
[----:B0-----:R-:W0:Y:S01]  /*4dc0*/  LDC.64 R2, c[0x4][RZ] ;  /* 0x01000000ff027b82 */ /* 0x001e220000000a00 */
[----:B------:R-:W-:Y:S01]  /*4dd0*/  HFMA2 R11, -RZ, RZ, 0, 5.45978546142578125e-05 ;  /* 0x00000394ff0b7431 */ /* 0x000fe200000001ff */
[----:B0-----:R0:W-:Y:S06]  /*4de0*/  STG.E desc[UR4][R2.64+0x71c], R5 ;  /* 0x00071c0502007986 */ /* 0x0011ec000c101904 */
[----:B0-----:R-:W0:Y:S01]  /*4df0*/  LDC.64 R2, c[0x4][RZ] ;  /* 0x01000000ff027b82 */ /* 0x001e220000000a00 */
[----:B------:R-:W-:Y:S01]  /*4e00*/  IMAD.MOV.U32 R5, RZ, RZ, 0x396 ;  /* 0x00000396ff057424 */ /* 0x000fe200078e00ff */
[----:B0-----:R0:W-:Y:S06]  /*4e10*/  STG.E desc[UR4][R2.64+0x720], R7 ;  /* 0x0007200702007986 */ /* 0x0011ec000c101904 */
[----:B0-----:R-:W0:Y:S01]  /*4e20*/  LDC.64 R2, c[0x4][RZ] ;  /* 0x01000000ff027b82 */ /* 0x001e220000000a00 */
[----:B------:R-:W-:Y:S01]  /*4e30*/  HFMA2 R7, -RZ, RZ, 0, 5.4836273193359375e-05 ;  /* 0x00000398ff077431 */ /* 0x000fe200000001ff */
[----:B0-----:R0:W-:Y:S06]  /*4e40*/  STG.E desc[UR4][R2.64+0x724], R9 ;  /* 0x0007240902007986 */ /* 0x0011ec000c101904 */
[----:B0-----:R-:W0:Y:S01]  /*4e50*/  LDC.64 R2, c[0x4][RZ] ;  /* 0x01000000ff027b82 */ /* 0x001e220000000a00 */
[----:B------:R-:W-:Y:S01]  /*4e60*/  IMAD.MOV.U32 R9, RZ, RZ, 0x39a ;  /* 0x0000039aff097424 */ /* 0x000fe200078e00ff */
[----:B0-----:R0:W-:Y:S06]  /*4e70*/  STG.E desc[UR4][R2.64+0x728], R11 ;  /* 0x0007280b02007986 */ /* 0x0011ec000c101904 */
[----:B0-----:R-:W0:Y:S01]  /*4e80*/  LDC.64 R2, c[0x4][RZ] ;  /* 0x01000000ff027b82 */ /* 0x001e220000000a00 */
[----:B------:R-:W-:Y:S01]  /*4e90*/  HFMA2 R11, -RZ, RZ, 0, 5.50746917724609375e-05 ;  /* 0x0000039cff0b7431 */ /* 0x000fe200000001ff */
[----:B0-----:R0:W-:Y:S06]  /*4ea0*/  STG.E desc[UR4][R2.64+0x72c], R5 ;  /* 0x00072c0502007986 */ /* 0x0011ec000c101904 */
[----:B0-----:R-:W0:Y:S01]  /*4eb0*/  LDC.64 R2, c[0x4][RZ] ;  /* 0x01000000ff027b82 */ /* 0x001e220000000a00 */
[----:B------:R-:W-:Y:S01]  /*4ec0*/  IMAD.MOV.U32 R5, RZ, RZ, 0x39e ;  /* 0x0000039eff057424 */ /* 0x000fe200078e00ff */
[----:B0-----:R0:W-:Y:S06]  /*4ed0*/  STG.E desc[UR4][R2.64+0x730], R7 ;  /* 0x0007300702007986 */ /* 0x0011ec000c101904 */
[----:B0-----:R-:W0:Y:S01]  /*4ee0*/  LDC.64 R2, c[0x4][RZ] ;  /* 0x01000000ff027b82 */ /* 0x001e220000000a00 */
[----:B------:R-:W-:Y:S01]  /*4ef0*/  HFMA2 R7, -RZ, RZ, 0, 5.53131103515625e-05 ;  /* 0x000003a0ff077431 */ /* 0x000fe200000001ff */
[----:B0-----:R0:W-:Y:S06]  /*4f00*/  STG.E desc[UR4][R2.64+0x734], R9 ;  /* 0x0007340902007986 */ /* 0x0011ec000c101904 */
[----:B0-----:R-:W0:Y:S01]  /*4f10*/  LDC.64 R2, c[0x4][RZ] ;  /* 0x01000000ff027b82 */ /* 0x001e220000000a00 */
[----:B------:R-:W-:Y:S01]  /*4f20*/  IMAD.MOV.U32 R9, RZ, RZ, 0x3a2 ;  /* 0x000003a2ff097424 */ /* 0x000fe200078e00ff */
[----:B0-----:R0:W-:Y:S06]  /*4f30*/  STG.E desc[UR4][R2.64+0x738], R11 ;  /* 0x0007380b02007986 */ /* 0x0011ec000c101904 */
[----:B0-----:R-:W0:Y:S01]  /*4f40*/  LDC.64 R2, c[0x4][RZ] ;  /* 0x01000000ff027b82 */ /* 0x001e220000000a00 */
[----:B------:R-:W-:Y:S01]  /*4f50*/  HFMA2 R11, -RZ, RZ, 0, 5.55515289306640625e-05 ;  /* 0x000003a4ff0b7431 */ /* 0x000fe200000001ff */
[----:B0-----:R0:W-:Y:S06]  /*4f60*/  STG.E desc[UR4][R2.64+0x73c], R5 ;  /* 0x00073c0502007986 */ /* 0x0011ec000c101904 */
[----:B0-----:R-:W0:Y:S01]  /*4f70*/  LDC.64 R2, c[0x4][RZ] ;  /* 0x01000000ff027b82 */ /* 0x001e220000000a00 */
[----:B------:R-:W-:Y:S01]  /*4f80*/  IMAD.MOV.U32 R5, RZ, RZ, 0x3a6 ;  /* 0x000003a6ff057424 */ /* 0x000fe200078e00ff */
[----:B0-----:R0:W-:Y:S06]  /*4f90*/  STG.E desc[UR4][R2.64+0x740], R7 ;  /* 0x0007400702007986 */ /* 0x0011ec000c101904 */
[----:B0-----:R-:W0:Y:S01]  /*4fa0*/  LDC.64 R2, c[0x4][RZ] ;  /* 0x01000000ff027b82 */ /* 0x001e220000000a00 */
[----:B------:R-:W-:Y:S01]  /*4fb0*/  HFMA2 R7, -RZ, RZ, 0, 5.5789947509765625e-05 ;  /* 0x000003a8ff077431 */ /* 0x000fe200000001ff */
[----:B0-----:R0:W-:Y:S06]  /*4fc0*/  STG.E desc[UR4][R2.64+0x744], R9 ;  /* 0x0007440902007986 */ /* 0x0011ec000c101904 */
[----:B0-----:R-:W0:Y:S01]  /*4fd0*/  LDC.64 R2, c[0x4][RZ] ;  /* 0x01000000ff027b82 */ /* 0x001e220000000a00 */
[----:B------:R-:W-:Y:S01]  /*4fe0*/  IMAD.MOV.U32 R9, RZ, RZ, 0x3aa ;  /* 0x000003aaff097424 */ /* 0x000fe200078e00ff */
[----:B0-----:R0:W-:Y:S06]  /*4ff0*/  STG.E desc[UR4][R2.64+0x748], R11 ;  /* 0x0007480b02007986 */ /* 0x0011ec000c101904 */
[----:B0-----:R-:W0:Y:S01]  /*5000*/  LDC.64 R2, c[0x4][RZ] ;  /* 0x01000000ff027b82 */ /* 0x001e220000000a00 */
[----:B------:R-:W-:Y:S01]  /*5010*/  HFMA2 R11, -RZ, RZ, 0, 5.60283660888671875e-05 ;  /* 0x000003acff0b7431 */ /* 0x000fe200000001ff */
[----:B0-----:R0:W-:Y:S06]  /*5020*/  STG.E desc[UR4][R2.64+0x74c], R5 ;  /* 0x00074c0502007986 */ /* 0x0011ec000c101904 */
[----:B0-----:R-:W0:Y:S01]  /*5030*/  LDC.64 R2, c[0x4][RZ] ;  /* 0x01000000ff027b82 */ /* 0x001e220000000a00 */
[----:B------:R-:W-:Y:S01]  /*5040*/  IMAD.MOV.U32 R5, RZ, RZ, 0x3ae ;  /* 0x000003aeff057424 */ /* 0x000fe200078e00ff */
[----:B0-----:R0:W-:Y:S06]  /*5050*/  STG.E desc[UR4][R2.64+0x750], R7 ;  /* 0x0007500702007986 */ /* 0x0011ec000c101904 */
[----:B0-----:R-:W0:Y:S01]  /*5060*/  LDC.64 R2, c[0x4][RZ] ;  /* 0x01000000ff027b82 */ /* 0x001e220000000a00 */
[----:B------:R-:W-:Y:S01]  /*5070*/  HFMA2 R7, -RZ, RZ, 0, 5.626678466796875e-05 ;  /* 0x000003b0ff077431 */ /* 0x000fe200000001ff */
[----:B0-----:R0:W-:Y:S06]  /*5080*/  STG.E desc[UR4][R2.64+0x754], R9 ;  /* 0x0007540902007986 */ /* 0x0011ec000c101904 */
[----:B0-----:R-:W0:Y:S01]  /*5090*/  LDC.64 R2, c[0x4][RZ] ;  /* 0x01000000ff027b82 */ /* 0x001e220000000a00 */
[----:B------:R-:W-:Y:S01]  /*50a0*/  IMAD.MOV.U32 R9, RZ, RZ, 0x3b2 ;  /* 0x000003b2ff097424 */ /* 0x000fe200078e00ff */
[----:B0-----:R0:W-:Y:S06]  /*50b0*/  STG.E desc[UR4][R2.64+0x758], R11 ;  /* 0x0007580b02007986 */ /* 0x0011ec000c101904 */
[----:B0-----:R-:W0:Y:S01]  /*50c0*/  LDC.64 R2, c[0x4][RZ] ;  /* 0x01000000ff027b82 */ /* 0x001e220000000a00 */
[----:B------:R-:W-:Y:S01]  /*50d0*/  HFMA2 R11, -RZ, RZ, 0, 5.65052032470703125e-05 ;  /* 0x000003b4ff0b7431 */ /* 0x000fe200000001ff */
[----:B0-----:R0:W-:Y:S06]  /*50e0*/  STG.E desc[UR4][R2.64+0x75c], R5 ;  /* 0x00075c0502007986 */ /* 0x0011ec000c101904 */
[----:B0-----:R-:W0:Y:S01]  /*50f0*/  LDC.64 R2, c[0x4][RZ] ;  /* 0x01000000ff027b82 */ /* 0x001e220000000a00 */
[----:B------:R-:W-:Y:S01]  /*5100*/  IMAD.MOV.U32 R5, RZ, RZ, 0x3b6 ;  /* 0x000003b6ff057424 */ /* 0x000fe200078e00ff */
[----:B0-----:R0:W-:Y:S06]  /*5110*/  STG.E desc[UR4][R2.64+0x760], R7 ;  /* 0x0007600702007986 */ /* 0x0011ec000c101904 */
[----:B0-----:R-:W0:Y:S01]  /*5120*/  LDC.64 R2, c[0x4][RZ] ;  /* 0x01000000ff027b82 */ /* 0x001e220000000a00 */
[----:B------:R-:W-:Y:S01]  /*5130*/  HFMA2 R7, -RZ, RZ, 0, 5.6743621826171875e-05 ;  /* 0x000003b8ff077431 */ /* 0x000fe200000001ff */
[----:B0-----:R0:W-:Y:S06]  /*5140*/  STG.E desc[UR4][R2.64+0x764], R9 ;  /* 0x0007640902007986 */ /* 0x0011ec000c101904 */
[----:B0-----:R-:W0:Y:S01]  /*5150*/  LDC.64 R2, c[0x4][RZ] ;  /* 0x01000000ff027b82 */ /* 0x001e220000000a00 */
[----:B------:R-:W-:Y:S01]  /*5160*/  IMAD.MOV.U32 R9, RZ, RZ, 0x3ba ;  /* 0x000003baff097424 */ /* 0x000fe200078e00ff */
[----:B0-----:R0:W-:Y:S06]  /*5170*/  STG.E desc[UR4][R2.64+0x768], R11 ;  /* 0x0007680b02007986 */ /* 0x0011ec000c101904 */
[----:B0-----:R-:W0:Y:S01]  /*5180*/  LDC.64 R2, c[0x4][RZ] ;  /* 0x01000000ff027b82 */ /* 0x001e220000000a00 */
[----:B------:R-:W-:Y:S01]  /*5190*/  HFMA2 R11, -RZ, RZ, 0, 5.69820404052734375e-05 ;  /* 0x000003bcff0b7431 */ /* 0x000fe200000001ff */
[----:B0-----:R0:W-:Y:S06]  /*51a0*/  STG.E desc[UR4][R2.64+0x76c], R5 ;  /* 0x00076c0502007986 */ /* 0x0011ec000c101904 */
[----:B0-----:R-:W0:Y:S01]  /*51b0*/  LDC.64 R2, c[0x4][RZ] ;  /* 0x01000000ff027b82 */ /* 0x001e220000000a00 */
[----:B------:R-:W-:Y:S01]  /*51c0*/  IMAD.MOV.U32 R5, RZ, RZ, 0x3be ;  /* 0x000003beff057424 */ /* 0x000fe200078e00ff */
[----:B0-----:R0:W-:Y:S06]  /*51d0*/  STG.E desc[UR4][R2.64+0x770], R7 ;  /* 0x0007700702007986 */ /* 0x0011ec000c101904 */
[----:B0-----:R-:W0:Y:S01]  /*51e0*/  LDC.64 R2, c[0x4][RZ] ;  /* 0x01000000ff027b82 */ /* 0x001e220000000a00 */
[----:B------:R-:W-:Y:S01]  /*51f0*/  HFMA2 R7, -RZ, RZ, 0, 5.7220458984375e-05 ;  /* 0x000003c0ff077431 */ /* 0x000fe200000001ff */
[----:B0-----:R0:W-:Y:S06]  /*5200*/  STG.E desc[UR4][R2.64+0x774], R9 ;  /* 0x0007740902007986 */ /* 0x0011ec000c101904 */
[----:B0-----:R-:W0:Y:S01]  /*5210*/  LDC.64 R2, c[0x4][RZ] ;  /* 0x01000000ff027b82 */ /* 0x001e220000000a00 */
[----:B------:R-:W-:Y:S01]  /*5220*/  IMAD.MOV.U32 R9, RZ, RZ, 0x3c2 ;  /* 0x000003c2ff097424 */ /* 0x000fe200078e00ff */
[----:B0-----:R0:W-:Y:S06]  /*5230*/  STG.E desc[UR4][R2.64+0x778], R11 ;  /* 0x0007780b02007986 */ /* 0x0011ec000c101904 */
[----:B0-----:R-:W0:Y:S01]  /*5240*/  LDC.64 R2, c[0x4][RZ] ;  /* 0x01000000ff027b82 */ /* 0x001e220000000a00 */
[----:B------:R-:W-:Y:S01]  /*5250*/  HFMA2 R11, -RZ, RZ, 0, 5.74588775634765625e-05 ;  /* 0x000003c4ff0b7431 */ /* 0x000fe200000001ff */
[----:B0-----:R0:W-:Y:S06]  /*5260*/  STG.E desc[UR4][R2.64+0x77c], R5 ;  /* 0x00077c0502007986 */ /* 0x0011ec000c101904 */
[----:B0-----:R-:W0:Y:S01]  /*5270*/  LDC.64 R2, c[0x4][RZ] ;  /* 0x01000000ff027b82 */ /* 0x001e220000000a00 */
[----:B------:R-:W-:Y:S01]  /*5280*/  IMAD.MOV.U32 R5, RZ, RZ, 0x3c6 ;  /* 0x000003c6ff057424 */ /* 0x000fe200078e00ff */
[----:B0-----:R0:W-:Y:S06]  /*5290*/  STG.E desc[UR4][R2.64+0x780], R7 ;  /* 0x0007800702007986 */ /* 0x0011ec000c101904 */
[----:B0-----:R-:W0:Y:S01]  /*52a0*/  LDC.64 R2, c[0x4][RZ] ;  /* 0x01000000ff027b82 */ /* 0x001e220000000a00 */
[----:B------:R-:W-:Y:S01]  /*52b0*/  HFMA2 R7, -RZ, RZ, 0, 5.7697296142578125e-05 ;  /* 0x000003c8ff077431 */ /* 0x000fe200000001ff */
[----:B0-----:R0:W-:Y:S06]  /*52c0*/  STG.E desc[UR4][R2.64+0x784], R9 ;  /* 0x0007840902007986 */ /* 0x0011ec000c101904 */
[----:B0-----:R-:W0:Y:S01]  /*52d0*/  LDC.64 R2, c[0x4][RZ] ;  /* 0x01000000ff027b82 */ /* 0x001e220000000a00 */
[----:B------:R-:W-:Y:S01]  /*52e0*/  IMAD.MOV.U32 R9, RZ, RZ, 0x3ca ;  /* 0x000003caff097424 */ /* 0x000fe200078e00ff */
[----:B0-----:R0:W-:Y:S06]  /*52f0*/  STG.E desc[UR4][R2.64+0x788], R11 ;  /* 0x0007880b02007986 */ /* 0x0011ec000c101904 */
[----:B0-----:R-:W0:Y:S01]  /*5300*/  LDC.64 R2, c[0x4][RZ] ;  /* 0x01000000ff027b82 */ /* 0x001e220000000a00 */
[----:B------:R-:W-:Y:S01]  /*5310*/  HFMA2 R11, -RZ, RZ, 0, 5.79357147216796875e-05 ;  /* 0x000003ccff0b7431 */ /* 0x000fe200000001ff */
[----:B0-----:R0:W-:Y:S06]  /*5320*/  STG.E desc[UR4][R2.64+0x78c], R5 ;  /* 0x00078c0502007986 */ /* 0x0011ec000c101904 */
[----:B0-----:R-:W0:Y:S01]  /*5330*/  LDC.64 R2, c[0x4][RZ] ;  /* 0x01000000ff027b82 */ /* 0x001e220000000a00 */
[----:B------:R-:W-:Y:S01]  /*5340*/  IMAD.MOV.U32 R5, RZ, RZ, 0x3ce ;  /* 0x000003ceff057424 */ /* 0x000fe200078e00ff */
[----:B0-----:R0:W-:Y:S06]  /*5350*/  STG.E desc[UR4][R2.64+0x790], R7 ;  /* 0x0007900702007986 */ /* 0x0011ec000c101904 */
[----:B0-----:R-:W0:Y:S01]  /*5360*/  LDC.64 R2, c[0x4][RZ] ;  /* 0x01000000ff027b82 */ /* 0x001e220000000a00 */
[----:B------:R-:W-:Y:S01]  /*5370*/  HFMA2 R7, -RZ, RZ, 0, 5.817413330078125e-05 ;  /* 0x000003d0ff077431 */ /* 0x000fe200000001ff */
[----:B0-----:R0:W-:Y:S06]  /*5380*/  STG.E desc[UR4][R2.64+0x794], R9 ;  /* 0x0007940902007986 */ /* 0x0011ec000c101904 */
[----:B0-----:R-:W0:Y:S01]  /*5390*/  LDC.64 R2, c[0x4][RZ] ;  /* 0x01000000ff027b82 */ /* 0x001e220000000a00 */
[----:B------:R-:W-:Y:S01]  /*53a0*/  IMAD.MOV.U32 R9, RZ, RZ, 0x3d2 ;  /* 0x000003d2ff097424 */ /* 0x000fe200078e00ff */
[----:B0-----:R0:W-:Y:S06]  /*53b0*/  STG.E desc[UR4][R2.64+0x798], R11 ;  /* 0x0007980b02007986 */ /* 0x0011ec000c101904 */
[----:B0-----:R-:W0:Y:S01]  /*53c0*/  LDC.64 R2, c[0x4][RZ] ;  /* 0x01000000ff027b82 */ /* 0x001e220000000a00 */
[----:B------:R-:W-:Y:S01]  /*53d0*/  HFMA2 R11, -RZ, RZ, 0, 5.84125518798828125e-05 ;  /* 0x000003d4ff0b7431 */ /* 0x000fe200000001ff */
[----:B0-----:R0:W-:Y:S06]  /*53e0*/  STG.E desc[UR4][R2.64+0x79c], R5 ;  /* 0x00079c0502007986 */ /* 0x0011ec000c101904 */
[----:B0-----:R-:W0:Y:S01]  /*53f0*/  LDC.64 R2, c[0x4][RZ] ;  /* 0x01000000ff027b82 */ /* 0x001e220000000a00 */
[----:B------:R-:W-:Y:S01]  /*5400*/  IMAD.MOV.U32 R5, RZ, RZ, 0x3d6 ;  /* 0x000003d6ff057424 */ /* 0x000fe200078e00ff */
[----:B0-----:R0:W-:Y:S06]  /*5410*/  STG.E desc[UR4][R2.64+0x7a0], R7 ;  /* 0x0007a00702007986 */ /* 0x0011ec000c101904 */
[----:B0-----:R-:W0:Y:S01]  /*5420*/  LDC.64 R2, c[0x4][RZ] ;  /* 0x01000000ff027b82 */ /* 0x001e220000000a00 */
[----:B------:R-:W-:Y:S01]  /*5430*/  HFMA2 R7, -RZ, RZ, 0, 5.8650970458984375e-05 ;  /* 0x000003d8ff077431 */ /* 0x000fe200000001ff */
[----:B0-----:R0:W-:Y:S06]  /*5440*/  STG.E desc[UR4][R2.64+0x7a4], R9 ;  /* 0x0007a40902007986 */ /* 0x0011ec000c101904 */
[----:B0-----:R-:W0:Y:S01]  /*5450*/  LDC.64 R2, c[0x4][RZ] ;  /* 0x01000000ff027b82 */ /* 0x001e220000000a00 */
[----:B------:R-:W-:Y:S01]  /*5460*/  IMAD.MOV.U32 R9, RZ, RZ, 0x3da ;  /* 0x000003daff097424 */ /* 0x000fe200078e00ff */
[----:B0-----:R0:W-:Y:S06]  /*5470*/  STG.E desc[UR4][R2.64+0x7a8], R11 ;  /* 0x0007a80b02007986 */ /* 0x0011ec000c101904 */
[----:B0-----:R-:W0:Y:S01]  /*5480*/  LDC.64 R2, c[0x4][RZ] ;  /* 0x01000000ff027b82 */ /* 0x001e220000000a00 */
[----:B------:R-:W-:Y:S01]  /*5490*/  HFMA2 R11, -RZ, RZ, 0, 5.88893890380859375e-05 ;  /* 0x000003dcff0b7431 */ /* 0x000fe200000001ff */
[----:B0-----:R0:W-:Y:S06]  /*54a0*/  STG.E desc[UR4][R2.64+0x7ac], R5 ;  /* 0x0007ac0502007986 */ /* 0x0011ec000c101904 */
[----:B0-----:R-:W0:Y:S01]  /*54b0*/  LDC.64 R2, c[0x4][RZ] ;  /* 0x01000000ff027b82 */ /* 0x001e220000000a00 */
[----:B------:R-:W-:Y:S01]  /*54c0*/  IMAD.MOV.U32 R5, RZ, RZ, 0x3de ;  /* 0x000003deff057424 */ /* 0x000fe200078e00ff */
[----:B0-----:R0:W-:Y:S06]  /*54d0*/  STG.E desc[UR4][R2.64+0x7b0], R7 ;  /* 0x0007b00702007986 */ /* 0x0011ec000c101904 */
[----:B0-----:R-:W0:Y:S01]  /*54e0*/  LDC.64 R2, c[0x4][RZ] ;  /* 0x01000000ff027b82 */ /* 0x001e220000000a00 */
[----:B------:R-:W-:Y:S01]  /*54f0*/  HFMA2 R7, -RZ, RZ, 0, 5.91278076171875e-05 ;  /* 0x000003e0ff077431 */ /* 0x000fe200000001ff */
[----:B0-----:R0:W-:Y:S06]  /*5500*/  STG.E desc[UR4][R2.64+0x7b4], R9 ;  /* 0x0007b40902007986 */ /* 0x0011ec000c101904 */
[----:B0-----:R-:W0:Y:S01]  /*5510*/  LDC.64 R2, c[0x4][RZ] ;  /* 0x01000000ff027b82 */ /* 0x001e220000000a00 */
[----:B------:R-:W-:Y:S01]  /*5520*/  IMAD.MOV.U32 R9, RZ, RZ, 0x3e2 ;  /* 0x000003e2ff097424 */ /* 0x000fe200078e00ff */
[----:B0-----:R0:W-:Y:S06]  /*5530*/  STG.E desc[UR4][R2.64+0x7b8], R11 ;  /* 0x0007b80b02007986 */ /* 0x0011ec000c101904 */
[----:B0-----:R-:W0:Y:S01]  /*5540*/  LDC.64 R2, c[0x4][RZ] ;  /* 0x01000000ff027b82 */ /* 0x001e220000000a00 */
[----:B------:R-:W-:Y:S01]  /*5550*/  HFMA2 R11, -RZ, RZ, 0, 5.93662261962890625e-05 ;  /* 0x000003e4ff0b7431 */ /* 0x000fe200000001ff */
[----:B0-----:R0:W-:Y:S06]  /*5560*/  STG.E desc[UR4][R2.64+0x7bc], R5 ;  /* 0x0007bc0502007986 */ /* 0x0011ec000c101904 */
[----:B0-----:R-:W0:Y:S01]  /*5570*/  LDC.64 R2, c[0x4][RZ] ;  /* 0x01000000ff027b82 */ /* 0x001e220000000a00 */
[----:B------:R-:W-:Y:S01]  /*5580*/  IMAD.MOV.U32 R5, RZ, RZ, 0x3e6 ;  /* 0x000003e6ff057424 */ /* 0x000fe200078e00ff */
[----:B0-----:R0:W-:Y:S06]  /*5590*/  STG.E desc[UR4][R2.64+0x7c0], R7 ;  /* 0x0007c00702007986 */ /* 0x0011ec000c101904 */
[----:B0-----:R-:W0:Y:S01]  /*55a0*/  LDC.64 R2, c[0x4][RZ] ;  /* 0x01000000ff027b82 */ /* 0x001e220000000a00 */
[----:B------:R-:W-:Y:S01]  /*55b0*/  HFMA2 R7, -RZ, RZ, 0, 5.9604644775390625e-05 ;  /* 0x000003e8ff077431 */ /* 0x000fe200000001ff */
[----:B0-----:R0:W-:Y:S06]  /*55c0*/  STG.E desc[UR4][R2.64+0x7c4], R9 ;  /* 0x0007c40902007986 */ /* 0x0011ec000c101904 */
[----:B0-----:R-:W0:Y:S01]  /*55d0*/  LDC.64 R2, c[0x4][RZ] ;  /* 0x01000000ff027b82 */ /* 0x001e220000000a00 */
[----:B------:R-:W-:Y:S01]  /*55e0*/  IMAD.MOV.U32 R9, RZ, RZ, 0x3ea ;  /* 0x000003eaff097424 */ /* 0x000fe200078e00ff */
[----:B0-----:R0:W-:Y:S06]  /*55f0*/  STG.E desc[UR4][R2.64+0x7c8], R11 ;  /* 0x0007c80b02007986 */ /* 0x0011ec000c101904 */
[----:B0-----:R-:W0:Y:S01]  /*5600*/  LDC.64 R2, c[0x4][RZ] ;  /* 0x01000000ff027b82 */ /* 0x001e220000000a00 */
[----:B------:R-:W-:Y:S01]  /*5610*/  HFMA2 R11, -RZ, RZ, 0, 5.98430633544921875e-05 ;  /* 0x000003ecff0b7431 */ /* 0x000fe200000001ff */
[----:B0-----:R0:W-:Y:S06]  /*5620*/  STG.E desc[UR4][R2.64+0x7cc], R5 ;  /* 0x0007cc0502007986 */ /* 0x0011ec000c101904 */
[----:B0-----:R-:W0:Y:S01]  /*5630*/  LDC.64 R2, c[0x4][RZ] ;  /* 0x01000000ff027b82 */ /* 0x001e220000000a00 */
[----:B------:R-:W-:Y:S01]  /*5640*/  IMAD.MOV.U32 R5, RZ, RZ, 0x3ee ;  /* 0x000003eeff057424 */ /* 0x000fe200078e00ff */
[----:B0-----:R0:W-:Y:S06]  /*5650*/  STG.E desc[UR4][R2.64+0x7d0], R7 ;  /* 0x0007d00702007986 */ /* 0x0011ec000c101904 */
[----:B0-----:R-:W0:Y:S01]  /*5660*/  LDC.64 R2, c[0x4][RZ] ;  /* 0x01000000ff027b82 */ /* 0x001e220000000a00 */
[----:B------:R-:W-:Y:S01]  /*5670*/  HFMA2 R7, -RZ, RZ, 0, 6.008148193359375e-05 ;  /* 0x000003f0ff077431 */ /* 0x000fe200000001ff */
[----:B0-----:R0:W-:Y:S06]  /*5680*/  STG.E desc[UR4][R2.64+0x7d4], R9 ;  /* 0x0007d40902007986 */ /* 0x0011ec000c101904 */
[----:B0-----:R-:W0:Y:S01]  /*5690*/  LDC.64 R2, c[0x4][RZ] ;  /* 0x01000000ff027b82 */ /* 0x001e220000000a00 */
[----:B------:R-:W-:Y:S01]  /*56a0*/  IMAD.MOV.U32 R9, RZ, RZ, 0x3f2 ;  /* 0x000003f2ff097424 */ /* 0x000fe200078e00ff */
[----:B0-----:R0:W-:Y:S06]  /*56b0*/  STG.E desc[UR4][R2.64+0x7d8], R11 ;  /* 0x0007d80b02007986 */ /* 0x0011ec000c101904 */
[----:B0-----:R-:W0:Y:S01]  /*56c0*/  LDC.64 R2, c[0x4][RZ] ;  /* 0x01000000ff027b82 */ /* 0x001e220000000a00 */
[----:B------:R-:W-:Y:S01]  /*56d0*/  HFMA2 R11, -RZ, RZ, 0, 6.03199005126953125e-05 ;  /* 0x000003f4ff0b7431 */ /* 0x000fe200000001ff */
[----:B0-----:R0:W-:Y:S06]  /*56e0*/  STG.E desc[UR4][R2.64+0x7dc], R5 ;  /* 0x0007dc0502007986 */ /* 0x0011ec000c101904 */
[----:B0-----:R-:W0:Y:S01]  /*56f0*/  LDC.64 R2, c[0x4][RZ] ;  /* 0x01000000ff027b82 */ /* 0x001e220000000a00 */
[----:B------:R-:W-:Y:S01]  /*5700*/  IMAD.MOV.U32 R5, RZ, RZ, 0x3f6 ;  /* 0x000003f6ff057424 */ /* 0x000fe200078e00ff */
[----:B0-----:R0:W-:Y:S06]  /*5710*/  STG.E desc[UR4][R2.64+0x7e0], R7 ;  /* 0x0007e00702007986 */ /* 0x0011ec000c101904 */
[----:B0-----:R-:W0:Y:S01]  /*5720*/  LDC.64 R2, c[0x4][RZ] ;  /* 0x01000000ff027b82 */ /* 0x001e220000000a00 */
[----:B------:R-:W-:Y:S01]  /*5730*/  HFMA2 R7, -RZ, RZ, 0, 6.0558319091796875e-05 ;  /* 0x000003f8ff077431 */ /* 0x000fe200000001ff */
[----:B0-----:R0:W-:Y:S06]  /*5740*/  STG.E desc[UR4][R2.64+0x7e4], R9 ;  /* 0x0007e40902007986 */ /* 0x0011ec000c101904 */
[----:B0-----:R-:W0:Y:S01]  /*5750*/  LDC.64 R2, c[0x4][RZ] ;  /* 0x01000000ff027b82 */ /* 0x001e220000000a00 */
[----:B------:R-:W-:Y:S01]  /*5760*/  IMAD.MOV.U32 R9, RZ, RZ, 0x3fa ;  /* 0x000003faff097424 */ /* 0x000fe200078e00ff */
[----:B0-----:R0:W-:Y:S06]  /*5770*/  STG.E desc[UR4][R2.64+0x7e8], R11 ;  /* 0x0007e80b02007986 */ /* 0x0011ec000c101904 */
[----:B0-----:R-:W0:Y:S01]  /*5780*/  LDC.64 R2, c[0x4][RZ] ;  /* 0x01000000ff027b82 */ /* 0x001e220000000a00 */
[----:B------:R-:W-:Y:S01]  /*5790*/  HFMA2 R11, -RZ, RZ, 0, 6.07967376708984375e-05 ;  /* 0x000003fcff0b7431 */ /* 0x000fe200000001ff */
[----:B0-----:R0:W-:Y:S06]  /*57a0*/  STG.E desc[UR4][R2.64+0x7ec], R5 ;  /* 0x0007ec0502007986 */ /* 0x0011ec000c101904 */
[----:B0-----:R-:W0:Y:S01]  /*57b0*/  LDC.64 R2, c[0x4][RZ] ;  /* 0x01000000ff027b82 */ /* 0x001e220000000a00 */
[----:B------:R-:W-:Y:S01]  /*57c0*/  IMAD.MOV.U32 R5, RZ, RZ, 0x3fe ;  /* 0x000003feff057424 */ /* 0x000fe200078e00ff */
[----:B0-----:R0:W-:Y:S06]  /*57d0*/  STG.E desc[UR4][R2.64+0x7f0], R7 ;  /* 0x0007f00702007986 */ /* 0x0011ec000c101904 */
[----:B0-----:R-:W0:Y:S01]  /*57e0*/  LDC.64 R2, c[0x4][RZ] ;  /* 0x01000000ff027b82 */ /* 0x001e220000000a00 */
[----:B------:R-:W-:Y:S01]  /*57f0*/  HFMA2 R7, -RZ, RZ, 0, 6.103515625e-05 ;  /* 0x00000400ff077431 */ /* 0x000fe200000001ff */
[----:B0-----:R0:W-:Y:S06]  /*5800*/  STG.E desc[UR4][R2.64+0x7f4], R9 ;  /* 0x0007f40902007986 */ /* 0x0011ec000c101904 */
[----:B0-----:R-:W0:Y:S01]  /*5810*/  LDC.64 R2, c[0x4][RZ] ;  /* 0x01000000ff027b82 */ /* 0x001e220000000a00 */
[----:B------:R-:W-:Y:S01]  /*5820*/  IMAD.MOV.U32 R9, RZ, RZ, 0x402 ;  /* 0x00000402ff097424 */ /* 0x000fe200078e00ff */
[----:B0-----:R0:W-:Y:S06]  /*5830*/  STG.E desc[UR4][R2.64+0x7f8], R11 ;  /* 0x0007f80b02007986 */ /* 0x0011ec000c101904 */
[----:B0-----:R-:W0:Y:S01]  /*5840*/  LDC.64 R2, c[0x4][RZ] ;  /* 0x01000000ff027b82 */ /* 0x001e220000000a00 */
[----:B------:R-:W-:Y:S01]  /*5850*/  HFMA2 R11, -RZ, RZ, 0, 6.12735748291015625e-05 ;  /* 0x00000404ff0b7431 */ /* 0x000fe200000001ff */
[----:B0-----:R0:W-:Y:S06]  /*5860*/  STG.E desc[UR4][R2.64+0x7fc], R5 ;  /* 0x0007fc0502007986 */ /* 0x0011ec000c101904 */
[----:B0-----:R-:W0:Y:S01]  /*5870*/  LDC.64 R2, c[0x4][RZ] ;  /* 0x01000000ff027b82 */ /* 0x001e220000000a00 */
[----:B------:R-:W-:Y:S01]  /*5880*/  IMAD.MOV.U32 R5, RZ, RZ, 0x406 ;  /* 0x00000406ff057424 */ /* 0x000fe200078e00ff */
[----:B0-----:R0:W-:Y:S06]  /*5890*/  STG.E desc[UR4][R2.64+0x800], R7 ;  /* 0x0008000702007986 */ /* 0x0011ec000c101904 */
[----:B0-----:R-:W0:Y:S01]  /*58a0*/  LDC.64 R2, c[0x4][RZ] ;  /* 0x01000000ff027b82 */ /* 0x001e220000000a00 */
[----:B------:R-:W-:Y:S01]  /*58b0*/  HFMA2 R7, -RZ, RZ, 0, 6.1511993408203125e-05 ;  /* 0x00000408ff077431 */ /* 0x000fe200000001ff */
[----:B0-----:R0:W-:Y:S06]  /*58c0*/  STG.E desc[UR4][R2.64+0x804], R9 ;  /* 0x0008040902007986 */ /* 0x0011ec000c101904 */
[----:B0-----:R-:W0:Y:S01]  /*58d0*/  LDC.64 R2, c[0x4][RZ] ;  /* 0x01000000ff027b82 */ /* 0x001e220000000a00 */
[----:B------:R-:W-:Y:S01]  /*58e0*/  IMAD.MOV.U32 R9, RZ, RZ, 0x40a ;  /* 0x0000040aff097424 */ /* 0x000fe200078e00ff */
[----:B0-----:R0:W-:Y:S06]  /*58f0*/  STG.E desc[UR4][R2.64+0x808], R11 ;  /* 0x0008080b02007986 */ /* 0x0011ec000c101904 */
[----:B0-----:R-:W0:Y:S01]  /*5900*/  LDC.64 R2, c[0x4][RZ] ;  /* 0x01000000ff027b82 */ /* 0x001e220000000a00 */
[----:B------:R-:W-:Y:S01]  /*5910*/  HFMA2 R11, -RZ, RZ, 0, 6.17504119873046875e-05 ;  /* 0x0000040cff0b7431 */ /* 0x000fe200000001ff */
[----:B0-----:R0:W-:Y:S06]  /*5920*/  STG.E desc[UR4][R2.64+0x80c], R5 ;  /* 0x00080c0502007986 */ /* 0x0011ec000c101904 */
[----:B0-----:R-:W0:Y:S01]  /*5930*/  LDC.64 R2, c[0x4][RZ] ;  /* 0x01000000ff027b82 */ /* 0x001e220000000a00 */
[----:B------:R-:W-:Y:S01]  /*5940*/  IMAD.MOV.U32 R5, RZ, RZ, 0x40e ;  /* 0x0000040eff057424 */ /* 0x000fe200078e00ff */
[----:B0-----:R0:W-:Y:S06]  /*5950*/  STG.E desc[UR4][R2.64+0x810], R7 ;  /* 0x0008100702007986 */ /* 0x0011ec000c101904 */
[----:B0-----:R-:W0:Y:S01]  /*5960*/  LDC.64 R2, c[0x4][RZ] ;  /* 0x01000000ff027b82 */ /* 0x001e220000000a00 */
[----:B------:R-:W-:Y:S01]  /*5970*/  HFMA2 R7, -RZ, RZ, 0, 6.198883056640625e-05 ;  /* 0x00000410ff077431 */ /* 0x000fe200000001ff */
[----:B0-----:R0:W-:Y:S06]  /*5980*/  STG.E desc[UR4][R2.64+0x814], R9 ;  /* 0x0008140902007986 */ /* 0x0011ec000c101904 */
[----:B0-----:R-:W0:Y:S01]  /*5990*/  LDC.64 R2, c[0x4][RZ] ;  /* 0x01000000ff027b82 */ /* 0x001e220000000a00 */
[----:B------:R-:W-:Y:S01]  /*59a0*/  IMAD.MOV.U32 R9, RZ, RZ, 0x412 ;  /* 0x00000412ff097424 */ /* 0x000fe200078e00ff */
[----:B0-----:R0:W-:Y:S06]  /*59b0*/  STG.E desc[UR4][R2.64+0x818], R11 ;  /* 0x0008180b02007986 */ /* 0x0011ec000c101904 */
[----:B0-----:R-:W0:Y:S01]  /*59c0*/  LDC.64 R2, c[0x4][RZ] ;  /* 0x01000000ff027b82 */ /* 0x001e220000000a00 */
[----:B------:R-:W-:Y:S01]  /*59d0*/  HFMA2 R11, -RZ, RZ, 0, 6.22272491455078125e-05 ;  /* 0x00000414ff0b7431 */ /* 0x000fe200000001ff */
[----:B0-----:R0:W-:Y:S06]  /*59e0*/  STG.E desc[UR4][R2.64+0x81c], R5 ;  /* 0x00081c0502007986 */ /* 0x0011ec000c101904 */
[----:B0-----:R-:W0:Y:S01]  /*59f0*/  LDC.64 R2, c[0x4][RZ] ;  /* 0x01000000ff027b82 */ /* 0x001e220000000a00 */
[----:B------:R-:W-:Y:S01]  /*5a00*/  IMAD.MOV.U32 R5, RZ, RZ, 0x416 ;  /* 0x00000416ff057424 */ /* 0x000fe200078e00ff */
[----:B0-----:R0:W-:Y:S06]  /*5a10*/  STG.E desc[UR4][R2.64+0x820], R7 ;  /* 0x0008200702007986 */ /* 0x0011ec000c101904 */
[----:B0-----:R-:W0:Y:S01]  /*5a20*/  LDC.64 R2, c[0x4][RZ] ;  /* 0x01000000ff027b82 */ /* 0x001e220000000a00 */
[----:B------:R-:W-:Y:S01]  /*5a30*/  HFMA2 R7, -RZ, RZ, 0, 6.2465667724609375e-05 ;  /* 0x00000418ff077431 */ /* 0x000fe200000001ff */
[----:B0-----:R0:W-:Y:S06]  /*5a40*/  STG.E desc[UR4][R2.64+0x824], R9 ;  /* 0x0008240902007986 */ /* 0x0011ec000c101904 */
[----:B0-----:R-:W0:Y:S01]  /*5a50*/  LDC.64 R2, c[0x4][RZ] ;  /* 0x01000000ff027b82 */ /* 0x001e220000000a00 */
[----:B------:R-:W-:Y:S01]  /*5a60*/  IMAD.MOV.U32 R9, RZ, RZ, 0x41a ;  /* 0x0000041aff097424 */ /* 0x000fe200078e00ff */
[----:B0-----:R0:W-:Y:S06]  /*5a70*/  STG.E desc[UR4][R2.64+0x828], R11 ;  /* 0x0008280b02007986 */ /* 0x0011ec000c101904 */
[----:B0-----:R-:W0:Y:S01]  /*5a80*/  LDC.64 R2, c[0x4][RZ] ;  /* 0x01000000ff027b82 */ /* 0x001e220000000a00 */
[----:B------:R-:W-:Y:S01]  /*5a90*/  HFMA2 R11, -RZ, RZ, 0, 6.27040863037109375e-05 ;  /* 0x0000041cff0b7431 */ /* 0x000fe200000001ff */
[----:B0-----:R0:W-:Y:S06]  /*5aa0*/  STG.E desc[UR4][R2.64+0x82c], R5 ;  /* 0x00082c0502007986 */ /* 0x0011ec000c101904 */
[----:B0-----:R-:W0:Y:S01]  /*5ab0*/  LDC.64 R2, c[0x4][RZ] ;  /* 0x01000000ff027b82 */ /* 0x001e220000000a00 */
[----:B------:R-:W-:Y:S01]  /*5ac0*/  IMAD.MOV.U32 R5, RZ, RZ, 0x41e ;  /* 0x0000041eff057424 */ /* 0x000fe200078e00ff */
[----:B0-----:R0:W-:Y:S06]  /*5ad0*/  STG.E desc[UR4][R2.64+0x830], R7 ;  /* 0x0008300702007986 */ /* 0x0011ec000c101904 */
[----:B0-----:R-:W0:Y:S01]  /*5ae0*/  LDC.64 R2, c[0x4][RZ] ;  /* 0x01000000ff027b82 */ /* 0x001e220000000a00 */
[----:B------:R-:W-:Y:S01]  /*5af0*/  HFMA2 R7, -RZ, RZ, 0, 6.29425048828125e-05 ;  /* 0x00000420ff077431 */ /* 0x000fe200000001ff */
[----:B0-----:R0:W-:Y:S06]  /*5b00*/  STG.E desc[UR4][R2.64+0x834], R9 ;  /* 0x0008340902007986 */ /* 0x0011ec000c101904 */
[----:B0-----:R-:W0:Y:S01]  /*5b10*/  LDC.64 R2, c[0x4][RZ] ;  /* 0x01000000ff027b82 */ /* 0x001e220000000a00 */
[----:B------:R-:W-:Y:S01]  /*5b20*/  IMAD.MOV.U32 R9, RZ, RZ, 0x422 ;  /* 0x00000422ff097424 */ /* 0x000fe200078e00ff */
[----:B0-----:R0:W-:Y:S06]  /*5b30*/  STG.E desc[UR4][R2.64+0x838], R11 ;  /* 0x0008380b02007986 */ /* 0x0011ec000c101904 */
[----:B0-----:R-:W0:Y:S01]  /*5b40*/  LDC.64 R2, c[0x4][RZ] ;  /* 0x01000000ff027b82 */ /* 0x001e220000000a00 */
[----:B------:R-:W-:Y:S01]  /*5b50*/  HFMA2 R11, -RZ, RZ, 0, 6.31809234619140625e-05 ;  /* 0x00000424ff0b7431 */ /* 0x000fe200000001ff */
[----:B0-----:R0:W-:Y:S06]  /*5b60*/  STG.E desc[UR4][R2.64+0x83c], R5 ;  /* 0x00083c0502007986 */ /* 0x0011ec000c101904 */
[----:B0-----:R-:W0:Y:S01]  /*5b70*/  LDC.64 R2, c[0x4][RZ] ;  /* 0x01000000ff027b82 */ /* 0x001e220000000a00 */
[----:B------:R-:W-:Y:S01]  /*5b80*/  IMAD.MOV.U32 R5, RZ, RZ, 0x426 ;  /* 0x00000426ff057424 */ /* 0x000fe200078e00ff */
[----:B0-----:R0:W-:Y:S06]  /*5b90*/  STG.E desc[UR4][R2.64+0x840], R7 ;  /* 0x0008400702007986 */ /* 0x0011ec000c101904 */
[----:B0-----:R-:W0:Y:S01]  /*5ba0*/  LDC.64 R2, c[0x4][RZ] ;  /* 0x01000000ff027b82 */ /* 0x001e220000000a00 */
[----:B------:R-:W-:Y:S01]  /*5bb0*/  HFMA2 R7, -RZ, RZ, 0, 6.3419342041015625e-05 ;  /* 0x00000428ff077431 */ /* 0x000fe200000001ff */
[----:B0-----:R0:W-:Y:S06]  /*5bc0*/  STG.E desc[UR4][R2.64+0x844], R9 ;  /* 0x0008440902007986 */ /* 0x0011ec000c101904 */
[----:B0-----:R-:W0:Y:S01]  /*5bd0*/  LDC.64 R2, c[0x4][RZ] ;  /* 0x01000000ff027b82 */ /* 0x001e220000000a00 */
[----:B------:R-:W-:Y:S01]  /*5be0*/  IMAD.MOV.U32 R9, RZ, RZ, 0x42a ;  /* 0x0000042aff097424 */ /* 0x000fe200078e00ff */
[----:B0-----:R0:W-:Y:S06]  /*5bf0*/  STG.E desc[UR4][R2.64+0x848], R11 ;  /* 0x0008480b02007986 */ /* 0x0011ec000c101904 */
[----:B0-----:R-:W0:Y:S01]  /*5c00*/  LDC.64 R2, c[0x4][RZ] ;  /* 0x01000000ff027b82 */ /* 0x001e220000000a00 */
[----:B------:R-:W-:Y:S01]  /*5c10*/  HFMA2 R11, -RZ, RZ, 0, 6.36577606201171875e-05 ;  /* 0x0000042cff0b7431 */ /* 0x000fe200000001ff */
[----:B0-----:R0:W-:Y:S06]  /*5c20*/  STG.E desc[UR4][R2.64+0x84c], R5 ;  /* 0x00084c0502007986 */ /* 0x0011ec000c101904 */
[----:B0-----:R-:W0:Y:S01]  /*5c30*/  LDC.64 R2, c[0x4][RZ] ;  /* 0x01000000ff027b82 */ /* 0x001e220000000a00 */
[----:B------:R-:W-:Y:S01]  /*5c40*/  IMAD.MOV.U32 R5, RZ, RZ, 0x42e ;  /* 0x0000042eff057424 */ /* 0x000fe200078e00ff */
[----:B0-----:R0:W-:Y:S06]  /*5c50*/  STG.E desc[UR4][R2.64+0x850], R7 ;  /* 0x0008500702007986 */ /* 0x0011ec000c101904 */
[----:B0-----:R-:W0:Y:S01]  /*5c60*/  LDC.64 R2, c[0x4][RZ] ;  /* 0x01000000ff027b82 */ /* 0x001e220000000a00 */
[----:B------:R-:W-:Y:S01]  /*5c70*/  HFMA2 R7, -RZ, RZ, 0, 6.389617919921875e-05 ;  /* 0x00000430ff077431 */ /* 0x000fe200000001ff */
[----:B0-----:R0:W-:Y:S06]  /*5c80*/  STG.E desc[UR4][R2.64+0x854], R9 ;  /* 0x0008540902007986 */ /* 0x0011ec000c101904 */
[----:B0-----:R-:W0:Y:S01]  /*5c90*/  LDC.64 R2, c[0x4][RZ] ;  /* 0x01000000ff027b82 */ /* 0x001e220000000a00 */
[----:B------:R-:W-:Y:S01]  /*5ca0*/  IMAD.MOV.U32 R9, RZ, RZ, 0x432 ;  /* 0x00000432ff097424 */ /* 0x000fe200078e00ff */
[----:B0-----:R0:W-:Y:S06]  /*5cb0*/  STG.E desc[UR4][R2.64+0x858], R11 ;  /* 0x0008580b02007986 */ /* 0x0011ec000c101904 */
[----:B0-----:R-:W0:Y:S01]  /*5cc0*/  LDC.64 R2, c[0x4][RZ] ;  /* 0x01000000ff027b82 */ /* 0x001e220000000a00 */
[----:B------:R-:W-:Y:S01]  /*5cd0*/  HFMA2 R11, -RZ, RZ, 0, 6.41345977783203125e-05 ;  /* 0x00000434ff0b7431 */ /* 0x000fe200000001ff */
[----:B0-----:R0:W-:Y:S06]  /*5ce0*/  STG.E desc[UR4][R2.64+0x85c], R5 ;  /* 0x00085c0502007986 */ /* 0x0011ec000c101904 */
[----:B0-----:R-:W0:Y:S01]  /*5cf0*/  LDC.64 R2, c[0x4][RZ] ;  /* 0x01000000ff027b82 */ /* 0x001e220000000a00 */
[----:B------:R-:W-:Y:S01]  /*5d00*/  IMAD.MOV.U32 R5, RZ, RZ, 0x436 ;  /* 0x00000436ff057424 */ /* 0x000fe200078e00ff */
[----:B0-----:R0:W-:Y:S06]  /*5d10*/  STG.E desc[UR4][R2.64+0x860], R7 ;  /* 0x0008600702007986 */ /* 0x0011ec000c101904 */
[----:B0-----:R-:W0:Y:S01]  /*5d20*/  LDC.64 R2, c[0x4][RZ] ;  /* 0x01000000ff027b82 */ /* 0x001e220000000a00 */
[----:B------:R-:W-:Y:S01]  /*5d30*/  HFMA2 R7, -RZ, RZ, 0, 6.4373016357421875e-05 ;  /* 0x00000438ff077431 */ /* 0x000fe200000001ff */
[----:B0-----:R0:W-:Y:S06]  /*5d40*/  STG.E desc[UR4][R2.64+0x864], R9 ;  /* 0x0008640902007986 */ /* 0x0011ec000c101904 */
[----:B0-----:R-:W0:Y:S01]  /*5d50*/  LDC.64 R2, c[0x4][RZ] ;  /* 0x01000000ff027b82 */ /* 0x001e220000000a00 */
[----:B------:R-:W-:Y:S01]  /*5d60*/  IMAD.MOV.U32 R9, RZ, RZ, 0x43a ;  /* 0x0000043aff097424 */ /* 0x000fe200078e00ff */
[----:B0-----:R0:W-:Y:S06]  /*5d70*/  STG.E desc[UR4][R2.64+0x868], R11 ;  /* 0x0008680b02007986 */ /* 0x0011ec000c101904 */
[----:B0-----:R-:W0:Y:S01]  /*5d80*/  LDC.64 R2, c[0x4][RZ] ;  /* 0x01000000ff027b82 */ /* 0x001e220000000a00 */
[----:B------:R-:W-:Y:S01]  /*5d90*/  HFMA2 R11, -RZ, RZ, 0, 6.46114349365234375e-05 ;  /* 0x0000043cff0b7431 */ /* 0x000fe200000001ff */
[----:B0-----:R0:W-:Y:S06]  /*5da0*/  STG.E desc[UR4][R2.64+0x86c], R5 ;  /* 0x00086c0502007986 */ /* 0x0011ec000c101904 */
[----:B0-----:R-:W0:Y:S01]  /*5db0*/  LDC.64 R2, c[0x4][RZ] ;  /* 0x01000000ff027b82 */ /* 0x001e220000000a00 */
[----:B------:R-:W-:Y:S01]  /*5dc0*/  IMAD.MOV.U32 R5, RZ, RZ, 0x43e ;  /* 0x0000043eff057424 */ /* 0x000fe200078e00ff */
[----:B0-----:R0:W-:Y:S06]  /*5dd0*/  STG.E desc[UR4][R2.64+0x870], R7 ;  /* 0x0008700702007986 */ /* 0x0011ec000c101904 */
[----:B0-----:R-:W0:Y:S01]  /*5de0*/  LDC.64 R2, c[0x4][RZ] ;  /* 0x01000000ff027b82 */ /* 0x001e220000000a00 */
[----:B------:R-:W-:Y:S01]  /*5df0*/  HFMA2 R7, -RZ, RZ, 0, 6.4849853515625e-05 ;  /* 0x00000440ff077431 */ /* 0x000fe200000001ff */
[----:B0-----:R0:W-:Y:S06]  /*5e00*/  STG.E desc[UR4][R2.64+0x874], R9 ;  /* 0x0008740902007986 */ /* 0x0011ec000c101904 */
[----:B0-----:R-:W0:Y:S01]  /*5e10*/  LDC.64 R2, c[0x4][RZ] ;  /* 0x01000000ff027b82 */ /* 0x001e220000000a00 */
[----:B------:R-:W-:Y:S01]  /*5e20*/  IMAD.MOV.U32 R9, RZ, RZ, 0x442 ;  /* 0x00000442ff097424 */ /* 0x000fe200078e00ff */
[----:B0-----:R0:W-:Y:S06]  /*5e30*/  STG.E desc[UR4][R2.64+0x878], R11 ;  /* 0x0008780b02007986 */ /* 0x0011ec000c101904 */
[----:B0-----:R-:W0:Y:S01]  /*5e40*/  LDC.64 R2, c[0x4][RZ] ;  /* 0x01000000ff027b82 */ /* 0x001e220000000a00 */
[----:B------:R-:W-:Y:S01]  /*5e50*/  HFMA2 R11, -RZ, RZ, 0, 6.50882720947265625e-05 ;  /* 0x00000444ff0b7431 */ /* 0x000fe200000001ff */
[----:B0-----:R0:W-:Y:S06]  /*5e60*/  STG.E desc[UR4][R2.64+0x87c], R5 ;  /* 0x00087c0502007986 */ /* 0x0011ec000c101904 */
[----:B0-----:R-:W0:Y:S01]  /*5e70*/  LDC.64 R2, c[0x4][RZ] ;  /* 0x01000000ff027b82 */ /* 0x001e220000000a00 */
[----:B------:R-:W-:Y:S01]  /*5e80*/  IMAD.MOV.U32 R5, RZ, RZ, 0x446 ;  /* 0x00000446ff057424 */ /* 0x000fe200078e00ff */
[----:B0-----:R0:W-:Y:S06]  /*5e90*/  STG.E desc[UR4][R2.64+0x880], R7 ;  /* 0x0008800702007986 */ /* 0x0011ec000c101904 */
[----:B0-----:R-:W0:Y:S01]  /*5ea0*/  LDC.64 R2, c[0x4][RZ] ;  /* 0x01000000ff027b82 */ /* 0x001e220000000a00 */
[----:B------:R-:W-:Y:S01]  /*5eb0*/  HFMA2 R7, -RZ, RZ, 0, 6.5326690673828125e-05 ;  /* 0x00000448ff077431 */ /* 0x000fe200000001ff */
[----:B0-----:R0:W-:Y:S06]  /*5ec0*/  STG.E desc[UR4][R2.64+0x884], R9 ;  /* 0x0008840902007986 */ /* 0x0011ec000c101904 */
[----:B0-----:R-:W0:Y:S01]  /*5ed0*/  LDC.64 R2, c[0x4][RZ] ;  /* 0x01000000ff027b82 */ /* 0x001e220000000a00 */
[----:B------:R-:W-:Y:S01]  /*5ee0*/  IMAD.MOV.U32 R9, RZ, RZ, 0x44a ;  /* 0x0000044aff097424 */ /* 0x000fe200078e00ff */
[----:B0-----:R0:W-:Y:S06]  /*5ef0*/  STG.E desc[UR4][R2.64+0x888], R11 ;  /* 0x0008880b02007986 */ /* 0x0011ec000c101904 */
[----:B0-----:R-:W0:Y:S01]  /*5f00*/  LDC.64 R2, c[0x4][RZ] ;  /* 0x01000000ff027b82 */ /* 0x001e220000000a00 */
[----:B------:R-:W-:Y:S01]  /*5f10*/  HFMA2 R11, -RZ, RZ, 0, 6.55651092529296875e-05 ;  /* 0x0000044cff0b7431 */ /* 0x000fe200000001ff */
[----:B0-----:R0:W-:Y:S06]  /*5f20*/  STG.E desc[UR4][R2.64+0x88c], R5 ;  /* 0x00088c0502007986 */ /* 0x0011ec000c101904 */
[----:B0-----:R-:W0:Y:S01]  /*5f30*/  LDC.64 R2, c[0x4][RZ] ;  /* 0x01000000ff027b82 */ /* 0x001e220000000a00 */
[----:B------:R-:W-:Y:S01]  /*5f40*/  IMAD.MOV.U32 R5, RZ, RZ, 0x44e ;  /* 0x0000044eff057424 */ /* 0x000fe200078e00ff */
[----:B0-----:R0:W-:Y:S06]  /*5f50*/  STG.E desc[UR4][R2.64+0x890], R7 ;  /* 0x0008900702007986 */ /* 0x0011ec000c101904 */
[----:B0-----:R-:W0:Y:S01]  /*5f60*/  LDC.64 R2, c[0x4][RZ] ;  /* 0x01000000ff027b82 */ /* 0x001e220000000a00 */
[----:B------:R-:W-:Y:S01]  /*5f70*/  HFMA2 R7, -RZ, RZ, 0, 6.580352783203125e-05 ;  /* 0x00000450ff077431 */ /* 0x000fe200000001ff */
[----:B0-----:R0:W-:Y:S06]  /*5f80*/  STG.E desc[UR4][R2.64+0x894], R9 ;  /* 0x0008940902007986 */ /* 0x0011ec000c101904 */
[----:B0-----:R-:W0:Y:S01]  /*5f90*/  LDC.64 R2, c[0x4][RZ] ;  /* 0x01000000ff027b82 */ /* 0x001e220000000a00 */
[----:B------:R-:W-:Y:S01]  /*5fa0*/  IMAD.MOV.U32 R9, RZ, RZ, 0x452 ;  /* 0x00000452ff097424 */ /* 0x000fe200078e00ff */
[----:B0-----:R0:W-:Y:S06]  /*5fb0*/  STG.E desc[UR4][R2.64+0x898], R11 ;  /* 0x0008980b02007986 */ /* 0x0011ec000c101904 */
[----:B0-----:R-:W0:Y:S01]  /*5fc0*/  LDC.64 R2, c[0x4][RZ] ;  /* 0x01000000ff027b82 */ /* 0x001e220000000a00 */
[----:B------:R-:W-:Y:S01]  /*5fd0*/  HFMA2 R11, -RZ, RZ, 0, 6.60419464111328125e-05 ;  /* 0x00000454ff0b7431 */ /* 0x000fe200000001ff */
[----:B0-----:R0:W-:Y:S06]  /*5fe0*/  STG.E desc[UR4][R2.64+0x89c], R5 ;  /* 0x00089c0502007986 */ /* 0x0011ec000c101904 */
[----:B0-----:R-:W0:Y:S01]  /*5ff0*/  LDC.64 R2, c[0x4][RZ] ;  /* 0x01000000ff027b82 */ /* 0x001e220000000a00 */
[----:B------:R-:W-:Y:S01]  /*6000*/  IMAD.MOV.U32 R5, RZ, RZ, 0x456 ;  /* 0x00000456ff057424 */ /* 0x000fe200078e00ff */
[----:B0-----:R0:W-:Y:S06]  /*6010*/  STG.E desc[UR4][R2.64+0x8a0], R7 ;  /* 0x0008a00702007986 */ /* 0x0011ec000c101904 */
[----:B0-----:R-:W0:Y:S01]  /*6020*/  LDC.64 R2, c[0x4][RZ] ;  /* 0x01000000ff027b82 */ /* 0x001e220000000a00 */
[----:B------:R-:W-:Y:S01]  /*6030*/  HFMA2 R7, -RZ, RZ, 0, 6.6280364990234375e-05 ;  /* 0x00000458ff077431 */ /* 0x000fe200000001ff */
[----:B0-----:R0:W-:Y:S06]  /*6040*/  STG.E desc[UR4][R2.64+0x8a4], R9 ;  /* 0x0008a40902007986 */ /* 0x0011ec000c101904 */
[----:B0-----:R-:W0:Y:S01]  /*6050*/  LDC.64 R2, c[0x4][RZ] ;  /* 0x01000000ff027b82 */ /* 0x001e220000000a00 */
[----:B------:R-:W-:Y:S01]  /*6060*/  IMAD.MOV.U32 R9, RZ, RZ, 0x45a ;  /* 0x0000045aff097424 */ /* 0x000fe200078e00ff */
[----:B0-----:R0:W-:Y:S06]  /*6070*/  STG.E desc[UR4][R2.64+0x8a8], R11 ;  /* 0x0008a80b02007986 */ /* 0x0011ec000c101904 */
[----:B0-----:R-:W0:Y:S01]  /*6080*/  LDC.64 R2, c[0x4][RZ] ;  /* 0x01000000ff027b82 */ /* 0x001e220000000a00 */
[----:B------:R-:W-:Y:S01]  /*6090*/  HFMA2 R11, -RZ, RZ, 0, 6.65187835693359375e-05 ;  /* 0x0000045cff0b7431 */ /* 0x000fe200000001ff */
[----:B0-----:R0:W-:Y:S06]  /*60a0*/  STG.E desc[UR4][R2.64+0x8ac], R5 ;  /* 0x0008ac0502007986 */ /* 0x0011ec000c101904 */
[----:B0-----:R-:W0:Y:S01]  /*60b0*/  LDC.64 R2, c[0x4][RZ] ;  /* 0x01000000ff027b82 */ /* 0x001e220000000a00 */
[----:B------:R-:W-:Y:S01]  /*60c0*/  IMAD.MOV.U32 R5, RZ, RZ, 0x45e ;  /* 0x0000045eff057424 */ /* 0x000fe200078e00ff */
[----:B0-----:R0:W-:Y:S06]  /*60d0*/  STG.E desc[UR4][R2.64+0x8b0], R7 ;  /* 0x0008b00702007986 */ /* 0x0011ec000c101904 */
[----:B0-----:R-:W0:Y:S01]  /*60e0*/  LDC.64 R2, c[0x4][RZ] ;  /* 0x01000000ff027b82 */ /* 0x001e220000000a00 */
[----:B------:R-:W-:Y:S01]  /*60f0*/  HFMA2 R7, -RZ, RZ, 0, 6.67572021484375e-05 ;  /* 0x00000460ff077431 */ /* 0x000fe200000001ff */
[----:B0-----:R0:W-:Y:S06]  /*6100*/  STG.E desc[UR4][R2.64+0x8b4], R9 ;  /* 0x0008b40902007986 */ /* 0x0011ec000c101904 */
[----:B0-----:R-:W0:Y:S01]  /*6110*/  LDC.64 R2, c[0x4][RZ] ;  /* 0x01000000ff027b82 */ /* 0x001e220000000a00 */
[----:B------:R-:W-:Y:S01]  /*6120*/  IMAD.MOV.U32 R9, RZ, RZ, 0x462 ;  /* 0x00000462ff097424 */ /* 0x000fe200078e00ff */
[----:B0-----:R0:W-:Y:S06]  /*6130*/  STG.E desc[UR4][R2.64+0x8b8], R11 ;  /* 0x0008b80b02007986 */ /* 0x0011ec000c101904 */
[----:B0-----:R-:W0:Y:S01]  /*6140*/  LDC.64 R2, c[0x4][RZ] ;  /* 0x01000000ff027b82 */ /* 0x001e220000000a00 */
[----:B------:R-:W-:Y:S01]  /*6150*/  HFMA2 R11, -RZ, RZ, 0, 6.69956207275390625e-05 ;  /* 0x00000464ff0b7431 */ /* 0x000fe200000001ff */
[----:B0-----:R0:W-:Y:S06]  /*6160*/  STG.E desc[UR4][R2.64+0x8bc], R5 ;  /* 0x0008bc0502007986 */ /* 0x0011ec000c101904 */
[----:B0-----:R-:W0:Y:S01]  /*6170*/  LDC.64 R2, c[0x4][RZ] ;  /* 0x01000000ff027b82 */ /* 0x001e220000000a00 */
[----:B------:R-:W-:Y:S01]  /*6180*/  IMAD.MOV.U32 R5, RZ, RZ, 0x466 ;  /* 0x00000466ff057424 */ /* 0x000fe200078e00ff */
[----:B0-----:R0:W-:Y:S06]  /*6190*/  STG.E desc[UR4][R2.64+0x8c0], R7 ;  /* 0x0008c00702007986 */ /* 0x0011ec000c101904 */
[----:B0-----:R-:W0:Y:S01]  /*61a0*/  LDC.64 R2, c[0x4][RZ] ;  /* 0x01000000ff027b82 */ /* 0x001e220000000a00 */
[----:B------:R-:W-:Y:S01]  /*61b0*/  HFMA2 R7, -RZ, RZ, 0, 6.7234039306640625e-05 ;  /* 0x00000468ff077431 */ /* 0x000fe200000001ff */
[----:B0-----:R0:W-:Y:S06]  /*61c0*/  STG.E desc[UR4][R2.64+0x8c4], R9 ;  /* 0x0008c40902007986 */ /* 0x0011ec000c101904 */
[----:B0-----:R-:W0:Y:S01]  /*61d0*/  LDC.64 R2, c[0x4][RZ] ;  /* 0x01000000ff027b82 */ /* 0x001e220000000a00 */
[----:B------:R-:W-:Y:S01]  /*61e0*/  IMAD.MOV.U32 R9, RZ, RZ, 0x46a ;  /* 0x0000046aff097424 */ /* 0x000fe200078e00ff */
[----:B0-----:R0:W-:Y:S06]  /*61f0*/  STG.E desc[UR4][R2.64+0x8c8], R11 ;  /* 0x0008c80b02007986 */ /* 0x0011ec000c101904 */
[----:B0-----:R-:W0:Y:S01]  /*6200*/  LDC.64 R2, c[0x4][RZ] ;  /* 0x01000000ff027b82 */ /* 0x001e220000000a00 */
[----:B------:R-:W-:Y:S01]  /*6210*/  HFMA2 R11, -RZ, RZ, 0, 6.74724578857421875e-05 ;  /* 0x0000046cff0b7431 */ /* 0x000fe200000001ff */
[----:B0-----:R0:W-:Y:S06]  /*6220*/  STG.E desc[UR4][R2.64+0x8cc], R5 ;  /* 0x0008cc0502007986 */ /* 0x0011ec000c101904 */
[----:B0-----:R-:W0:Y:S01]  /*6230*/  LDC.64 R2, c[0x4][RZ] ;  /* 0x01000000ff027b82 */ /* 0x001e220000000a00 */
[----:B------:R-:W-:Y:S01]  /*6240*/  IMAD.MOV.U32 R5, RZ, RZ, 0x46e ;  /* 0x0000046eff057424 */ /* 0x000fe200078e00ff */
[----:B0-----:R0:W-:Y:S06]  /*6250*/  STG.E desc[UR4][R2.64+0x8d0], R7 ;  /* 0x0008d00702007986 */ /* 0x0011ec000c101904 */
[----:B0-----:R-:W0:Y:S01]  /*6260*/  LDC.64 R2, c[0x4][RZ] ;  /* 0x01000000ff027b82 */ /* 0x001e220000000a00 */
[----:B------:R-:W-:Y:S01]  /*6270*/  HFMA2 R7, -RZ, RZ, 0, 6.771087646484375e-05 ;  /* 0x00000470ff077431 */ /* 0x000fe200000001ff */
[----:B0-----:R0:W-:Y:S06]  /*6280*/  STG.E desc[UR4][R2.64+0x8d4], R9 ;  /* 0x0008d40902007986 */ /* 0x0011ec000c101904 */
[----:B0-----:R-:W0:Y:S01]  /*6290*/  LDC.64 R2, c[0x4][RZ] ;  /* 0x01000000ff027b82 */ /* 0x001e220000000a00 */
[----:B------:R-:W-:Y:S01]  /*62a0*/  IMAD.MOV.U32 R9, RZ, RZ, 0x472 ;  /* 0x00000472ff097424 */ /* 0x000fe200078e00ff */
[----:B0-----:R0:W-:Y:S06]  /*62b0*/  STG.E desc[UR4][R2.64+0x8d8], R11 ;  /* 0x0008d80b02007986 */ /* 0x0011ec000c101904 */
[----:B0-----:R-:W0:Y:S01]  /*62c0*/  LDC.64 R2, c[0x4][RZ] ;  /* 0x01000000ff027b82 */ /* 0x001e220000000a00 */
[----:B------:R-:W-:Y:S01]  /*62d0*/  HFMA2 R11, -RZ, RZ, 0, 6.79492950439453125e-05 ;  /* 0x00000474ff0b7431 */ /* 0x000fe200000001ff */
[----:B0-----:R0:W-:Y:S06]  /*62e0*/  STG.E desc[UR4][R2.64+0x8dc], R5 ;  /* 0x0008dc0502007986 */ /* 0x0011ec000c101904 */
[----:B0-----:R-:W0:Y:S01]  /*62f0*/  LDC.64 R2, c[0x4][RZ] ;  /* 0x01000000ff027b82 */ /* 0x001e220000000a00 */
[----:B------:R-:W-:Y:S01]  /*6300*/  IMAD.MOV.U32 R5, RZ, RZ, 0x476 ;  /* 0x00000476ff057424 */ /* 0x000fe200078e00ff */
[----:B0-----:R0:W-:Y:S06]  /*6310*/  STG.E desc[UR4][R2.64+0x8e0], R7 ;  /* 0x0008e00702007986 */ /* 0x0011ec000c101904 */
[----:B0-----:R-:W0:Y:S01]  /*6320*/  LDC.64 R2, c[0x4][RZ] ;  /* 0x01000000ff027b82 */ /* 0x001e220000000a00 */
[----:B------:R-:W-:Y:S01]  /*6330*/  HFMA2 R7, -RZ, RZ, 0, 6.8187713623046875e-05 ;  /* 0x00000478ff077431 */ /* 0x000fe200000001ff */
[----:B0-----:R0:W-:Y:S06]  /*6340*/  STG.E desc[UR4][R2.64+0x8e4], R9 ;  /* 0x0008e40902007986 */ /* 0x0011ec000c101904 */
[----:B0-----:R-:W0:Y:S01]  /*6350*/  LDC.64 R2, c[0x4][RZ] ;  /* 0x01000000ff027b82 */ /* 0x001e220000000a00 */
[----:B------:R-:W-:Y:S01]  /*6360*/  IMAD.MOV.U32 R9, RZ, RZ, 0x47a ;  /* 0x0000047aff097424 */ /* 0x000fe200078e00ff */
[----:B0-----:R0:W-:Y:S06]  /*6370*/  STG.E desc[UR4][R2.64+0x8e8], R11 ;  /* 0x0008e80b02007986 */ /* 0x0011ec000c101904 */
[----:B0-----:R-:W0:Y:S01]  /*6380*/  LDC.64 R2, c[0x4][RZ] ;  /* 0x01000000ff027b82 */ /* 0x001e220000000a00 */
[----:B------:R-:W-:Y:S01]  /*6390*/  HFMA2 R11, -RZ, RZ, 0, 6.84261322021484375e-05 ;  /* 0x0000047cff0b7431 */ /* 0x000fe200000001ff */
[----:B0-----:R0:W-:Y:S06]  /*63a0*/  STG.E desc[UR4][R2.64+0x8ec], R5 ;  /* 0x0008ec0502007986 */ /* 0x0011ec000c101904 */
[----:B0-----:R-:W0:Y:S01]  /*63b0*/  LDC.64 R2, c[0x4][RZ] ;  /* 0x01000000ff027b82 */ /* 0x001e220000000a00 */
[----:B------:R-:W-:Y:S01]  /*63c0*/  IMAD.MOV.U32 R5, RZ, RZ, 0x47e ;  /* 0x0000047eff057424 */ /* 0x000fe200078e00ff */
[----:B0-----:R0:W-:Y:S06]  /*63d0*/  STG.E desc[UR4][R2.64+0x8f0], R7 ;  /* 0x0008f00702007986 */ /* 0x0011ec000c101904 */
[----:B0-----:R-:W0:Y:S01]  /*63e0*/  LDC.64 R2, c[0x4][RZ] ;  /* 0x01000000ff027b82 */ /* 0x001e220000000a00 */
[----:B------:R-:W-:Y:S01]  /*63f0*/  HFMA2 R7, -RZ, RZ, 0, 6.866455078125e-05 ;  /* 0x00000480ff077431 */ /* 0x000fe200000001ff */
[----:B0-----:R0:W-:Y:S06]  /*6400*/  STG.E desc[UR4][R2.64+0x8f4], R9 ;  /* 0x0008f40902007986 */ /* 0x0011ec000c101904 */
[----:B0-----:R-:W0:Y:S01]  /*6410*/  LDC.64 R2, c[0x4][RZ] ;  /* 0x01000000ff027b82 */ /* 0x001e220000000a00 */
[----:B------:R-:W-:Y:S01]  /*6420*/  IMAD.MOV.U32 R9, RZ, RZ, 0x482 ;  /* 0x00000482ff097424 */ /* 0x000fe200078e00ff */
[----:B0-----:R0:W-:Y:S06]  /*6430*/  STG.E desc[UR4][R2.64+0x8f8], R11 ;  /* 0x0008f80b02007986 */ /* 0x0011ec000c101904 */
[----:B0-----:R-:W0:Y:S01]  /*6440*/  LDC.64 R2, c[0x4][RZ] ;  /* 0x01000000ff027b82 */ /* 0x001e220000000a00 */
[----:B------:R-:W-:Y:S01]  /*6450*/  HFMA2 R11, -RZ, RZ, 0, 6.89029693603515625e-05 ;  /* 0x00000484ff0b7431 */ /* 0x000fe200000001ff */
[----:B0-----:R0:W-:Y:S06]  /*6460*/  STG.E desc[UR4][R2.64+0x8fc], R5 ;  /* 0x0008fc0502007986 */ /* 0x0011ec000c101904 */
[----:B0-----:R-:W0:Y:S01]  /*6470*/  LDC.64 R2, c[0x4][RZ] ;  /* 0x01000000ff027b82 */ /* 0x001e220000000a00 */
[----:B------:R-:W-:Y:S01]  /*6480*/  IMAD.MOV.U32 R5, RZ, RZ, 0x486 ;  /* 0x00000486ff057424 */ /* 0x000fe200078e00ff */
[----:B0-----:R0:W-:Y:S06]  /*6490*/  STG.E desc[UR4][R2.64+0x900], R7 ;  /* 0x0009000702007986 */ /* 0x0011ec000c101904 */
[----:B0-----:R-:W0:Y:S01]  /*64a0*/  LDC.64 R2, c[0x4][RZ] ;  /* 0x01000000ff027b82 */ /* 0x001e220000000a00 */
[----:B------:R-:W-:Y:S01]  /*64b0*/  HFMA2 R7, -RZ, RZ, 0, 6.9141387939453125e-05 ;  /* 0x00000488ff077431 */ /* 0x000fe200000001ff */
[----:B0-----:R0:W-:Y:S06]  /*64c0*/  STG.E desc[UR4][R2.64+0x904], R9 ;  /* 0x0009040902007986 */ /* 0x0011ec000c101904 */
[----:B0-----:R-:W0:Y:S01]  /*64d0*/  LDC.64 R2, c[0x4][RZ] ;  /* 0x01000000ff027b82 */ /* 0x001e220000000a00 */
[----:B------:R-:W-:Y:S01]  /*64e0*/  IMAD.MOV.U32 R9, RZ, RZ, 0x48a ;  /* 0x0000048aff097424 */ /* 0x000fe200078e00ff */
[----:B0-----:R0:W-:Y:S06]  /*64f0*/  STG.E desc[UR4][R2.64+0x908], R11 ;  /* 0x0009080b02007986 */ /* 0x0011ec000c101904 */
[----:B0-----:R-:W0:Y:S01]  /*6500*/  LDC.64 R2, c[0x4][RZ] ;  /* 0x01000000ff027b82 */ /* 0x001e220000000a00 */
[----:B------:R-:W-:Y:S01]  /*6510*/  HFMA2 R11, -RZ, RZ, 0, 6.93798065185546875e-05 ;  /* 0x0000048cff0b7431 */ /* 0x000fe200000001ff */
[----:B0-----:R0:W-:Y:S06]  /*6520*/  STG.E desc[UR4][R2.64+0x90c], R5 ;  /* 0x00090c0502007986 */ /* 0x0011ec000c101904 */
[----:B0-----:R-:W0:Y:S01]  /*6530*/  LDC.64 R2, c[0x4][RZ] ;  /* 0x01000000ff027b82 */ /* 0x001e220000000a00 */
[----:B------:R-:W-:Y:S01]  /*6540*/  IMAD.MOV.U32 R5, RZ, RZ, 0x48e ;  /* 0x0000048eff057424 */ /* 0x000fe200078e00ff */
[----:B0-----:R0:W-:Y:S06]  /*6550*/  STG.E desc[UR4][R2.64+0x910], R7 ;  /* 0x0009100702007986 */ /* 0x0011ec000c101904 */
[----:B0-----:R-:W0:Y:S01]  /*6560*/  LDC.64 R2, c[0x4][RZ] ;  /* 0x01000000ff027b82 */ /* 0x001e220000000a00 */
[----:B------:R-:W-:Y:S01]  /*6570*/  HFMA2 R7, -RZ, RZ, 0, 6.961822509765625e-05 ;  /* 0x00000490ff077431 */ /* 0x000fe200000001ff */
[----:B0-----:R0:W-:Y:S06]  /*6580*/  STG.E desc[UR4][R2.64+0x914], R9 ;  /* 0x0009140902007986 */ /* 0x0011ec000c101904 */
[----:B0-----:R-:W0:Y:S01]  /*6590*/  LDC.64 R2, c[0x4][RZ] ;  /* 0x01000000ff027b82 */ /* 0x001e220000000a00 */
[----:B------:R-:W-:Y:S01]  /*65a0*/  IMAD.MOV.U32 R9, RZ, RZ, 0x492 ;  /* 0x00000492ff097424 */ /* 0x000fe200078e00ff */
[----:B0-----:R0:W-:Y:S06]  /*65b0*/  STG.E desc[UR4][R2.64+0x918], R11 ;  /* 0x0009180b02007986 */ /* 0x0011ec000c101904 */
[----:B0-----:R-:W0:Y:S01]  /*65c0*/  LDC.64 R2, c[0x4][RZ] ;  /* 0x01000000ff027b82 */ /* 0x001e220000000a00 */
[----:B------:R-:W-:Y:S01]  /*65d0*/  HFMA2 R11, -RZ, RZ, 0, 6.98566436767578125e-05 ;  /* 0x00000494ff0b7431 */ /* 0x000fe200000001ff */
[----:B0-----:R0:W-:Y:S06]  /*65e0*/  STG.E desc[UR4][R2.64+0x91c], R5 ;  /* 0x00091c0502007986 */ /* 0x0011ec000c101904 */
[----:B0-----:R-:W0:Y:S01]  /*65f0*/  LDC.64 R2, c[0x4][RZ] ;  /* 0x01000000ff027b82 */ /* 0x001e220000000a00 */
[----:B------:R-:W-:Y:S01]  /*6600*/  IMAD.MOV.U32 R5, RZ, RZ, 0x496 ;  /* 0x00000496ff057424 */ /* 0x000fe200078e00ff */
[----:B0-----:R0:W-:Y:S06]  /*6610*/  STG.E desc[UR4][R2.64+0x920], R7 ;  /* 0x0009200702007986 */ /* 0x0011ec000c101904 */
[----:B0-----:R-:W0:Y:S01]  /*6620*/  LDC.64 R2, c[0x4][RZ] ;  /* 0x01000000ff027b82 */ /* 0x001e220000000a00 */
[----:B------:R-:W-:Y:S01]  /*6630*/  HFMA2 R7, -RZ, RZ, 0, 7.0095062255859375e-05 ;  /* 0x00000498ff077431 */ /* 0x000fe200000001ff */
[----:B0-----:R0:W-:Y:S06]  /*6640*/  STG.E desc[UR4][R2.64+0x924], R9 ;  /* 0x0009240902007986 */ /* 0x0011ec000c101904 */
[----:B0-----:R-:W0:Y:S01]  /*6650*/  LDC.64 R2, c[0x4][RZ] ;  /* 0x01000000ff027b82 */ /* 0x001e220000000a00 */
[----:B------:R-:W-:Y:S01]  /*6660*/  IMAD.MOV.U32 R9, RZ, RZ, 0x49a ;  /* 0x0000049aff097424 */ /* 0x000fe200078e00ff */
[----:B0-----:R0:W-:Y:S06]  /*6670*/  STG.E desc[UR4][R2.64+0x928], R11 ;  /* 0x0009280b02007986 */ /* 0x0011ec000c101904 */
[----:B0-----:R-:W0:Y:S01]  /*6680*/  LDC.64 R2, c[0x4][RZ] ;  /* 0x01000000ff027b82 */ /* 0x001e220000000a00 */
[----:B------:R-:W-:Y:S01]  /*6690*/  HFMA2 R11, -RZ, RZ, 0, 7.03334808349609375e-05 ;  /* 0x0000049cff0b7431 */ /* 0x000fe200000001ff */
[----:B0-----:R0:W-:Y:S06]  /*66a0*/  STG.E desc[UR4][R2.64+0x92c], R5 ;  /* 0x00092c0502007986 */ /* 0x0011ec000c101904 */
[----:B0-----:R-:W0:Y:S01]  /*66b0*/  LDC.64 R2, c[0x4][RZ] ;  /* 0x01000000ff027b82 */ /* 0x001e220000000a00 */
[----:B------:R-:W-:Y:S01]  /*66c0*/  IMAD.MOV.U32 R5, RZ, RZ, 0x49e ;  /* 0x0000049eff057424 */ /* 0x000fe200078e00ff */
[----:B0-----:R0:W-:Y:S06]  /*66d0*/  STG.E desc[UR4][R2.64+0x930], R7 ;  /* 0x0009300702007986 */ /* 0x0011ec000c101904 */
[----:B0-----:R-:W0:Y:S01]  /*66e0*/  LDC.64 R2, c[0x4][RZ] ;  /* 0x01000000ff027b82 */ /* 0x001e220000000a00 */
[----:B------:R-:W-:Y:S01]  /*66f0*/  HFMA2 R7, -RZ, RZ, 0, 7.05718994140625e-05 ;  /* 0x000004a0ff077431 */ /* 0x000fe200000001ff */
[----:B0-----:R0:W-:Y:S06]  /*6700*/  STG.E desc[UR4][R2.64+0x934], R9 ;  /* 0x0009340902007986 */ /* 0x0011ec000c101904 */
[----:B0-----:R-:W0:Y:S01]  /*6710*/  LDC.64 R2, c[0x4][RZ] ;  /* 0x01000000ff027b82 */ /* 0x001e220000000a00 */
[----:B------:R-:W-:Y:S01]  /*6720*/  IMAD.MOV.U32 R9, RZ, RZ, 0x4a2 ;  /* 0x000004a2ff097424 */ /* 0x000fe200078e00ff */
[----:B0-----:R0:W-:Y:S06]  /*6730*/  STG.E desc[UR4][R2.64+0x938], R11 ;  /* 0x0009380b02007986 */ /* 0x0011ec000c101904 */
[----:B0-----:R-:W0:Y:S01]  /*6740*/  LDC.64 R2, c[0x4][RZ] ;  /* 0x01000000ff027b82 */ /* 0x001e220000000a00 */
[----:B------:R-:W-:Y:S01]  /*6750*/  HFMA2 R11, -RZ, RZ, 0, 7.08103179931640625e-05 ;  /* 0x000004a4ff0b7431 */ /* 0x000fe200000001ff */
[----:B0-----:R0:W-:Y:S06]  /*6760*/  STG.E desc[UR4][R2.64+0x93c], R5 ;  /* 0x00093c0502007986 */ /* 0x0011ec000c101904 */
[----:B0-----:R-:W0:Y:S01]  /*6770*/  LDC.64 R2, c[0x4][RZ] ;  /* 0x01000000ff027b82 */ /* 0x001e220000000a00 */
[----:B------:R-:W-:Y:S01]  /*6780*/  IMAD.MOV.U32 R5, RZ, RZ, 0x4a6 ;  /* 0x000004a6ff057424 */ /* 0x000fe200078e00ff */
[----:B0-----:R0:W-:Y:S06]  /*6790*/  STG.E desc[UR4][R2.64+0x940], R7 ;  /* 0x0009400702007986 */ /* 0x0011ec000c101904 */
[----:B0-----:R-:W0:Y:S01]  /*67a0*/  LDC.64 R2, c[0x4][RZ] ;  /* 0x01000000ff027b82 */ /* 0x001e220000000a00 */
[----:B------:R-:W-:Y:S01]  /*67b0*/  HFMA2 R7, -RZ, RZ, 0, 7.1048736572265625e-05 ;  /* 0x000004a8ff077431 */ /* 0x000fe200000001ff */
[----:B0-----:R0:W-:Y:S06]  /*67c0*/  STG.E desc[UR4][R2.64+0x944], R9 ;  /* 0x0009440902007986 */ /* 0x0011ec000c101904 */
[----:B0-----:R-:W0:Y:S01]  /*67d0*/  LDC.64 R2, c[0x4][RZ] ;  /* 0x01000000ff027b82 */ /* 0x001e220000000a00 */
[----:B------:R-:W-:Y:S01]  /*67e0*/  IMAD.MOV.U32 R9, RZ, RZ, 0x4aa ;  /* 0x000004aaff097424 */ /* 0x000fe200078e00ff */
[----:B0-----:R0:W-:Y:S06]  /*67f0*/  STG.E desc[UR4][R2.64+0x948], R11 ;  /* 0x0009480b02007986 */ /* 0x0011ec000c101904 */
[----:B0-----:R-:W0:Y:S01]  /*6800*/  LDC.64 R2, c[0x4][RZ] ;  /* 0x01000000ff027b82 */ /* 0x001e220000000a00 */
[----:B------:R-:W-:Y:S01]  /*6810*/  HFMA2 R11, -RZ, RZ, 0, 7.12871551513671875e-05 ;  /* 0x000004acff0b7431 */ /* 0x000fe200000001ff */
[----:B0-----:R0:W-:Y:S06]  /*6820*/  STG.E desc[UR4][R2.64+0x94c], R5 ;  /* 0x00094c0502007986 */ /* 0x0011ec000c101904 */
[----:B0-----:R-:W0:Y:S01]  /*6830*/  LDC.64 R2, c[0x4][RZ] ;  /* 0x01000000ff027b82 */ /* 0x001e220000000a00 */
[----:B------:R-:W-:Y:S01]  /*6840*/  IMAD.MOV.U32 R5, RZ, RZ, 0x4ae ;  /* 0x000004aeff057424 */ /* 0x000fe200078e00ff */
[----:B0-----:R0:W-:Y:S06]  /*6850*/  STG.E desc[UR4][R2.64+0x950], R7 ;  /* 0x0009500702007986 */ /* 0x0011ec000c101904 */
[----:B0-----:R-:W0:Y:S01]  /*6860*/  LDC.64 R2, c[0x4][RZ] ;  /* 0x01000000ff027b82 */ /* 0x001e220000000a00 */
[----:B------:R-:W-:Y:S01]  /*6870*/  HFMA2 R7, -RZ, RZ, 0, 7.152557373046875e-05 ;  /* 0x000004b0ff077431 */ /* 0x000fe200000001ff */
[----:B0-----:R0:W-:Y:S06]  /*6880*/  STG.E desc[UR4][R2.64+0x954], R9 ;  /* 0x0009540902007986 */ /* 0x0011ec000c101904 */
[----:B0-----:R-:W0:Y:S01]  /*6890*/  LDC.64 R2, c[0x4][RZ] ;  /* 0x01000000ff027b82 */ /* 0x001e220000000a00 */
[----:B------:R-:W-:Y:S01]  /*68a0*/  IMAD.MOV.U32 R9, RZ, RZ, 0x4b2 ;  /* 0x000004b2ff097424 */ /* 0x000fe200078e00ff */
[----:B0-----:R0:W-:Y:S06]  /*68b0*/  STG.E desc[UR4][R2.64+0x958], R11 ;  /* 0x0009580b02007986 */ /* 0x0011ec000c101904 */
[----:B0-----:R-:W0:Y:S01]  /*68c0*/  LDC.64 R2, c[0x4][RZ] ;  /* 0x01000000ff027b82 */ /* 0x001e220000000a00 */
[----:B------:R-:W-:Y:S01]  /*68d0*/  HFMA2 R11, -RZ, RZ, 0, 7.17639923095703125e-05 ;  /* 0x000004b4ff0b7431 */ /* 0x000fe200000001ff */
[----:B0-----:R0:W-:Y:S06]  /*68e0*/  STG.E desc[UR4][R2.64+0x95c], R5 ;  /* 0x00095c0502007986 */ /* 0x0011ec000c101904 */
[----:B0-----:R-:W0:Y:S01]  /*68f0*/  LDC.64 R2, c[0x4][RZ] ;  /* 0x01000000ff027b82 */ /* 0x001e220000000a00 */
[----:B------:R-:W-:Y:S01]  /*6900*/  IMAD.MOV.U32 R5, RZ, RZ, 0x4b6 ;  /* 0x000004b6ff057424 */ /* 0x000fe200078e00ff */
[----:B0-----:R0:W-:Y:S06]  /*6910*/  STG.E desc[UR4][R2.64+0x960], R7 ;  /* 0x0009600702007986 */ /* 0x0011ec000c101904 */
[----:B0-----:R-:W0:Y:S01]  /*6920*/  LDC.64 R2, c[0x4][RZ] ;  /* 0x01000000ff027b82 */ /* 0x001e220000000a00 */
[----:B------:R-:W-:Y:S01]  /*6930*/  HFMA2 R7, -RZ, RZ, 0, 7.2002410888671875e-05 ;  /* 0x000004b8ff077431 */ /* 0x000fe200000001ff */
[----:B0-----:R0:W-:Y:S06]  /*6940*/  STG.E desc[UR4][R2.64+0x964], R9 ;  /* 0x0009640902007986 */ /* 0x0011ec000c101904 */
[----:B0-----:R-:W0:Y:S01]  /*6950*/  LDC.64 R2, c[0x4][RZ] ;  /* 0x01000000ff027b82 */ /* 0x001e220000000a00 */
[----:B------:R-:W-:Y:S01]  /*6960*/  IMAD.MOV.U32 R9, RZ, RZ, 0x4ba ;  /* 0x000004baff097424 */ /* 0x000fe200078e00ff */
[----:B0-----:R0:W-:Y:S06]  /*6970*/  STG.E desc[UR4][R2.64+0x968], R11 ;  /* 0x0009680b02007986 */ /* 0x0011ec000c101904 */
[----:B0-----:R-:W0:Y:S01]  /*6980*/  LDC.64 R2, c[0x4][RZ] ;  /* 0x01000000ff027b82 */ /* 0x001e220000000a00 */
[----:B------:R-:W-:Y:S01]  /*6990*/  HFMA2 R11, -RZ, RZ, 0, 7.22408294677734375e-05 ;  /* 0x000004bcff0b7431 */ /* 0x000fe200000001ff */
[----:B0-----:R0:W-:Y:S06]  /*69a0*/  STG.E desc[UR4][R2.64+0x96c], R5 ;  /* 0x00096c0502007986 */ /* 0x0011ec000c101904 */
[----:B0-----:R-:W0:Y:S01]  /*69b0*/  LDC.64 R2, c[0x4][RZ] ;  /* 0x01000000ff027b82 */ /* 0x001e220000000a00 */
[----:B------:R-:W-:Y:S01]  /*69c0*/  IMAD.MOV.U32 R5, RZ, RZ, 0x4be ;  /* 0x000004beff057424 */ /* 0x000fe200078e00ff */
[----:B0-----:R0:W-:Y:S06]  /*69d0*/  STG.E desc[UR4][R2.64+0x970], R7 ;  /* 0x0009700702007986 */ /* 0x0011ec000c101904 */
[----:B0-----:R-:W0:Y:S01]  /*69e0*/  LDC.64 R2, c[0x4][RZ] ;  /* 0x01000000ff027b82 */ /* 0x001e220000000a00 */
[----:B------:R-:W-:Y:S01]  /*69f0*/  HFMA2 R7, -RZ, RZ, 0, 7.2479248046875e-05 ;  /* 0x000004c0ff077431 */ /* 0x000fe200000001ff */
[----:B0-----:R0:W-:Y:S06]  /*6a00*/  STG.E desc[UR4][R2.64+0x974], R9 ;  /* 0x0009740902007986 */ /* 0x0011ec000c101904 */
[----:B0-----:R-:W0:Y:S01]  /*6a10*/  LDC.64 R2, c[0x4][RZ] ;  /* 0x01000000ff027b82 */ /* 0x001e220000000a00 */
[----:B------:R-:W-:Y:S01]  /*6a20*/  IMAD.MOV.U32 R9, RZ, RZ, 0x4c2 ;  /* 0x000004c2ff097424 */ /* 0x000fe200078e00ff */
[----:B0-----:R0:W-:Y:S06]  /*6a30*/  STG.E desc[UR4][R2.64+0x978], R11 ;  /* 0x0009780b02007986 */ /* 0x0011ec000c101904 */
[----:B0-----:R-:W0:Y:S01]  /*6a40*/  LDC.64 R2, c[0x4][RZ] ;  /* 0x01000000ff027b82 */ /* 0x001e220000000a00 */
[----:B------:R-:W-:Y:S01]  /*6a50*/  HFMA2 R11, -RZ, RZ, 0, 7.27176666259765625e-05 ;  /* 0x000004c4ff0b7431 */ /* 0x000fe200000001ff */
[----:B0-----:R0:W-:Y:S06]  /*6a60*/  STG.E desc[UR4][R2.64+0x97c], R5 ;  /* 0x00097c0502007986 */ /* 0x0011ec000c101904 */
[----:B0-----:R-:W0:Y:S01]  /*6a70*/  LDC.64 R2, c[0x4][RZ] ;  /* 0x01000000ff027b82 */ /* 0x001e220000000a00 */
[----:B------:R-:W-:Y:S01]  /*6a80*/  IMAD.MOV.U32 R5, RZ, RZ, 0x4c6 ;  /* 0x000004c6ff057424 */ /* 0x000fe200078e00ff */
[----:B0-----:R0:W-:Y:S06]  /*6a90*/  STG.E desc[UR4][R2.64+0x980], R7 ;  /* 0x0009800702007986 */ /* 0x0011ec000c101904 */
[----:B0-----:R-:W0:Y:S01]  /*6aa0*/  LDC.64 R2, c[0x4][RZ] ;  /* 0x01000000ff027b82 */ /* 0x001e220000000a00 */
[----:B------:R-:W-:Y:S01]  /*6ab0*/  HFMA2 R7, -RZ, RZ, 0, 7.2956085205078125e-05 ;  /* 0x000004c8ff077431 */ /* 0x000fe200000001ff */
[----:B0-----:R0:W-:Y:S06]  /*6ac0*/  STG.E desc[UR4][R2.64+0x984], R9 ;  /* 0x0009840902007986 */ /* 0x0011ec000c101904 */
[----:B0-----:R-:W0:Y:S01]  /*6ad0*/  LDC.64 R2, c[0x4][RZ] ;  /* 0x01000000ff027b82 */ /* 0x001e220000000a00 */
[----:B------:R-:W-:Y:S01]  /*6ae0*/  IMAD.MOV.U32 R9, RZ, RZ, 0x4ca ;  /* 0x000004caff097424 */ /* 0x000fe200078e00ff */
[----:B0-----:R0:W-:Y:S06]  /*6af0*/  STG.E desc[UR4][R2.64+0x988], R11 ;  /* 0x0009880b02007986 */ /* 0x0011ec000c101904 */
[----:B0-----:R-:W0:Y:S01]  /*6b00*/  LDC.64 R2, c[0x4][RZ] ;  /* 0x01000000ff027b82 */ /* 0x001e220000000a00 */
[----:B------:R-:W-:Y:S01]  /*6b10*/  HFMA2 R11, -RZ, RZ, 0, 7.31945037841796875e-05 ;  /* 0x000004ccff0b7431 */ /* 0x000fe200000001ff */
[----:B0-----:R0:W-:Y:S06]  /*6b20*/  STG.E desc[UR4][R2.64+0x98c], R5 ;  /* 0x00098c0502007986 */ /* 0x0011ec000c101904 */
[----:B0-----:R-:W0:Y:S01]  /*6b30*/  LDC.64 R2, c[0x4][RZ] ;  /* 0x01000000ff027b82 */ /* 0x001e220000000a00 */
[----:B------:R-:W-:Y:S01]  /*6b40*/  IMAD.MOV.U32 R5, RZ, RZ, 0x4ce ;  /* 0x000004ceff057424 */ /* 0x000fe200078e00ff */
[----:B0-----:R0:W-:Y:S06]  /*6b50*/  STG.E desc[UR4][R2.64+0x990], R7 ;  /* 0x0009900702007986 */ /* 0x0011ec000c101904 */
[----:B0-----:R-:W0:Y:S01]  /*6b60*/  LDC.64 R2, c[0x4][RZ] ;  /* 0x01000000ff027b82 */ /* 0x001e220000000a00 */
[----:B------:R-:W-:Y:S01]  /*6b70*/  HFMA2 R7, -RZ, RZ, 0, 7.343292236328125e-05 ;  /* 0x000004d0ff077431 */ /* 0x000fe200000001ff */
[----:B0-----:R0:W-:Y:S06]  /*6b80*/  STG.E desc[UR4][R2.64+0x994], R9 ;  /* 0x0009940902007986 */ /* 0x0011ec000c101904 */
[----:B0-----:R-:W0:Y:S01]  /*6b90*/  LDC.64 R2, c[0x4][RZ] ;  /* 0x01000000ff027b82 */ /* 0x001e220000000a00 */
[----:B------:R-:W-:Y:S01]  /*6ba0*/  IMAD.MOV.U32 R9, RZ, RZ, 0x4d2 ;  /* 0x000004d2ff097424 */ /* 0x000fe200078e00ff */
[----:B0-----:R0:W-:Y:S06]  /*6bb0*/  STG.E desc[UR4][R2.64+0x998], R11 ;  /* 0x0009980b02007986 */ /* 0x0011ec000c101904 */
[----:B0-----:R-:W0:Y:S01]  /*6bc0*/  LDC.64 R2, c[0x4][RZ] ;  /* 0x01000000ff027b82 */ /* 0x001e220000000a00 */
[----:B------:R-:W-:Y:S01]  /*6bd0*/  HFMA2 R11, -RZ, RZ, 0, 7.36713409423828125e-05 ;  /* 0x000004d4ff0b7431 */ /* 0x000fe200000001ff */
[----:B0-----:R0:W-:Y:S06]  /*6be0*/  STG.E desc[UR4][R2.64+0x99c], R5 ;  /* 0x00099c0502007986 */ /* 0x0011ec000c101904 */
[----:B0-----:R-:W0:Y:S01]  /*6bf0*/  LDC.64 R2, c[0x4][RZ] ;  /* 0x01000000ff027b82 */ /* 0x001e220000000a00 */
[----:B------:R-:W-:Y:S01]  /*6c00*/  IMAD.MOV.U32 R5, RZ, RZ, 0x4d6 ;  /* 0x000004d6ff057424 */ /* 0x000fe200078e00ff */
[----:B0-----:R0:W-:Y:S06]  /*6c10*/  STG.E desc[UR4][R2.64+0x9a0], R7 ;  /* 0x0009a00702007986 */ /* 0x0011ec000c101904 */
[----:B0-----:R-:W0:Y:S01]  /*6c20*/  LDC.64 R2, c[0x4][RZ] ;  /* 0x01000000ff027b82 */ /* 0x001e220000000a00 */
[----:B------:R-:W-:Y:S01]  /*6c30*/  HFMA2 R7, -RZ, RZ, 0, 7.3909759521484375e-05 ;  /* 0x000004d8ff077431 */ /* 0x000fe200000001ff */
[----:B0-----:R0:W-:Y:S06]  /*6c40*/  STG.E desc[UR4][R2.64+0x9a4], R9 ;  /* 0x0009a40902007986 */ /* 0x0011ec000c101904 */
[----:B0-----:R-:W0:Y:S01]  /*6c50*/  LDC.64 R2, c[0x4][RZ] ;  /* 0x01000000ff027b82 */ /* 0x001e220000000a00 */
[----:B------:R-:W-:Y:S01]  /*6c60*/  IMAD.MOV.U32 R9, RZ, RZ, 0x4da ;  /* 0x000004daff097424 */ /* 0x000fe200078e00ff */
[----:B0-----:R0:W-:Y:S06]  /*6c70*/  STG.E desc[UR4][R2.64+0x9a8], R11 ;  /* 0x0009a80b02007986 */ /* 0x0011ec000c101904 */
[----:B0-----:R-:W0:Y:S01]  /*6c80*/  LDC.64 R2, c[0x4][RZ] ;  /* 0x01000000ff027b82 */ /* 0x001e220000000a00 */
[----:B------:R-:W-:Y:S01]  /*6c90*/  HFMA2 R11, -RZ, RZ, 0, 7.41481781005859375e-05 ;  /* 0x000004dcff0b7431 */ /* 0x000fe200000001ff */
[----:B0-----:R0:W-:Y:S06]  /*6ca0*/  STG.E desc[UR4][R2.64+0x9ac], R5 ;  /* 0x0009ac0502007986 */ /* 0x0011ec000c101904 */
[----:B0-----:R-:W0:Y:S01]  /*6cb0*/  LDC.64 R2, c[0x4][RZ] ;  /* 0x01000000ff027b82 */ /* 0x001e220000000a00 */
[----:B------:R-:W-:Y:S01]  /*6cc0*/  IMAD.MOV.U32 R5, RZ, RZ, 0x4de ;  /* 0x000004deff057424 */ /* 0x000fe200078e00ff */
[----:B0-----:R0:W-:Y:S06]  /*6cd0*/  STG.E desc[UR4][R2.64+0x9b0], R7 ;  /* 0x0009b00702007986 */ /* 0x0011ec000c101904 */
[----:B0-----:R-:W0:Y:S01]  /*6ce0*/  LDC.64 R2, c[0x4][RZ] ;  /* 0x01000000ff027b82 */ /* 0x001e220000000a00 */
[----:B------:R-:W-:Y:S01]  /*6cf0*/  HFMA2 R7, -RZ, RZ, 0, 7.43865966796875e-05 ;  /* 0x000004e0ff077431 */ /* 0x000fe200000001ff */
[----:B0-----:R0:W-:Y:S06]  /*6d00*/  STG.E desc[UR4][R2.64+0x9b4], R9 ;  /* 0x0009b40902007986 */ /* 0x0011ec000c101904 */
[----:B0-----:R-:W0:Y:S01]  /*6d10*/  LDC.64 R2, c[0x4][RZ] ;  /* 0x01000000ff027b82 */ /* 0x001e220000000a00 */
[----:B------:R-:W-:Y:S01]  /*6d20*/  IMAD.MOV.U32 R9, RZ, RZ, 0x4e2 ;  /* 0x000004e2ff097424 */ /* 0x000fe200078e00ff */
[----:B0-----:R0:W-:Y:S06]  /*6d30*/  STG.E desc[UR4][R2.64+0x9b8], R11 ;  /* 0x0009b80b02007986 */ /* 0x0011ec000c101904 */
[----:B0-----:R-:W0:Y:S01]  /*6d40*/  LDC.64 R2, c[0x4][RZ] ;  /* 0x01000000ff027b82 */ /* 0x001e220000000a00 */
[----:B------:R-:W-:Y:S01]  /*6d50*/  HFMA2 R11, -RZ, RZ, 0, 7.46250152587890625e-05 ;  /* 0x000004e4ff0b7431 */ /* 0x000fe200000001ff */
[----:B0-----:R0:W-:Y:S06]  /*6d60*/  STG.E desc[UR4][R2.64+0x9bc], R5 ;  /* 0x0009bc0502007986 */ /* 0x0011ec000c101904 */
[----:B0-----:R-:W0:Y:S01]  /*6d70*/  LDC.64 R2, c[0x4][RZ] ;  /* 0x01000000ff027b82 */ /* 0x001e220000000a00 */
[----:B------:R-:W-:Y:S01]  /*6d80*/  IMAD.MOV.U32 R5, RZ, RZ, 0x4e6 ;  /* 0x000004e6ff057424 */ /* 0x000fe200078e00ff */
[----:B0-----:R0:W-:Y:S06]  /*6d90*/  STG.E desc[UR4][R2.64+0x9c0], R7 ;  /* 0x0009c00702007986 */ /* 0x0011ec000c101904 */
[----:B0-----:R-:W0:Y:S01]  /*6da0*/  LDC.64 R2, c[0x4][RZ] ;  /* 0x01000000ff027b82 */ /* 0x001e220000000a00 */
[----:B------:R-:W-:Y:S01]  /*6db0*/  HFMA2 R7, -RZ, RZ, 0, 7.4863433837890625e-05 ;  /* 0x000004e8ff077431 */ /* 0x000fe200000001ff */
[----:B0-----:R0:W-:Y:S06]  /*6dc0*/  STG.E desc[UR4][R2.64+0x9c4], R9 ;  /* 0x0009c40902007986 */ /* 0x0011ec000c101904 */
[----:B0-----:R-:W0:Y:S01]  /*6dd0*/  LDC.64 R2, c[0x4][RZ] ;  /* 0x01000000ff027b82 */ /* 0x001e220000000a00 */
[----:B------:R-:W-:Y:S01]  /*6de0*/  IMAD.MOV.U32 R9, RZ, RZ, 0x4ea ;  /* 0x000004eaff097424 */ /* 0x000fe200078e00ff */
[----:B0-----:R0:W-:Y:S06]  /*6df0*/  STG.E desc[UR4][R2.64+0x9c8], R11 ;  /* 0x0009c80b02007986 */ /* 0x0011ec000c101904 */
[----:B0-----:R-:W0:Y:S01]  /*6e00*/  LDC.64 R2, c[0x4][RZ] ;  /* 0x01000000ff027b82 */ /* 0x001e220000000a00 */
[----:B------:R-:W-:Y:S01]  /*6e10*/  HFMA2 R11, -RZ, RZ, 0, 7.51018524169921875e-05 ;  /* 0x000004ecff0b7431 */ /* 0x000fe200000001ff */
[----:B0-----:R0:W-:Y:S06]  /*6e20*/  STG.E desc[UR4][R2.64+0x9cc], R5 ;  /* 0x0009cc0502007986 */ /* 0x0011ec000c101904 */
[----:B0-----:R-:W0:Y:S01]  /*6e30*/  LDC.64 R2, c[0x4][RZ] ;  /* 0x01000000ff027b82 */ /* 0x001e220000000a00 */
[----:B------:R-:W-:Y:S01]  /*6e40*/  IMAD.MOV.U32 R5, RZ, RZ, 0x4ee ;  /* 0x000004eeff057424 */ /* 0x000fe200078e00ff */
[----:B0-----:R0:W-:Y:S06]  /*6e50*/  STG.E desc[UR4][R2.64+0x9d0], R7 ;  /* 0x0009d00702007986 */ /* 0x0011ec000c101904 */
[----:B0-----:R-:W0:Y:S01]  /*6e60*/  LDC.64 R2, c[0x4][RZ] ;  /* 0x01000000ff027b82 */ /* 0x001e220000000a00 */
[----:B------:R-:W-:Y:S01]  /*6e70*/  HFMA2 R7, -RZ, RZ, 0, 7.534027099609375e-05 ;  /* 0x000004f0ff077431 */ /* 0x000fe200000001ff */
[----:B0-----:R0:W-:Y:S06]  /*6e80*/  STG.E desc[UR4][R2.64+0x9d4], R9 ;  /* 0x0009d40902007986 */ /* 0x0011ec000c101904 */
[----:B0-----:R-:W0:Y:S01]  /*6e90*/  LDC.64 R2, c[0x4][RZ] ;  /* 0x01000000ff027b82 */ /* 0x001e220000000a00 */
[----:B------:R-:W-:Y:S01]  /*6ea0*/  IMAD.MOV.U32 R9, RZ, RZ, 0x4f2 ;  /* 0x000004f2ff097424 */ /* 0x000fe200078e00ff */
[----:B0-----:R0:W-:Y:S06]  /*6eb0*/  STG.E desc[UR4][R2.64+0x9d8], R11 ;  /* 0x0009d80b02007986 */ /* 0x0011ec000c101904 */
[----:B0-----:R-:W0:Y:S01]  /*6ec0*/  LDC.64 R2, c[0x4][RZ] ;  /* 0x01000000ff027b82 */ /* 0x001e220000000a00 */
[----:B------:R-:W-:Y:S01]  /*6ed0*/  HFMA2 R11, -RZ, RZ, 0, 7.55786895751953125e-05 ;  /* 0x000004f4ff0b7431 */ /* 0x000fe200000001ff */
[----:B0-----:R0:W-:Y:S06]  /*6ee0*/  STG.E desc[UR4][R2.64+0x9dc], R5 ;  /* 0x0009dc0502007986 */ /* 0x0011ec000c101904 */
[----:B0-----:R-:W0:Y:S01]  /*6ef0*/  LDC.64 R2, c[0x4][RZ] ;  /* 0x01000000ff027b82 */ /* 0x001e220000000a00 */
[----:B------:R-:W-:Y:S01]  /*6f00*/  IMAD.MOV.U32 R5, RZ, RZ, 0x4f6 ;  /* 0x000004f6ff057424 */ /* 0x000fe200078e00ff */
[----:B0-----:R0:W-:Y:S06]  /*6f10*/  STG.E desc[UR4][R2.64+0x9e0], R7 ;  /* 0x0009e00702007986 */ /* 0x0011ec000c101904 */
[----:B0-----:R-:W0:Y:S01]  /*6f20*/  LDC.64 R2, c[0x4][RZ] ;  /* 0x01000000ff027b82 */ /* 0x001e220000000a00 */
[----:B------:R-:W-:Y:S01]  /*6f30*/  HFMA2 R7, -RZ, RZ, 0, 7.5817108154296875e-05 ;  /* 0x000004f8ff077431 */ /* 0x000fe200000001ff */
[----:B0-----:R0:W-:Y:S06]  /*6f40*/  STG.E desc[UR4][R2.64+0x9e4], R9 ;  /* 0x0009e40902007986 */ /* 0x0011ec000c101904 */
[----:B0-----:R-:W0:Y:S01]  /*6f50*/  LDC.64 R2, c[0x4][RZ] ;  /* 0x01000000ff027b82 */ /* 0x001e220000000a00 */
[----:B------:R-:W-:Y:S01]  /*6f60*/  IMAD.MOV.U32 R9, RZ, RZ, 0x4fa ;  /* 0x000004faff097424 */ /* 0x000fe200078e00ff */
[----:B0-----:R0:W-:Y:S06]  /*6f70*/  STG.E desc[UR4][R2.64+0x9e8], R11 ;  /* 0x0009e80b02007986 */ /* 0x0011ec000c101904 */
[----:B0-----:R-:W0:Y:S01]  /*6f80*/  LDC.64 R2, c[0x4][RZ] ;  /* 0x01000000ff027b82 */ /* 0x001e220000000a00 */
[----:B------:R-:W-:Y:S01]  /*6f90*/  HFMA2 R11, -RZ, RZ, 0, 7.60555267333984375e-05 ;  /* 0x000004fcff0b7431 */ /* 0x000fe200000001ff */
[----:B0-----:R0:W-:Y:S06]  /*6fa0*/  STG.E desc[UR4][R2.64+0x9ec], R5 ;  /* 0x0009ec0502007986 */ /* 0x0011ec000c101904 */
[----:B0-----:R-:W0:Y:S01]  /*6fb0*/  LDC.64 R2, c[0x4][RZ] ;  /* 0x01000000ff027b82 */ /* 0x001e220000000a00 */
[----:B------:R-:W-:Y:S01]  /*6fc0*/  IMAD.MOV.U32 R5, RZ, RZ, 0x4fe ;  /* 0x000004feff057424 */ /* 0x000fe200078e00ff */
[----:B0-----:R0:W-:Y:S06]  /*6fd0*/  STG.E desc[UR4][R2.64+0x9f0], R7 ;  /* 0x0009f00702007986 */ /* 0x0011ec000c101904 */
[----:B0-----:R-:W0:Y:S01]  /*6fe0*/  LDC.64 R2, c[0x4][RZ] ;  /* 0x01000000ff027b82 */ /* 0x001e220000000a00 */
[----:B------:R-:W-:Y:S01]  /*6ff0*/  HFMA2 R7, -RZ, RZ, 0, 7.62939453125e-05 ;  /* 0x00000500ff077431 */ /* 0x000fe200000001ff */
[----:B0-----:R0:W-:Y:S06]  /*7000*/  STG.E desc[UR4][R2.64+0x9f4], R9 ;  /* 0x0009f40902007986 */ /* 0x0011ec000c101904 */
[----:B0-----:R-:W0:Y:S01]  /*7010*/  LDC.64 R2, c[0x4][RZ] ;  /* 0x01000000ff027b82 */ /* 0x001e220000000a00 */
[----:B------:R-:W-:Y:S01]  /*7020*/  IMAD.MOV.U32 R9, RZ, RZ, 0x502 ;  /* 0x00000502ff097424 */ /* 0x000fe200078e00ff */
[----:B0-----:R0:W-:Y:S06]  /*7030*/  STG.E desc[UR4][R2.64+0x9f8], R11 ;  /* 0x0009f80b02007986 */ /* 0x0011ec000c101904 */
[----:B0-----:R-:W0:Y:S01]  /*7040*/  LDC.64 R2, c[0x4][RZ] ;  /* 0x01000000ff027b82 */ /* 0x001e220000000a00 */
[----:B------:R-:W-:Y:S01]  /*7050*/  HFMA2 R11, -RZ, RZ, 0, 7.65323638916015625e-05 ;  /* 0x00000504ff0b7431 */ /* 0x000fe200000001ff */
[----:B0-----:R0:W-:Y:S06]  /*7060*/  STG.E desc[UR4][R2.64+0x9fc], R5 ;  /* 0x0009fc0502007986 */ /* 0x0011ec000c101904 */
[----:B0-----:R-:W0:Y:S01]  /*7070*/  LDC.64 R2, c[0x4][RZ] ;  /* 0x01000000ff027b82 */ /* 0x001e220000000a00 */
[----:B------:R-:W-:Y:S01]  /*7080*/  IMAD.MOV.U32 R5, RZ, RZ, 0x506 ;  /* 0x00000506ff057424 */ /* 0x000fe200078e00ff */
[----:B0-----:R0:W-:Y:S06]  /*7090*/  STG.E desc[UR4][R2.64+0xa00], R7 ;  /* 0x000a000702007986 */ /* 0x0011ec000c101904 */
[----:B0-----:R-:W0:Y:S01]  /*70a0*/  LDC.64 R2, c[0x4][RZ] ;  /* 0x01000000ff027b82 */ /* 0x001e220000000a00 */
[----:B------:R-:W-:Y:S01]  /*70b0*/  HFMA2 R7, -RZ, RZ, 0, 7.6770782470703125e-05 ;  /* 0x00000508ff077431 */ /* 0x000fe200000001ff */
[----:B0-----:R0:W-:Y:S06]  /*70c0*/  STG.E desc[UR4][R2.64+0xa04], R9 ;  /* 0x000a040902007986 */ /* 0x0011ec000c101904 */
[----:B0-----:R-:W0:Y:S01]  /*70d0*/  LDC.64 R2, c[0x4][RZ] ;  /* 0x01000000ff027b82 */ /* 0x001e220000000a00 */
[----:B------:R-:W-:Y:S01]  /*70e0*/  IMAD.MOV.U32 R9, RZ, RZ, 0x50a ;  /* 0x0000050aff097424 */ /* 0x000fe200078e00ff */
[----:B0-----:R0:W-:Y:S06]  /*70f0*/  STG.E desc[UR4][R2.64+0xa08], R11 ;  /* 0x000a080b02007986 */ /* 0x0011ec000c101904 */
[----:B0-----:R-:W0:Y:S01]  /*7100*/  LDC.64 R2, c[0x4][RZ] ;  /* 0x01000000ff027b82 */ /* 0x001e220000000a00 */
[----:B------:R-:W-:Y:S01]  /*7110*/  HFMA2 R11, -RZ, RZ, 0, 7.70092010498046875e-05 ;  /* 0x0000050cff0b7431 */ /* 0x000fe200000001ff */
[----:B0-----:R0:W-:Y:S06]  /*7120*/  STG.E desc[UR4][R2.64+0xa0c], R5 ;  /* 0x000a0c0502007986 */ /* 0x0011ec000c101904 */
[----:B0-----:R-:W0:Y:S01]  /*7130*/  LDC.64 R2, c[0x4][RZ] ;  /* 0x01000000ff027b82 */ /* 0x001e220000000a00 */
[----:B------:R-:W-:Y:S01]  /*7140*/  IMAD.MOV.U32 R5, RZ, RZ, 0x50e ;  /* 0x0000050eff057424 */ /* 0x000fe200078e00ff */
[----:B0-----:R0:W-:Y:S06]  /*7150*/  STG.E desc[UR4][R2.64+0xa10], R7 ;  /* 0x000a100702007986 */ /* 0x0011ec000c101904 */
[----:B0-----:R-:W0:Y:S01]  /*7160*/  LDC.64 R2, c[0x4][RZ] ;  /* 0x01000000ff027b82 */ /* 0x001e220000000a00 */
[----:B------:R-:W-:Y:S01]  /*7170*/  HFMA2 R7, -RZ, RZ, 0, 7.724761962890625e-05 ;  /* 0x00000510ff077431 */ /* 0x000fe200000001ff */
[----:B0-----:R0:W-:Y:S06]  /*7180*/  STG.E desc[UR4][R2.64+0xa14], R9 ;  /* 0x000a140902007986 */ /* 0x0011ec000c101904 */
[----:B0-----:R-:W0:Y:S01]  /*7190*/  LDC.64 R2, c[0x4][RZ] ;  /* 0x01000000ff027b82 */ /* 0x001e220000000a00 */
[----:B------:R-:W-:Y:S01]  /*71a0*/  IMAD.MOV.U32 R9, RZ, RZ, 0x512 ;  /* 0x00000512ff097424 */ /* 0x000fe200078e00ff */
[----:B0-----:R0:W-:Y:S06]  /*71b0*/  STG.E desc[UR4][R2.64+0xa18], R11 ;  /* 0x000a180b02007986 */ /* 0x0011ec000c101904 */
[----:B0-----:R-:W0:Y:S01]  /*71c0*/  LDC.64 R2, c[0x4][RZ] ;  /* 0x01000000ff027b82 */ /* 0x001e220000000a00 */
[----:B------:R-:W-:Y:S01]  /*71d0*/  HFMA2 R11, -RZ, RZ, 0, 7.74860382080078125e-05 ;  /* 0x00000514ff0b7431 */ /* 0x000fe200000001ff */
[----:B0-----:R0:W-:Y:S06]  /*71e0*/  STG.E desc[UR4][R2.64+0xa1c], R5 ;  /* 0x000a1c0502007986 */ /* 0x0011ec000c101904 */
[----:B0-----:R-:W0:Y:S01]  /*71f0*/  LDC.64 R2, c[0x4][RZ] ;  /* 0x01000000ff027b82 */ /* 0x001e220000000a00 */
[----:B------:R-:W-:Y:S01]  /*7200*/  IMAD.MOV.U32 R5, RZ, RZ, 0x516 ;  /* 0x00000516ff057424 */ /* 0x000fe200078e00ff */
[----:B0-----:R0:W-:Y:S06]  /*7210*/  STG.E desc[UR4][R2.64+0xa20], R7 ;  /* 0x000a200702007986 */ /* 0x0011ec000c101904 */
[----:B0-----:R-:W0:Y:S01]  /*7220*/  LDC.64 R2, c[0x4][RZ] ;  /* 0x01000000ff027b82 */ /* 0x001e220000000a00 */
[----:B------:R-:W-:Y:S01]  /*7230*/  HFMA2 R7, -RZ, RZ, 0, 7.7724456787109375e-05 ;  /* 0x00000518ff077431 */ /* 0x000fe200000001ff */
[----:B0-----:R0:W-:Y:S06]  /*7240*/  STG.E desc[UR4][R2.64+0xa24], R9 ;  /* 0x000a240902007986 */ /* 0x0011ec000c101904 */
[----:B0-----:R-:W0:Y:S01]  /*7250*/  LDC.64 R2, c[0x4][RZ] ;  /* 0x01000000ff027b82 */ /* 0x001e220000000a00 */
[----:B------:R-:W-:Y:S01]  /*7260*/  IMAD.MOV.U32 R9, RZ, RZ, 0x51a ;  /* 0x0000051aff097424 */ /* 0x000fe200078e00ff */
[----:B0-----:R0:W-:Y:S06]  /*7270*/  STG.E desc[UR4][R2.64+0xa28], R11 ;  /* 0x000a280b02007986 */ /* 0x0011ec000c101904 */
[----:B0-----:R-:W0:Y:S01]  /*7280*/  LDC.64 R2, c[0x4][RZ] ;  /* 0x01000000ff027b82 */ /* 0x001e220000000a00 */
[----:B------:R-:W-:Y:S01]  /*7290*/  HFMA2 R11, -RZ, RZ, 0, 7.79628753662109375e-05 ;  /* 0x0000051cff0b7431 */ /* 0x000fe200000001ff */
[----:B0-----:R0:W-:Y:S06]  /*72a0*/  STG.E desc[UR4][R2.64+0xa2c], R5 ;  /* 0x000a2c0502007986 */ /* 0x0011ec000c101904 */
[----:B0-----:R-:W0:Y:S01]  /*72b0*/  LDC.64 R2, c[0x4][RZ] ;  /* 0x01000000ff027b82 */ /* 0x001e220000000a00 */
[----:B------:R-:W-:Y:S01]  /*72c0*/  IMAD.MOV.U32 R5, RZ, RZ, 0x51e ;  /* 0x0000051eff057424 */ /* 0x000fe200078e00ff */
[----:B0-----:R0:W-:Y:S06]  /*72d0*/  STG.E desc[UR4][R2.64+0xa30], R7 ;  /* 0x000a300702007986 */ /* 0x0011ec000c101904 */
[----:B0-----:R-:W0:Y:S01]  /*72e0*/  LDC.64 R2, c[0x4][RZ] ;  /* 0x01000000ff027b82 */ /* 0x001e220000000a00 */
[----:B------:R-:W-:Y:S01]  /*72f0*/  HFMA2 R7, -RZ, RZ, 0, 7.82012939453125e-05 ;  /* 0x00000520ff077431 */ /* 0x000fe200000001ff */
[----:B0-----:R0:W-:Y:S06]  /*7300*/  STG.E desc[UR4][R2.64+0xa34], R9 ;  /* 0x000a340902007986 */ /* 0x0011ec000c101904 */
[----:B0-----:R-:W0:Y:S01]  /*7310*/  LDC.64 R2, c[0x4][RZ] ;  /* 0x01000000ff027b82 */ /* 0x001e220000000a00 */
[----:B------:R-:W-:Y:S01]  /*7320*/  IMAD.MOV.U32 R9, RZ, RZ, 0x522 ;  /* 0x00000522ff097424 */ /* 0x000fe200078e00ff */
[----:B0-----:R0:W-:Y:S06]  /*7330*/  STG.E desc[UR4][R2.64+0xa38], R11 ;  /* 0x000a380b02007986 */ /* 0x0011ec000c101904 */
[----:B0-----:R-:W0:Y:S01]  /*7340*/  LDC.64 R2, c[0x4][RZ] ;  /* 0x01000000ff027b82 */ /* 0x001e220000000a00 */
[----:B------:R-:W-:Y:S01]  /*7350*/  HFMA2 R11, -RZ, RZ, 0, 7.84397125244140625e-05 ;  /* 0x00000524ff0b7431 */ /* 0x000fe200000001ff */
[----:B0-----:R0:W-:Y:S06]  /*7360*/  STG.E desc[UR4][R2.64+0xa3c], R5 ;  /* 0x000a3c0502007986 */ /* 0x0011ec000c101904 */
[----:B0-----:R-:W0:Y:S01]  /*7370*/  LDC.64 R2, c[0x4][RZ] ;  /* 0x01000000ff027b82 */ /* 0x001e220000000a00 */
[----:B------:R-:W-:Y:S01]  /*7380*/  IMAD.MOV.U32 R5, RZ, RZ, 0x526 ;  /* 0x00000526ff057424 */ /* 0x000fe200078e00ff */
[----:B0-----:R0:W-:Y:S06]  /*7390*/  STG.E desc[UR4][R2.64+0xa40], R7 ;  /* 0x000a400702007986 */ /* 0x0011ec000c101904 */
[----:B0-----:R-:W0:Y:S01]  /*73a0*/  LDC.64 R2, c[0x4][RZ] ;  /* 0x01000000ff027b82 */ /* 0x001e220000000a00 */
[----:B------:R-:W-:Y:S01]  /*73b0*/  HFMA2 R7, -RZ, RZ, 0, 7.8678131103515625e-05 ;  /* 0x00000528ff077431 */ /* 0x000fe200000001ff */
[----:B0-----:R0:W-:Y:S06]  /*73c0*/  STG.E desc[UR4][R2.64+0xa44], R9 ;  /* 0x000a440902007986 */ /* 0x0011ec000c101904 */
[----:B0-----:R-:W0:Y:S01]  /*73d0*/  LDC.64 R2, c[0x4][RZ] ;  /* 0x01000000ff027b82 */ /* 0x001e220000000a00 */
[----:B------:R-:W-:Y:S01]  /*73e0*/  IMAD.MOV.U32 R9, RZ, RZ, 0x52a ;  /* 0x0000052aff097424 */ /* 0x000fe200078e00ff */
[----:B0-----:R0:W-:Y:S06]  /*73f0*/  STG.E desc[UR4][R2.64+0xa48], R11 ;  /* 0x000a480b02007986 */ /* 0x0011ec000c101904 */
[----:B0-----:R-:W0:Y:S01]  /*7400*/  LDC.64 R2, c[0x4][RZ] ;  /* 0x01000000ff027b82 */ /* 0x001e220000000a00 */
[----:B------:R-:W-:Y:S01]  /*7410*/  HFMA2 R11, -RZ, RZ, 0, 7.89165496826171875e-05 ;  /* 0x0000052cff0b7431 */ /* 0x000fe200000001ff */
[----:B0-----:R0:W-:Y:S06]  /*7420*/  STG.E desc[UR4][R2.64+0xa4c], R5 ;  /* 0x000a4c0502007986 */ /* 0x0011ec000c101904 */
[----:B0-----:R-:W0:Y:S01]  /*7430*/  LDC.64 R2, c[0x4][RZ] ;  /* 0x01000000ff027b82 */ /* 0x001e220000000a00 */
[----:B------:R-:W-:Y:S01]  /*7440*/  IMAD.MOV.U32 R5, RZ, RZ, 0x52e ;  /* 0x0000052eff057424 */ /* 0x000fe200078e00ff */
[----:B0-----:R0:W-:Y:S06]  /*7450*/  STG.E desc[UR4][R2.64+0xa50], R7 ;  /* 0x000a500702007986 */ /* 0x0011ec000c101904 */
[----:B0-----:R-:W0:Y:S01]  /*7460*/  LDC.64 R2, c[0x4][RZ] ;  /* 0x01000000ff027b82 */ /* 0x001e220000000a00 */
[----:B------:R-:W-:Y:S01]  /*7470*/  HFMA2 R7, -RZ, RZ, 0, 7.915496826171875e-05 ;  /* 0x00000530ff077431 */ /* 0x000fe200000001ff */
[----:B0-----:R0:W-:Y:S06]  /*7480*/  STG.E desc[UR4][R2.64+0xa54], R9 ;  /* 0x000a540902007986 */ /* 0x0011ec000c101904 */
[----:B0-----:R-:W0:Y:S01]  /*7490*/  LDC.64 R2, c[0x4][RZ] ;  /* 0x01000000ff027b82 */ /* 0x001e220000000a00 */
[----:B------:R-:W-:Y:S01]  /*74a0*/  IMAD.MOV.U32 R9, RZ, RZ, 0x532 ;  /* 0x00000532ff097424 */ /* 0x000fe200078e00ff */
[----:B0-----:R0:W-:Y:S06]  /*74b0*/  STG.E desc[UR4][R2.64+0xa58], R11 ;  /* 0x000a580b02007986 */ /* 0x0011ec000c101904 */
[----:B0-----:R-:W0:Y:S01]  /*74c0*/  LDC.64 R2, c[0x4][RZ] ;  /* 0x01000000ff027b82 */ /* 0x001e220000000a00 */
[----:B------:R-:W-:Y:S01]  /*74d0*/  HFMA2 R11, -RZ, RZ, 0, 7.93933868408203125e-05 ;  /* 0x00000534ff0b7431 */ /* 0x000fe200000001ff */
[----:B0-----:R0:W-:Y:S06]  /*74e0*/  STG.E desc[UR4][R2.64+0xa5c], R5 ;  /* 0x000a5c0502007986 */ /* 0x0011ec000c101904 */
[----:B0-----:R-:W0:Y:S01]  /*74f0*/  LDC.64 R2, c[0x4][RZ] ;  /* 0x01000000ff027b82 */ /* 0x001e220000000a00 */
[----:B------:R-:W-:Y:S01]  /*7500*/  IMAD.MOV.U32 R5, RZ, RZ, 0x536 ;  /* 0x00000536ff057424 */ /* 0x000fe200078e00ff */
[----:B0-----:R0:W-:Y:S06]  /*7510*/  STG.E desc[UR4][R2.64+0xa60], R7 ;  /* 0x000a600702007986 */ /* 0x0011ec000c101904 */
[----:B0-----:R-:W0:Y:S01]  /*7520*/  LDC.64 R2, c[0x4][RZ] ;  /* 0x01000000ff027b82 */ /* 0x001e220000000a00 */
[----:B------:R-:W-:Y:S01]  /*7530*/  HFMA2 R7, -RZ, RZ, 0, 7.9631805419921875e-05 ;  /* 0x00000538ff077431 */ /* 0x000fe200000001ff */
[----:B0-----:R0:W-:Y:S06]  /*7540*/  STG.E desc[UR4][R2.64+0xa64], R9 ;  /* 0x000a640902007986 */ /* 0x0011ec000c101904 */
[----:B0-----:R-:W0:Y:S01]  /*7550*/  LDC.64 R2, c[0x4][RZ] ;  /* 0x01000000ff027b82 */ /* 0x001e220000000a00 */
[----:B------:R-:W-:Y:S01]  /*7560*/  IMAD.MOV.U32 R9, RZ, RZ, 0x53a ;  /* 0x0000053aff097424 */ /* 0x000fe200078e00ff */
[----:B0-----:R0:W-:Y:S06]  /*7570*/  STG.E desc[UR4][R2.64+0xa68], R11 ;  /* 0x000a680b02007986 */ /* 0x0011ec000c101904 */
[----:B0-----:R-:W0:Y:S01]  /*7580*/  LDC.64 R2, c[0x4][RZ] ;  /* 0x01000000ff027b82 */ /* 0x001e220000000a00 */
[----:B------:R-:W-:Y:S01]  /*7590*/  HFMA2 R11, -RZ, RZ, 0, 7.98702239990234375e-05 ;  /* 0x0000053cff0b7431 */ /* 0x000fe200000001ff */
[----:B0-----:R0:W-:Y:S06]  /*75a0*/  STG.E desc[UR4][R2.64+0xa6c], R5 ;  /* 0x000a6c0502007986 */ /* 0x0011ec000c101904 */
[----:B0-----:R-:W0:Y:S01]  /*75b0*/  LDC.64 R2, c[0x4][RZ] ;  /* 0x01000000ff027b82 */ /* 0x001e220000000a00 */
[----:B------:R-:W-:Y:S01]  /*75c0*/  IMAD.MOV.U32 R5, RZ, RZ, 0x53e ;  /* 0x0000053eff057424 */ /* 0x000fe200078e00ff */
[----:B0-----:R0:W-:Y:S06]  /*75d0*/  STG.E desc[UR4][R2.64+0xa70], R7 ;  /* 0x000a700702007986 */ /* 0x0011ec000c101904 */
[----:B0-----:R-:W0:Y:S01]  /*75e0*/  LDC.64 R2, c[0x4][RZ] ;  /* 0x01000000ff027b82 */ /* 0x001e220000000a00 */
[----:B------:R-:W-:Y:S01]  /*75f0*/  HFMA2 R7, -RZ, RZ, 0, 8.0108642578125e-05 ;  /* 0x00000540ff077431 */ /* 0x000fe200000001ff */
[----:B0-----:R0:W-:Y:S06]  /*7600*/  STG.E desc[UR4][R2.64+0xa74], R9 ;  /* 0x000a740902007986 */ /* 0x0011ec000c101904 */
[----:B0-----:R-:W0:Y:S01]  /*7610*/  LDC.64 R2, c[0x4][RZ] ;  /* 0x01000000ff027b82 */ /* 0x001e220000000a00 */
[----:B------:R-:W-:Y:S01]  /*7620*/  IMAD.MOV.U32 R9, RZ, RZ, 0x542 ;  /* 0x00000542ff097424 */ /* 0x000fe200078e00ff */
[----:B0-----:R0:W-:Y:S06]  /*7630*/  STG.E desc[UR4][R2.64+0xa78], R11 ;  /* 0x000a780b02007986 */ /* 0x0011ec000c101904 */
[----:B0-----:R-:W0:Y:S01]  /*7640*/  LDC.64 R2, c[0x4][RZ] ;  /* 0x01000000ff027b82 */ /* 0x001e220000000a00 */
[----:B------:R-:W-:Y:S01]  /*7650*/  HFMA2 R11, -RZ, RZ, 0, 8.03470611572265625e-05 ;  /* 0x00000544ff0b7431 */ /* 0x000fe200000001ff */
[----:B0-----:R0:W-:Y:S06]  /*7660*/  STG.E desc[UR4][R2.64+0xa7c], R5 ;  /* 0x000a7c0502007986 */ /* 0x0011ec000c101904 */
[----:B0-----:R-:W0:Y:S01]  /*7670*/  LDC.64 R2, c[0x4][RZ] ;  /* 0x01000000ff027b82 */ /* 0x001e220000000a00 */
[----:B------:R-:W-:Y:S01]  /*7680*/  IMAD.MOV.U32 R5, RZ, RZ, 0x546 ;  /* 0x00000546ff057424 */ /* 0x000fe200078e00ff */
[----:B0-----:R0:W-:Y:S06]  /*7690*/  STG.E desc[UR4][R2.64+0xa80], R7 ;  /* 0x000a800702007986 */ /* 0x0011ec000c101904 */
[----:B0-----:R-:W0:Y:S01]  /*76a0*/  LDC.64 R2, c[0x4][RZ] ;  /* 0x01000000ff027b82 */ /* 0x001e220000000a00 */
[----:B------:R-:W-:Y:S01]  /*76b0*/  HFMA2 R7, -RZ, RZ, 0, 8.0585479736328125e-05 ;  /* 0x00000548ff077431 */ /* 0x000fe200000001ff */
[----:B0-----:R0:W-:Y:S06]  /*76c0*/  STG.E desc[UR4][R2.64+0xa84], R9 ;  /* 0x000a840902007986 */ /* 0x0011ec000c101904 */
[----:B0-----:R-:W0:Y:S01]  /*76d0*/  LDC.64 R2, c[0x4][RZ] ;  /* 0x01000000ff027b82 */ /* 0x001e220000000a00 */
[----:B------:R-:W-:Y:S01]  /*76e0*/  IMAD.MOV.U32 R9, RZ, RZ, 0x54a ;  /* 0x0000054aff097424 */ /* 0x000fe200078e00ff */
[----:B0-----:R0:W-:Y:S06]  /*76f0*/  STG.E desc[UR4][R2.64+0xa88], R11 ;  /* 0x000a880b02007986 */ /* 0x0011ec000c101904 */
[----:B0-----:R-:W0:Y:S01]  /*7700*/  LDC.64 R2, c[0x4][RZ] ;  /* 0x01000000ff027b82 */ /* 0x001e220000000a00 */
[----:B------:R-:W-:Y:S01]  /*7710*/  HFMA2 R11, -RZ, RZ, 0, 8.08238983154296875e-05 ;  /* 0x0000054cff0b7431 */ /* 0x000fe200000001ff */
[----:B0-----:R0:W-:Y:S06]  /*7720*/  STG.E desc[UR4][R2.64+0xa8c], R5 ;  /* 0x000a8c0502007986 */ /* 0x0011ec000c101904 */
[----:B0-----:R-:W0:Y:S01]  /*7730*/  LDC.64 R2, c[0x4][RZ] ;  /* 0x01000000ff027b82 */ /* 0x001e220000000a00 */
[----:B------:R-:W-:Y:S01]  /*7740*/  IMAD.MOV.U32 R5, RZ, RZ, 0x54e ;  /* 0x0000054eff057424 */ /* 0x000fe200078e00ff */
[----:B0-----:R0:W-:Y:S06]  /*7750*/  STG.E desc[UR4][R2.64+0xa90], R7 ;  /* 0x000a900702007986 */ /* 0x0011ec000c101904 */
[----:B0-----:R-:W0:Y:S01]  /*7760*/  LDC.64 R2, c[0x4][RZ] ;  /* 0x01000000ff027b82 */ /* 0x001e220000000a00 */
[----:B------:R-:W-:Y:S01]  /*7770*/  HFMA2 R7, -RZ, RZ, 0, 8.106231689453125e-05 ;  /* 0x00000550ff077431 */ /* 0x000fe200000001ff */
[----:B0-----:R0:W-:Y:S06]  /*7780*/  STG.E desc[UR4][R2.64+0xa94], R9 ;  /* 0x000a940902007986 */ /* 0x0011ec000c101904 */
[----:B0-----:R-:W0:Y:S01]  /*7790*/  LDC.64 R2, c[0x4][RZ] ;  /* 0x01000000ff027b82 */ /* 0x001e220000000a00 */
[----:B------:R-:W-:Y:S01]  /*77a0*/  IMAD.MOV.U32 R9, RZ, RZ, 0x552 ;  /* 0x00000552ff097424 */ /* 0x000fe200078e00ff */
[----:B0-----:R0:W-:Y:S06]  /*77b0*/  STG.E desc[UR4][R2.64+0xa98], R11 ;  /* 0x000a980b02007986 */ /* 0x0011ec000c101904 */
[----:B0-----:R-:W0:Y:S01]  /*77c0*/  LDC.64 R2, c[0x4][RZ] ;  /* 0x01000000ff027b82 */ /* 0x001e220000000a00 */
[----:B------:R-:W-:Y:S01]  /*77d0*/  HFMA2 R11, -RZ, RZ, 0, 8.13007354736328125e-05 ;  /* 0x00000554ff0b7431 */ /* 0x000fe200000001ff */
[----:B0-----:R0:W-:Y:S06]  /*77e0*/  STG.E desc[UR4][R2.64+0xa9c], R5 ;  /* 0x000a9c0502007986 */ /* 0x0011ec000c101904 */
[----:B0-----:R-:W0:Y:S01]  /*77f0*/  LDC.64 R2, c[0x4][RZ] ;  /* 0x01000000ff027b82 */ /* 0x001e220000000a00 */
[----:B------:R-:W-:Y:S01]  /*7800*/  IMAD.MOV.U32 R5, RZ, RZ, 0x556 ;  /* 0x00000556ff057424 */ /* 0x000fe200078e00ff */
[----:B0-----:R0:W-:Y:S06]  /*7810*/  STG.E desc[UR4][R2.64+0xaa0], R7 ;  /* 0x000aa00702007986 */ /* 0x0011ec000c101904 */
[----:B0-----:R-:W0:Y:S01]  /*7820*/  LDC.64 R2, c[0x4][RZ] ;  /* 0x01000000ff027b82 */ /* 0x001e220000000a00 */
[----:B------:R-:W-:Y:S01]  /*7830*/  HFMA2 R7, -RZ, RZ, 0, 8.1539154052734375e-05 ;  /* 0x00000558ff077431 */ /* 0x000fe200000001ff */
[----:B0-----:R0:W-:Y:S06]  /*7840*/  STG.E desc[UR4][R2.64+0xaa4], R9 ;  /* 0x000aa40902007986 */ /* 0x0011ec000c101904 */
[----:B0-----:R-:W0:Y:S01]  /*7850*/  LDC.64 R2, c[0x4][RZ] ;  /* 0x01000000ff027b82 */ /* 0x001e220000000a00 */
[----:B------:R-:W-:Y:S01]  /*7860*/  IMAD.MOV.U32 R9, RZ, RZ, 0x55a ;  /* 0x0000055aff097424 */ /* 0x000fe200078e00ff */
[----:B0-----:R0:W-:Y:S06]  /*7870*/  STG.E desc[UR4][R2.64+0xaa8], R11 ;  /* 0x000aa80b02007986 */ /* 0x0011ec000c101904 */
[----:B0-----:R-:W0:Y:S01]  /*7880*/  LDC.64 R2, c[0x4][RZ] ;  /* 0x01000000ff027b82 */ /* 0x001e220000000a00 */
[----:B------:R-:W-:Y:S01]  /*7890*/  HFMA2 R11, -RZ, RZ, 0, 8.17775726318359375e-05 ;  /* 0x0000055cff0b7431 */ /* 0x000fe200000001ff */
[----:B0-----:R0:W-:Y:S06]  /*78a0*/  STG.E desc[UR4][R2.64+0xaac], R5 ;  /* 0x000aac0502007986 */ /* 0x0011ec000c101904 */
[----:B0-----:R-:W0:Y:S01]  /*78b0*/  LDC.64 R2, c[0x4][RZ] ;  /* 0x01000000ff027b82 */ /* 0x001e220000000a00 */
[----:B------:R-:W-:Y:S01]  /*78c0*/  IMAD.MOV.U32 R5, RZ, RZ, 0x55e ;  /* 0x0000055eff057424 */ /* 0x000fe200078e00ff */
[----:B0-----:R0:W-:Y:S06]  /*78d0*/  STG.E desc[UR4][R2.64+0xab0], R7 ;  /* 0x000ab00702007986 */ /* 0x0011ec000c101904 */
[----:B0-----:R-:W0:Y:S01]  /*78e0*/  LDC.64 R2, c[0x4][RZ] ;  /* 0x01000000ff027b82 */ /* 0x001e220000000a00 */
[----:B------:R-:W-:Y:S01]  /*78f0*/  HFMA2 R7, -RZ, RZ, 0, 8.20159912109375e-05 ;  /* 0x00000560ff077431 */ /* 0x000fe200000001ff */
[----:B0-----:R0:W-:Y:S06]  /*7900*/  STG.E desc[UR4][R2.64+0xab4], R9 ;  /* 0x000ab40902007986 */ /* 0x0011ec000c101904 */
[----:B0-----:R-:W0:Y:S01]  /*7910*/  LDC.64 R2, c[0x4][RZ] ;  /* 0x01000000ff027b82 */ /* 0x001e220000000a00 */
[----:B------:R-:W-:Y:S01]  /*7920*/  IMAD.MOV.U32 R9, RZ, RZ, 0x562 ;  /* 0x00000562ff097424 */ /* 0x000fe200078e00ff */
[----:B0-----:R0:W-:Y:S06]  /*7930*/  STG.E desc[UR4][R2.64+0xab8], R11 ;  /* 0x000ab80b02007986 */ /* 0x0011ec000c101904 */
[----:B0-----:R-:W0:Y:S01]  /*7940*/  LDC.64 R2, c[0x4][RZ] ;  /* 0x01000000ff027b82 */ /* 0x001e220000000a00 */
[----:B------:R-:W-:Y:S01]  /*7950*/  HFMA2 R11, -RZ, RZ, 0, 8.22544097900390625e-05 ;  /* 0x00000564ff0b7431 */ /* 0x000fe200000001ff */
[----:B0-----:R0:W-:Y:S06]  /*7960*/  STG.E desc[UR4][R2.64+0xabc], R5 ;  /* 0x000abc0502007986 */ /* 0x0011ec000c101904 */
[----:B0-----:R-:W0:Y:S01]  /*7970*/  LDC.64 R2, c[0x4][RZ] ;  /* 0x01000000ff027b82 */ /* 0x001e220000000a00 */
[----:B------:R-:W-:Y:S01]  /*7980*/  IMAD.MOV.U32 R5, RZ, RZ, 0x566 ;  /* 0x00000566ff057424 */ /* 0x000fe200078e00ff */
[----:B0-----:R0:W-:Y:S06]  /*7990*/  STG.E desc[UR4][R2.64+0xac0], R7 ;  /* 0x000ac00702007986 */ /* 0x0011ec000c101904 */
[----:B0-----:R-:W0:Y:S01]  /*79a0*/  LDC.64 R2, c[0x4][RZ] ;  /* 0x01000000ff027b82 */ /* 0x001e220000000a00 */
[----:B------:R-:W-:Y:S01]  /*79b0*/  HFMA2 R7, -RZ, RZ, 0, 8.2492828369140625e-05 ;  /* 0x00000568ff077431 */ /* 0x000fe200000001ff */
[----:B0-----:R0:W-:Y:S06]  /*79c0*/  STG.E desc[UR4][R2.64+0xac4], R9 ;  /* 0x000ac40902007986 */ /* 0x0011ec000c101904 */
[----:B0-----:R-:W0:Y:S01]  /*79d0*/  LDC.64 R2, c[0x4][RZ] ;  /* 0x01000000ff027b82 */ /* 0x001e220000000a00 */
[----:B------:R-:W-:Y:S01]  /*79e0*/  IMAD.MOV.U32 R9, RZ, RZ, 0x56a ;  /* 0x0000056aff097424 */ /* 0x000fe200078e00ff */
[----:B0-----:R0:W-:Y:S06]  /*79f0*/  STG.E desc[UR4][R2.64+0xac8], R11 ;  /* 0x000ac80b02007986 */ /* 0x0011ec000c101904 */
[----:B0-----:R-:W0:Y:S01]  /*7a00*/  LDC.64 R2, c[0x4][RZ] ;  /* 0x01000000ff027b82 */ /* 0x001e220000000a00 */
[----:B------:R-:W-:Y:S01]  /*7a10*/  HFMA2 R11, -RZ, RZ, 0, 8.27312469482421875e-05 ;  /* 0x0000056cff0b7431 */ /* 0x000fe200000001ff */
[----:B0-----:R0:W-:Y:S06]  /*7a20*/  STG.E desc[UR4][R2.64+0xacc], R5 ;  /* 0x000acc0502007986 */ /* 0x0011ec000c101904 */
[----:B0-----:R-:W0:Y:S01]  /*7a30*/  LDC.64 R2, c[0x4][RZ] ;  /* 0x01000000ff027b82 */ /* 0x001e220000000a00 */
[----:B------:R-:W-:Y:S01]  /*7a40*/  IMAD.MOV.U32 R5, RZ, RZ, 0x56e ;  /* 0x0000056eff057424 */ /* 0x000fe200078e00ff */
[----:B0-----:R0:W-:Y:S06]  /*7a50*/  STG.E desc[UR4][R2.64+0xad0], R7 ;  /* 0x000ad00702007986 */ /* 0x0011ec000c101904 */
[----:B0-----:R-:W0:Y:S01]  /*7a60*/  LDC.64 R2, c[0x4][RZ] ;  /* 0x01000000ff027b82 */ /* 0x001e220000000a00 */
[----:B------:R-:W-:Y:S01]  /*7a70*/  HFMA2 R7, -RZ, RZ, 0, 8.296966552734375e-05 ;  /* 0x00000570ff077431 */ /* 0x000fe200000001ff */
[----:B0-----:R0:W-:Y:S06]  /*7a80*/  STG.E desc[UR4][R2.64+0xad4], R9 ;  /* 0x000ad40902007986 */ /* 0x0011ec000c101904 */
[----:B0-----:R-:W0:Y:S01]  /*7a90*/  LDC.64 R2, c[0x4][RZ] ;  /* 0x01000000ff027b82 */ /* 0x001e220000000a00 */
[----:B------:R-:W-:Y:S01]  /*7aa0*/  IMAD.MOV.U32 R9, RZ, RZ, 0x572 ;  /* 0x00000572ff097424 */ /* 0x000fe200078e00ff */
[----:B0-----:R0:W-:Y:S06]  /*7ab0*/  STG.E desc[UR4][R2.64+0xad8], R11 ;  /* 0x000ad80b02007986 */ /* 0x0011ec000c101904 */
[----:B0-----:R-:W0:Y:S01]  /*7ac0*/  LDC.64 R2, c[0x4][RZ] ;  /* 0x01000000ff027b82 */ /* 0x001e220000000a00 */
[----:B------:R-:W-:Y:S01]  /*7ad0*/  HFMA2 R11, -RZ, RZ, 0, 8.32080841064453125e-05 ;  /* 0x00000574ff0b7431 */ /* 0x000fe200000001ff */
[----:B0-----:R0:W-:Y:S06]  /*7ae0*/  STG.E desc[UR4][R2.64+0xadc], R5 ;  /* 0x000adc0502007986 */ /* 0x0011ec000c101904 */
[----:B0-----:R-:W0:Y:S01]  /*7af0*/  LDC.64 R2, c[0x4][RZ] ;  /* 0x01000000ff027b82 */ /* 0x001e220000000a00 */
[----:B------:R-:W-:Y:S01]  /*7b00*/  IMAD.MOV.U32 R5, RZ, RZ, 0x576 ;  /* 0x00000576ff057424 */ /* 0x000fe200078e00ff */
[----:B0-----:R0:W-:Y:S06]  /*7b10*/  STG.E desc[UR4][R2.64+0xae0], R7 ;  /* 0x000ae00702007986 */ /* 0x0011ec000c101904 */
[----:B0-----:R-:W0:Y:S01]  /*7b20*/  LDC.64 R2, c[0x4][RZ] ;  /* 0x01000000ff027b82 */ /* 0x001e220000000a00 */
[----:B------:R-:W-:Y:S01]  /*7b30*/  HFMA2 R7, -RZ, RZ, 0, 8.3446502685546875e-05 ;  /* 0x00000578ff077431 */ /* 0x000fe200000001ff */
[----:B0-----:R0:W-:Y:S06]  /*7b40*/  STG.E desc[UR4][R2.64+0xae4], R9 ;  /* 0x000ae40902007986 */ /* 0x0011ec000c101904 */
[----:B0-----:R-:W0:Y:S01]  /*7b50*/  LDC.64 R2, c[0x4][RZ] ;  /* 0x01000000ff027b82 */ /* 0x001e220000000a00 */
[----:B------:R-:W-:Y:S01]  /*7b60*/  IMAD.MOV.U32 R9, RZ, RZ, 0x57a ;  /* 0x0000057aff097424 */ /* 0x000fe200078e00ff */
[----:B0-----:R0:W-:Y:S06]  /*7b70*/  STG.E desc[UR4][R2.64+0xae8], R11 ;  /* 0x000ae80b02007986 */ /* 0x0011ec000c101904 */
[----:B0-----:R-:W0:Y:S01]  /*7b80*/  LDC.64 R2, c[0x4][RZ] ;  /* 0x01000000ff027b82 */ /* 0x001e220000000a00 */
[----:B------:R-:W-:Y:S01]  /*7b90*/  HFMA2 R11, -RZ, RZ, 0, 8.36849212646484375e-05 ;  /* 0x0000057cff0b7431 */ /* 0x000fe200000001ff */
[----:B0-----:R0:W-:Y:S06]  /*7ba0*/  STG.E desc[UR4][R2.64+0xaec], R5 ;  /* 0x000aec0502007986 */ /* 0x0011ec000c101904 */
[----:B0-----:R-:W0:Y:S01]  /*7bb0*/  LDC.64 R2, c[0x4][RZ] ;  /* 0x01000000ff027b82 */ /* 0x001e220000000a00 */
[----:B------:R-:W-:Y:S01]  /*7bc0*/  IMAD.MOV.U32 R5, RZ, RZ, 0x57e ;  /* 0x0000057eff057424 */ /* 0x000fe200078e00ff */
[----:B0-----:R0:W-:Y:S06]  /*7bd0*/  STG.E desc[UR4][R2.64+0xaf0], R7 ;  /* 0x000af00702007986 */ /* 0x0011ec000c101904 */
[----:B0-----:R-:W0:Y:S01]  /*7be0*/  LDC.64 R2, c[0x4][RZ] ;  /* 0x01000000ff027b82 */ /* 0x001e220000000a00 */
[----:B------:R-:W-:Y:S01]  /*7bf0*/  HFMA2 R7, -RZ, RZ, 0, 8.392333984375e-05 ;  /* 0x00000580ff077431 */ /* 0x000fe200000001ff */
[----:B0-----:R0:W-:Y:S06]  /*7c00*/  STG.E desc[UR4][R2.64+0xaf4], R9 ;  /* 0x000af40902007986 */ /* 0x0011ec000c101904 */
[----:B0-----:R-:W0:Y:S01]  /*7c10*/  LDC.64 R2, c[0x4][RZ] ;  /* 0x01000000ff027b82 */ /* 0x001e220000000a00 */
[----:B------:R-:W-:Y:S01]  /*7c20*/  IMAD.MOV.U32 R9, RZ, RZ, 0x582 ;  /* 0x00000582ff097424 */ /* 0x000fe200078e00ff */
[----:B0-----:R0:W-:Y:S06]  /*7c30*/  STG.E desc[UR4][R2.64+0xaf8], R11 ;  /* 0x000af80b02007986 */ /* 0x0011ec000c101904 */
[----:B0-----:R-:W0:Y:S01]  /*7c40*/  LDC.64 R2, c[0x4][RZ] ;  /* 0x01000000ff027b82 */ /* 0x001e220000000a00 */
[----:B------:R-:W-:Y:S01]  /*7c50*/  HFMA2 R11, -RZ, RZ, 0, 8.41617584228515625e-05 ;  /* 0x00000584ff0b7431 */ /* 0x000fe200000001ff */
[----:B0-----:R0:W-:Y:S06]  /*7c60*/  STG.E desc[UR4][R2.64+0xafc], R5 ;  /* 0x000afc0502007986 */ /* 0x0011ec000c101904 */
[----:B0-----:R-:W0:Y:S01]  /*7c70*/  LDC.64 R2, c[0x4][RZ] ;  /* 0x01000000ff027b82 */ /* 0x001e220000000a00 */
[----:B------:R-:W-:Y:S01]  /*7c80*/  IMAD.MOV.U32 R5, RZ, RZ, 0x586 ;  /* 0x00000586ff057424 */ /* 0x000fe200078e00ff */
[----:B0-----:R0:W-:Y:S06]  /*7c90*/  STG.E desc[UR4][R2.64+0xb00], R7 ;  /* 0x000b000702007986 */ /* 0x0011ec000c101904 */
[----:B0-----:R-:W0:Y:S01]  /*7ca0*/  LDC.64 R2, c[0x4][RZ] ;  /* 0x01000000ff027b82 */ /* 0x001e220000000a00 */
[----:B------:R-:W-:Y:S01]  /*7cb0*/  HFMA2 R7, -RZ, RZ, 0, 8.4400177001953125e-05 ;  /* 0x00000588ff077431 */ /* 0x000fe200000001ff */
[----:B0-----:R0:W-:Y:S06]  /*7cc0*/  STG.E desc[UR4][R2.64+0xb04], R9 ;  /* 0x000b040902007986 */ /* 0x0011ec000c101904 */
[----:B0-----:R-:W0:Y:S01]  /*7cd0*/  LDC.64 R2, c[0x4][RZ] ;  /* 0x01000000ff027b82 */ /* 0x001e220000000a00 */
[----:B------:R-:W-:Y:S01]  /*7ce0*/  IMAD.MOV.U32 R9, RZ, RZ, 0x58a ;  /* 0x0000058aff097424 */ /* 0x000fe200078e00ff */
[----:B0-----:R0:W-:Y:S06]  /*7cf0*/  STG.E desc[UR4][R2.64+0xb08], R11 ;  /* 0x000b080b02007986 */ /* 0x0011ec000c101904 */
[----:B0-----:R-:W0:Y:S01]  /*7d00*/  LDC.64 R2, c[0x4][RZ] ;  /* 0x01000000ff027b82 */ /* 0x001e220000000a00 */
[----:B------:R-:W-:Y:S01]  /*7d10*/  HFMA2 R11, -RZ, RZ, 0, 8.46385955810546875e-05 ;  /* 0x0000058cff0b7431 */ /* 0x000fe200000001ff */
[----:B0-----:R0:W-:Y:S06]  /*7d20*/  STG.E desc[UR4][R2.64+0xb0c], R5 ;  /* 0x000b0c0502007986 */ /* 0x0011ec000c101904 */
[----:B0-----:R-:W0:Y:S01]  /*7d30*/  LDC.64 R2, c[0x4][RZ] ;  /* 0x01000000ff027b82 */ /* 0x001e220000000a00 */
[----:B------:R-:W-:Y:S01]  /*7d40*/  IMAD.MOV.U32 R5, RZ, RZ, 0x58e ;  /* 0x0000058eff057424 */ /* 0x000fe200078e00ff */
[----:B0-----:R0:W-:Y:S06]  /*7d50*/  STG.E desc[UR4][R2.64+0xb10], R7 ;  /* 0x000b100702007986 */ /* 0x0011ec000c101904 */
[----:B0-----:R-:W0:Y:S01]  /*7d60*/  LDC.64 R2, c[0x4][RZ] ;  /* 0x01000000ff027b82 */ /* 0x001e220000000a00 */
[----:B------:R-:W-:Y:S01]  /*7d70*/  HFMA2 R7, -RZ, RZ, 0, 8.487701416015625e-05 ;  /* 0x00000590ff077431 */ /* 0x000fe200000001ff */
[----:B0-----:R0:W-:Y:S06]  /*7d80*/  STG.E desc[UR4][R2.64+0xb14], R9 ;  /* 0x000b140902007986 */ /* 0x0011ec000c101904 */
[----:B0-----:R-:W0:Y:S01]  /*7d90*/  LDC.64 R2, c[0x4][RZ] ;  /* 0x01000000ff027b82 */ /* 0x001e220000000a00 */
[----:B------:R-:W-:Y:S01]  /*7da0*/  IMAD.MOV.U32 R9, RZ, RZ, 0x592 ;  /* 0x00000592ff097424 */ /* 0x000fe200078e00ff */
[----:B0-----:R0:W-:Y:S06]  /*7db0*/  STG.E desc[UR4][R2.64+0xb18], R11 ;  /* 0x000b180b02007986 */ /* 0x0011ec000c101904 */
[----:B0-----:R-:W0:Y:S01]  /*7dc0*/  LDC.64 R2, c[0x4][RZ] ;  /* 0x01000000ff027b82 */ /* 0x001e220000000a00 */
[----:B------:R-:W-:Y:S01]  /*7dd0*/  HFMA2 R11, -RZ, RZ, 0, 8.51154327392578125e-05 ;  /* 0x00000594ff0b7431 */ /* 0x000fe200000001ff */
[----:B0-----:R0:W-:Y:S06]  /*7de0*/  STG.E desc[UR4][R2.64+0xb1c], R5 ;  /* 0x000b1c0502007986 */ /* 0x0011ec000c101904 */
[----:B0-----:R-:W0:Y:S01]  /*7df0*/  LDC.64 R2, c[0x4][RZ] ;  /* 0x01000000ff027b82 */ /* 0x001e220000000a00 */
[----:B------:R-:W-:Y:S01]  /*7e00*/  IMAD.MOV.U32 R5, RZ, RZ, 0x596 ;  /* 0x00000596ff057424 */ /* 0x000fe200078e00ff */
[----:B0-----:R0:W-:Y:S06]  /*7e10*/  STG.E desc[UR4][R2.64+0xb20], R7 ;  /* 0x000b200702007986 */ /* 0x0011ec000c101904 */
[----:B0-----:R-:W0:Y:S01]  /*7e20*/  LDC.64 R2, c[0x4][RZ] ;  /* 0x01000000ff027b82 */ /* 0x001e220000000a00 */
[----:B------:R-:W-:Y:S01]  /*7e30*/  HFMA2 R7, -RZ, RZ, 0, 8.5353851318359375e-05 ;  /* 0x00000598ff077431 */ /* 0x000fe200000001ff */
[----:B0-----:R0:W-:Y:S06]  /*7e40*/  STG.E desc[UR4][R2.64+0xb24], R9 ;  /* 0x000b240902007986 */ /* 0x0011ec000c101904 */
[----:B0-----:R-:W0:Y:S01]  /*7e50*/  LDC.64 R2, c[0x4][RZ] ;  /* 0x01000000ff027b82 */ /* 0x001e220000000a00 */
[----:B------:R-:W-:Y:S01]  /*7e60*/  IMAD.MOV.U32 R9, RZ, RZ, 0x59a ;  /* 0x0000059aff097424 */ /* 0x000fe200078e00ff */
[----:B0-----:R0:W-:Y:S06]  /*7e70*/  STG.E desc[UR4][R2.64+0xb28], R11 ;  /* 0x000b280b02007986 */ /* 0x0011ec000c101904 */
[----:B0-----:R-:W0:Y:S01]  /*7e80*/  LDC.64 R2, c[0x4][RZ] ;  /* 0x01000000ff027b82 */ /* 0x001e220000000a00 */
[----:B------:R-:W-:Y:S01]  /*7e90*/  HFMA2 R11, -RZ, RZ, 0, 8.55922698974609375e-05 ;  /* 0x0000059cff0b7431 */ /* 0x000fe200000001ff */
[----:B0-----:R0:W-:Y:S06]  /*7ea0*/  STG.E desc[UR4][R2.64+0xb2c], R5 ;  /* 0x000b2c0502007986 */ /* 0x0011ec000c101904 */
[----:B0-----:R-:W0:Y:S01]  /*7eb0*/  LDC.64 R2, c[0x4][RZ] ;  /* 0x01000000ff027b82 */ /* 0x001e220000000a00 */
[----:B------:R-:W-:Y:S01]  /*7ec0*/  IMAD.MOV.U32 R5, RZ, RZ, 0x59e ;  /* 0x0000059eff057424 */ /* 0x000fe200078e00ff */
[----:B0-----:R0:W-:Y:S06]  /*7ed0*/  STG.E desc[UR4][R2.64+0xb30], R7 ;  /* 0x000b300702007986 */ /* 0x0011ec000c101904 */
[----:B0-----:R-:W0:Y:S01]  /*7ee0*/  LDC.64 R2, c[0x4][RZ] ;  /* 0x01000000ff027b82 */ /* 0x001e220000000a00 */
[----:B------:R-:W-:Y:S01]  /*7ef0*/  HFMA2 R7, -RZ, RZ, 0, 8.58306884765625e-05 ;  /* 0x000005a0ff077431 */ /* 0x000fe200000001ff */
[----:B0-----:R0:W-:Y:S06]  /*7f00*/  STG.E desc[UR4][R2.64+0xb34], R9 ;  /* 0x000b340902007986 */ /* 0x0011ec000c101904 */
[----:B0-----:R-:W0:Y:S01]  /*7f10*/  LDC.64 R2, c[0x4][RZ] ;  /* 0x01000000ff027b82 */ /* 0x001e220000000a00 */
[----:B------:R-:W-:Y:S01]  /*7f20*/  IMAD.MOV.U32 R9, RZ, RZ, 0x5a2 ;  /* 0x000005a2ff097424 */ /* 0x000fe200078e00ff */
[----:B0-----:R0:W-:Y:S06]  /*7f30*/  STG.E desc[UR4][R2.64+0xb38], R11 ;  /* 0x000b380b02007986 */ /* 0x0011ec000c101904 */
[----:B0-----:R-:W0:Y:S01]  /*7f40*/  LDC.64 R2, c[0x4][RZ] ;  /* 0x01000000ff027b82 */ /* 0x001e220000000a00 */
[----:B------:R-:W-:Y:S01]  /*7f50*/  HFMA2 R11, -RZ, RZ, 0, 8.60691070556640625e-05 ;  /* 0x000005a4ff0b7431 */ /* 0x000fe200000001ff */
[----:B0-----:R0:W-:Y:S06]  /*7f60*/  STG.E desc[UR4][R2.64+0xb3c], R5 ;  /* 0x000b3c0502007986 */ /* 0x0011ec000c101904 */
[----:B0-----:R-:W0:Y:S01]  /*7f70*/  LDC.64 R2, c[0x4][RZ] ;  /* 0x01000000ff027b82 */ /* 0x001e220000000a00 */
[----:B------:R-:W-:Y:S01]  /*7f80*/  IMAD.MOV.U32 R5, RZ, RZ, 0x5a6 ;  /* 0x000005a6ff057424 */ /* 0x000fe200078e00ff */
[----:B0-----:R0:W-:Y:S06]  /*7f90*/  STG.E desc[UR4][R2.64+0xb40], R7 ;  /* 0x000b400702007986 */ /* 0x0011ec000c101904 */
[----:B0-----:R-:W0:Y:S01]  /*7fa0*/  LDC.64 R2, c[0x4][RZ] ;  /* 0x01000000ff027b82 */ /* 0x001e220000000a00 */
[----:B------:R-:W-:Y:S01]  /*7fb0*/  HFMA2 R7, -RZ, RZ, 0, 8.6307525634765625e-05 ;  /* 0x000005a8ff077431 */ /* 0x000fe200000001ff */
[----:B0-----:R0:W-:Y:S06]  /*7fc0*/  STG.E desc[UR4][R2.64+0xb44], R9 ;  /* 0x000b440902007986 */ /* 0x0011ec000c101904 */
[----:B0-----:R-:W0:Y:S01]  /*7fd0*/  LDC.64 R2, c[0x4][RZ] ;  /* 0x01000000ff027b82 */ /* 0x001e220000000a00 */
[----:B------:R-:W-:Y:S01]  /*7fe0*/  IMAD.MOV.U32 R9, RZ, RZ, 0x5aa ;  /* 0x000005aaff097424 */ /* 0x000fe200078e00ff */
[----:B0-----:R0:W-:Y:S06]  /*7ff0*/  STG.E desc[UR4][R2.64+0xb48], R11 ;  /* 0x000b480b02007986 */ /* 0x0011ec000c101904 */
[----:B0-----:R-:W0:Y:S01]  /*8000*/  LDC.64 R2, c[0x4][RZ] ;  /* 0x01000000ff027b82 */ /* 0x001e220000000a00 */
[----:B------:R-:W-:Y:S01]  /*8010*/  HFMA2 R11, -RZ, RZ, 0, 8.65459442138671875e-05 ;  /* 0x000005acff0b7431 */ /* 0x000fe200000001ff */
[----:B0-----:R0:W-:Y:S06]  /*8020*/  STG.E desc[UR4][R2.64+0xb4c], R5 ;  /* 0x000b4c0502007986 */ /* 0x0011ec000c101904 */
[----:B0-----:R-:W0:Y:S01]  /*8030*/  LDC.64 R2, c[0x4][RZ] ;  /* 0x01000000ff027b82 */ /* 0x001e220000000a00 */
[----:B------:R-:W-:Y:S01]  /*8040*/  IMAD.MOV.U32 R5, RZ, RZ, 0x5ae ;  /* 0x000005aeff057424 */ /* 0x000fe200078e00ff */
[----:B0-----:R0:W-:Y:S06]  /*8050*/  STG.E desc[UR4][R2.64+0xb50], R7 ;  /* 0x000b500702007986 */ /* 0x0011ec000c101904 */
[----:B0-----:R-:W0:Y:S01]  /*8060*/  LDC.64 R2, c[0x4][RZ] ;  /* 0x01000000ff027b82 */ /* 0x001e220000000a00 */
[----:B------:R-:W-:Y:S01]  /*8070*/  HFMA2 R7, -RZ, RZ, 0, 8.678436279296875e-05 ;  /* 0x000005b0ff077431 */ /* 0x000fe200000001ff */
[----:B0-----:R0:W-:Y:S06]  /*8080*/  STG.E desc[UR4][R2.64+0xb54], R9 ;  /* 0x000b540902007986 */ /* 0x0011ec000c101904 */
[----:B0-----:R-:W0:Y:S01]  /*8090*/  LDC.64 R2, c[0x4][RZ] ;  /* 0x01000000ff027b82 */ /* 0x001e220000000a00 */
[----:B------:R-:W-:Y:S01]  /*80a0*/  IMAD.MOV.U32 R9, RZ, RZ, 0x5b2 ;  /* 0x000005b2ff097424 */ /* 0x000fe200078e00ff */
[----:B0-----:R0:W-:Y:S06]  /*80b0*/  STG.E desc[UR4][R2.64+0xb58], R11 ;  /* 0x000b580b02007986 */ /* 0x0011ec000c101904 */
[----:B0-----:R-:W0:Y:S01]  /*80c0*/  LDC.64 R2, c[0x4][RZ] ;  /* 0x01000000ff027b82 */ /* 0x001e220000000a00 */
[----:B------:R-:W-:Y:S01]  /*80d0*/  HFMA2 R11, -RZ, RZ, 0, 8.70227813720703125e-05 ;  /* 0x000005b4ff0b7431 */ /* 0x000fe200000001ff */
[----:B0-----:R0:W-:Y:S06]  /*80e0*/  STG.E desc[UR4][R2.64+0xb5c], R5 ;  /* 0x000b5c0502007986 */ /* 0x0011ec000c101904 */
[----:B0-----:R-:W0:Y:S01]  /*80f0*/  LDC.64 R2, c[0x4][RZ] ;  /* 0x01000000ff027b82 */ /* 0x001e220000000a00 */
[----:B------:R-:W-:Y:S01]  /*8100*/  IMAD.MOV.U32 R5, RZ, RZ, 0x5b6 ;  /* 0x000005b6ff057424 */ /* 0x000fe200078e00ff */
[----:B0-----:R0:W-:Y:S06]  /*8110*/  STG.E desc[UR4][R2.64+0xb60], R7 ;  /* 0x000b600702007986 */ /* 0x0011ec000c101904 */
[----:B0-----:R-:W0:Y:S01]  /*8120*/  LDC.64 R2, c[0x4][RZ] ;  /* 0x01000000ff027b82 */ /* 0x001e220000000a00 */
[----:B------:R-:W-:Y:S01]  /*8130*/  HFMA2 R7, -RZ, RZ, 0, 8.7261199951171875e-05 ;  /* 0x000005b8ff077431 */ /* 0x000fe200000001ff */
[----:B0-----:R0:W-:Y:S06]  /*8140*/  STG.E desc[UR4][R2.64+0xb64], R9 ;  /* 0x000b640902007986 */ /* 0x0011ec000c101904 */
[----:B0-----:R-:W0:Y:S01]  /*8150*/  LDC.64 R2, c[0x4][RZ] ;  /* 0x01000000ff027b82 */ /* 0x001e220000000a00 */
[----:B------:R-:W-:Y:S01]  /*8160*/  IMAD.MOV.U32 R9, RZ, RZ, 0x5ba ;  /* 0x000005baff097424 */ /* 0x000fe200078e00ff */
[----:B0-----:R0:W-:Y:S06]  /*8170*/  STG.E desc[UR4][R2.64+0xb68], R11 ;  /* 0x000b680b02007986 */ /* 0x0011ec000c101904 */
[----:B0-----:R-:W0:Y:S01]  /*8180*/  LDC.64 R2, c[0x4][RZ] ;  /* 0x01000000ff027b82 */ /* 0x001e220000000a00 */
[----:B------:R-:W-:Y:S01]  /*8190*/  HFMA2 R11, -RZ, RZ, 0, 8.74996185302734375e-05 ;  /* 0x000005bcff0b7431 */ /* 0x000fe200000001ff */
[----:B0-----:R0:W-:Y:S06]  /*81a0*/  STG.E desc[UR4][R2.64+0xb6c], R5 ;  /* 0x000b6c0502007986 */ /* 0x0011ec000c101904 */
[----:B0-----:R-:W0:Y:S01]  /*81b0*/  LDC.64 R2, c[0x4][RZ] ;  /* 0x01000000ff027b82 */ /* 0x001e220000000a00 */
[----:B------:R-:W-:Y:S01]  /*81c0*/  IMAD.MOV.U32 R5, RZ, RZ, 0x5be ;  /* 0x000005beff057424 */ /* 0x000fe200078e00ff */
[----:B0-----:R0:W-:Y:S06]  /*81d0*/  STG.E desc[UR4][R2.64+0xb70], R7 ;  /* 0x000b700702007986 */ /* 0x0011ec000c101904 */
[----:B0-----:R-:W0:Y:S01]  /*81e0*/  LDC.64 R2, c[0x4][RZ] ;  /* 0x01000000ff027b82 */ /* 0x001e220000000a00 */
[----:B------:R-:W-:Y:S01]  /*81f0*/  HFMA2 R7, -RZ, RZ, 0, 8.7738037109375e-05 ;  /* 0x000005c0ff077431 */ /* 0x000fe200000001ff */
[----:B0-----:R0:W-:Y:S06]  /*8200*/  STG.E desc[UR4][R2.64+0xb74], R9 ;  /* 0x000b740902007986 */ /* 0x0011ec000c101904 */
[----:B0-----:R-:W0:Y:S01]  /*8210*/  LDC.64 R2, c[0x4][RZ] ;  /* 0x01000000ff027b82 */ /* 0x001e220000000a00 */
[----:B------:R-:W-:Y:S01]  /*8220*/  IMAD.MOV.U32 R9, RZ, RZ, 0x5c2 ;  /* 0x000005c2ff097424 */ /* 0x000fe200078e00ff */
[----:B0-----:R0:W-:Y:S06]  /*8230*/  STG.E desc[UR4][R2.64+0xb78], R11 ;  /* 0x000b780b02007986 */ /* 0x0011ec000c101904 */
[----:B0-----:R-:W0:Y:S01]  /*8240*/  LDC.64 R2, c[0x4][RZ] ;  /* 0x01000000ff027b82 */ /* 0x001e220000000a00 */
[----:B------:R-:W-:Y:S01]  /*8250*/  HFMA2 R11, -RZ, RZ, 0, 8.79764556884765625e-05 ;  /* 0x000005c4ff0b7431 */ /* 0x000fe200000001ff */
[----:B0-----:R0:W-:Y:S06]  /*8260*/  STG.E desc[UR4][R2.64+0xb7c], R5 ;  /* 0x000b7c0502007986 */ /* 0x0011ec000c101904 */
[----:B0-----:R-:W0:Y:S01]  /*8270*/  LDC.64 R2, c[0x4][RZ] ;  /* 0x01000000ff027b82 */ /* 0x001e220000000a00 */
[----:B------:R-:W-:Y:S01]  /*8280*/  IMAD.MOV.U32 R5, RZ, RZ, 0x5c6 ;  /* 0x000005c6ff057424 */ /* 0x000fe200078e00ff */
[----:B0-----:R0:W-:Y:S06]  /*8290*/  STG.E desc[UR4][R2.64+0xb80], R7 ;  /* 0x000b800702007986 */ /* 0x0011ec000c101904 */
[----:B0-----:R-:W0:Y:S01]  /*82a0*/  LDC.64 R2, c[0x4][RZ] ;  /* 0x01000000ff027b82 */ /* 0x001e220000000a00 */
[----:B------:R-:W-:Y:S01]  /*82b0*/  HFMA2 R7, -RZ, RZ, 0, 8.8214874267578125e-05 ;  /* 0x000005c8ff077431 */ /* 0x000fe200000001ff */
[----:B0-----:R0:W-:Y:S06]  /*82c0*/  STG.E desc[UR4][R2.64+0xb84], R9 ;  /* 0x000b840902007986 */ /* 0x0011ec000c101904 */
[----:B0-----:R-:W0:Y:S01]  /*82d0*/  LDC.64 R2, c[0x4][RZ] ;  /* 0x01000000ff027b82 */ /* 0x001e220000000a00 */
[----:B------:R-:W-:Y:S01]  /*82e0*/  IMAD.MOV.U32 R9, RZ, RZ, 0x5ca ;  /* 0x000005caff097424 */ /* 0x000fe200078e00ff */
[----:B0-----:R0:W-:Y:S06]  /*82f0*/  STG.E desc[UR4][R2.64+0xb88], R11 ;  /* 0x000b880b02007986 */ /* 0x0011ec000c101904 */
[----:B0-----:R-:W0:Y:S01]  /*8300*/  LDC.64 R2, c[0x4][RZ] ;  /* 0x01000000ff027b82 */ /* 0x001e220000000a00 */
[----:B------:R-:W-:Y:S01]  /*8310*/  HFMA2 R11, -RZ, RZ, 0, 8.84532928466796875e-05 ;  /* 0x000005ccff0b7431 */ /* 0x000fe200000001ff */
[----:B0-----:R0:W-:Y:S06]  /*8320*/  STG.E desc[UR4][R2.64+0xb8c], R5 ;  /* 0x000b8c0502007986 */ /* 0x0011ec000c101904 */
[----:B0-----:R-:W0:Y:S01]  /*8330*/  LDC.64 R2, c[0x4][RZ] ;  /* 0x01000000ff027b82 */ /* 0x001e220000000a00 */
[----:B------:R-:W-:Y:S01]  /*8340*/  IMAD.MOV.U32 R5, RZ, RZ, 0x5ce ;  /* 0x000005ceff057424 */ /* 0x000fe200078e00ff */
[----:B0-----:R0:W-:Y:S06]  /*8350*/  STG.E desc[UR4][R2.64+0xb90], R7 ;  /* 0x000b900702007986 */ /* 0x0011ec000c101904 */
[----:B0-----:R-:W0:Y:S01]  /*8360*/  LDC.64 R2, c[0x4][RZ] ;  /* 0x01000000ff027b82 */ /* 0x001e220000000a00 */
[----:B------:R-:W-:Y:S01]  /*8370*/  HFMA2 R7, -RZ, RZ, 0, 8.869171142578125e-05 ;  /* 0x000005d0ff077431 */ /* 0x000fe200000001ff */
[----:B0-----:R0:W-:Y:S06]  /*8380*/  STG.E desc[UR4][R2.64+0xb94], R9 ;  /* 0x000b940902007986 */ /* 0x0011ec000c101904 */
[----:B0-----:R-:W0:Y:S01]  /*8390*/  LDC.64 R2, c[0x4][RZ] ;  /* 0x01000000ff027b82 */ /* 0x001e220000000a00 */
[----:B------:R-:W-:Y:S01]  /*83a0*/  IMAD.MOV.U32 R9, RZ, RZ, 0x5d2 ;  /* 0x000005d2ff097424 */ /* 0x000fe200078e00ff */
[----:B0-----:R0:W-:Y:S06]  /*83b0*/  STG.E desc[UR4][R2.64+0xb98], R11 ;  /* 0x000b980b02007986 */ /* 0x0011ec000c101904 */
[----:B0-----:R-:W0:Y:S01]  /*83c0*/  LDC.64 R2, c[0x4][RZ] ;  /* 0x01000000ff027b82 */ /* 0x001e220000000a00 */
[----:B------:R-:W-:Y:S01]  /*83d0*/  HFMA2 R11, -RZ, RZ, 0, 8.89301300048828125e-05 ;  /* 0x000005d4ff0b7431 */ /* 0x000fe200000001ff */
[----:B0-----:R0:W-:Y:S06]  /*83e0*/  STG.E desc[UR4][R2.64+0xb9c], R5 ;  /* 0x000b9c0502007986 */ /* 0x0011ec000c101904 */
[----:B0-----:R-:W0:Y:S01]  /*83f0*/  LDC.64 R2, c[0x4][RZ] ;  /* 0x01000000ff027b82 */ /* 0x001e220000000a00 */
[----:B------:R-:W-:Y:S01]  /*8400*/  IMAD.MOV.U32 R5, RZ, RZ, 0x5d6 ;  /* 0x000005d6ff057424 */ /* 0x000fe200078e00ff */
[----:B0-----:R0:W-:Y:S06]  /*8410*/  STG.E desc[UR4][R2.64+0xba0], R7 ;  /* 0x000ba00702007986 */ /* 0x0011ec000c101904 */
[----:B0-----:R-:W0:Y:S01]  /*8420*/  LDC.64 R2, c[0x4][RZ] ;  /* 0x01000000ff027b82 */ /* 0x001e220000000a00 */
[----:B------:R-:W-:Y:S01]  /*8430*/  HFMA2 R7, -RZ, RZ, 0, 8.9168548583984375e-05 ;  /* 0x000005d8ff077431 */ /* 0x000fe200000001ff */
[----:B0-----:R0:W-:Y:S06]  /*8440*/  STG.E desc[UR4][R2.64+0xba4], R9 ;  /* 0x000ba40902007986 */ /* 0x0011ec000c101904 */
[----:B0-----:R-:W0:Y:S01]  /*8450*/  LDC.64 R2, c[0x4][RZ] ;  /* 0x01000000ff027b82 */ /* 0x001e220000000a00 */
[----:B------:R-:W-:Y:S01]  /*8460*/  IMAD.MOV.U32 R9, RZ, RZ, 0x5da ;  /* 0x000005daff097424 */ /* 0x000fe200078e00ff */
[----:B0-----:R0:W-:Y:S06]  /*8470*/  STG.E desc[UR4][R2.64+0xba8], R11 ;  /* 0x000ba80b02007986 */ /* 0x0011ec000c101904 */
[----:B0-----:R-:W0:Y:S01]  /*8480*/  LDC.64 R2, c[0x4][RZ] ;  /* 0x01000000ff027b82 */ /* 0x001e220000000a00 */
[----:B------:R-:W-:Y:S01]  /*8490*/  HFMA2 R11, -RZ, RZ, 0, 8.94069671630859375e-05 ;  /* 0x000005dcff0b7431 */ /* 0x000fe200000001ff */
[----:B0-----:R0:W-:Y:S06]  /*84a0*/  STG.E desc[UR4][R2.64+0xbac], R5 ;  /* 0x000bac0502007986 */ /* 0x0011ec000c101904 */
[----:B0-----:R-:W0:Y:S01]  /*84b0*/  LDC.64 R2, c[0x4][RZ] ;  /* 0x01000000ff027b82 */ /* 0x001e220000000a00 */
[----:B------:R-:W-:Y:S01]  /*84c0*/  IMAD.MOV.U32 R5, RZ, RZ, 0x5de ;  /* 0x000005deff057424 */ /* 0x000fe200078e00ff */
[----:B0-----:R0:W-:Y:S06]  /*84d0*/  STG.E desc[UR4][R2.64+0xbb0], R7 ;  /* 0x000bb00702007986 */ /* 0x0011ec000c101904 */
[----:B0-----:R-:W0:Y:S01]  /*84e0*/  LDC.64 R2, c[0x4][RZ] ;  /* 0x01000000ff027b82 */ /* 0x001e220000000a00 */
[----:B------:R-:W-:Y:S01]  /*84f0*/  HFMA2 R7, -RZ, RZ, 0, 8.96453857421875e-05 ;  /* 0x000005e0ff077431 */ /* 0x000fe200000001ff */
[----:B0-----:R0:W-:Y:S06]  /*8500*/  STG.E desc[UR4][R2.64+0xbb4], R9 ;  /* 0x000bb40902007986 */ /* 0x0011ec000c101904 */
[----:B0-----:R-:W0:Y:S01]  /*8510*/  LDC.64 R2, c[0x4][RZ] ;  /* 0x01000000ff027b82 */ /* 0x001e220000000a00 */
[----:B------:R-:W-:Y:S01]  /*8520*/  IMAD.MOV.U32 R9, RZ, RZ, 0x5e2 ;  /* 0x000005e2ff097424 */ /* 0x000fe200078e00ff */
[----:B0-----:R0:W-:Y:S06]  /*8530*/  STG.E desc[UR4][R2.64+0xbb8], R11 ;  /* 0x000bb80b02007986 */ /* 0x0011ec000c101904 */
[----:B0-----:R-:W0:Y:S01]  /*8540*/  LDC.64 R2, c[0x4][RZ] ;  /* 0x01000000ff027b82 */ /* 0x001e220000000a00 */
[----:B------:R-:W-:Y:S01]  /*8550*/  HFMA2 R11, -RZ, RZ, 0, 8.98838043212890625e-05 ;  /* 0x000005e4ff0b7431 */ /* 0x000fe200000001ff */
[----:B0-----:R0:W-:Y:S06]  /*8560*/  STG.E desc[UR4][R2.64+0xbbc], R5 ;  /* 0x000bbc0502007986 */ /* 0x0011ec000c101904 */
[----:B0-----:R-:W0:Y:S01]  /*8570*/  LDC.64 R2, c[0x4][RZ] ;  /* 0x01000000ff027b82 */ /* 0x001e220000000a00 */
[----:B------:R-:W-:Y:S01]  /*8580*/  IMAD.MOV.U32 R5, RZ, RZ, 0x5e6 ;  /* 0x000005e6ff057424 */ /* 0x000fe200078e00ff */
[----:B0-----:R0:W-:Y:S06]  /*8590*/  STG.E desc[UR4][R2.64+0xbc0], R7 ;  /* 0x000bc00702007986 */ /* 0x0011ec000c101904 */
[----:B0-----:R-:W0:Y:S01]  /*85a0*/  LDC.64 R2, c[0x4][RZ] ;  /* 0x01000000ff027b82 */ /* 0x001e220000000a00 */
[----:B------:R-:W-:Y:S01]  /*85b0*/  HFMA2 R7, -RZ, RZ, 0, 9.0122222900390625e-05 ;  /* 0x000005e8ff077431 */ /* 0x000fe200000001ff */
[----:B0-----:R0:W-:Y:S06]  /*85c0*/  STG.E desc[UR4][R2.64+0xbc4], R9 ;  /* 0x000bc40902007986 */ /* 0x0011ec000c101904 */
[----:B0-----:R-:W0:Y:S01]  /*85d0*/  LDC.64 R2, c[0x4][RZ] ;  /* 0x01000000ff027b82 */ /* 0x001e220000000a00 */
[----:B------:R-:W-:Y:S01]  /*85e0*/  IMAD.MOV.U32 R9, RZ, RZ, 0x5ea ;  /* 0x000005eaff097424 */ /* 0x000fe200078e00ff */
[----:B0-----:R0:W-:Y:S06]  /*85f0*/  STG.E desc[UR4][R2.64+0xbc8], R11 ;  /* 0x000bc80b02007986 */ /* 0x0011ec000c101904 */
[----:B0-----:R-:W0:Y:S01]  /*8600*/  LDC.64 R2, c[0x4][RZ] ;  /* 0x01000000ff027b82 */ /* 0x001e220000000a00 */
[----:B------:R-:W-:Y:S01]  /*8610*/  HFMA2 R11, -RZ, RZ, 0, 9.03606414794921875e-05 ;  /* 0x000005ecff0b7431 */ /* 0x000fe200000001ff */
[----:B0-----:R0:W-:Y:S06]  /*8620*/  STG.E desc[UR4][R2.64+0xbcc], R5 ;  /* 0x000bcc0502007986 */ /* 0x0011ec000c101904 */
[----:B0-----:R-:W0:Y:S01]  /*8630*/  LDC.64 R2, c[0x4][RZ] ;  /* 0x01000000ff027b82 */ /* 0x001e220000000a00 */
[----:B------:R-:W-:Y:S01]  /*8640*/  IMAD.MOV.U32 R5, RZ, RZ, 0x5ee ;  /* 0x000005eeff057424 */ /* 0x000fe200078e00ff */
[----:B0-----:R0:W-:Y:S06]  /*8650*/  STG.E desc[UR4][R2.64+0xbd0], R7 ;  /* 0x000bd00702007986 */ /* 0x0011ec000c101904 */
[----:B0-----:R-:W0:Y:S01]  /*8660*/  LDC.64 R2, c[0x4][RZ] ;  /* 0x01000000ff027b82 */ /* 0x001e220000000a00 */
[----:B------:R-:W-:Y:S01]  /*8670*/  HFMA2 R7, -RZ, RZ, 0, 9.059906005859375e-05 ;  /* 0x000005f0ff077431 */ /* 0x000fe200000001ff */
[----:B0-----:R0:W-:Y:S06]  /*8680*/  STG.E desc[UR4][R2.64+0xbd4], R9 ;  /* 0x000bd40902007986 */ /* 0x0011ec000c101904 */
[----:B0-----:R-:W0:Y:S01]  /*8690*/  LDC.64 R2, c[0x4][RZ] ;  /* 0x01000000ff027b82 */ /* 0x001e220000000a00 */
[----:B------:R-:W-:Y:S01]  /*86a0*/  IMAD.MOV.U32 R9, RZ, RZ, 0x5f2 ;  /* 0x000005f2ff097424 */ /* 0x000fe200078e00ff */
[----:B0-----:R0:W-:Y:S06]  /*86b0*/  STG.E desc[UR4][R2.64+0xbd8], R11 ;  /* 0x000bd80b02007986 */ /* 0x0011ec000c101904 */
[----:B0-----:R-:W0:Y:S01]  /*86c0*/  LDC.64 R2, c[0x4][RZ] ;  /* 0x01000000ff027b82 */ /* 0x001e220000000a00 */
[----:B------:R-:W-:Y:S01]  /*86d0*/  HFMA2 R11, -RZ, RZ, 0, 9.08374786376953125e-05 ;  /* 0x000005f4ff0b7431 */ /* 0x000fe200000001ff */
[----:B0-----:R0:W-:Y:S06]  /*86e0*/  STG.E desc[UR4][R2.64+0xbdc], R5 ;  /* 0x000bdc0502007986 */ /* 0x0011ec000c101904 */
[----:B0-----:R-:W0:Y:S01]  /*86f0*/  LDC.64 R2, c[0x4][RZ] ;  /* 0x01000000ff027b82 */ /* 0x001e220000000a00 */
[----:B------:R-:W-:Y:S01]  /*8700*/  IMAD.MOV.U32 R5, RZ, RZ, 0x5f6 ;  /* 0x000005f6ff057424 */ /* 0x000fe200078e00ff */
[----:B0-----:R0:W-:Y:S06]  /*8710*/  STG.E desc[UR4][R2.64+0xbe0], R7 ;  /* 0x000be00702007986 */ /* 0x0011ec000c101904 */
[----:B0-----:R-:W0:Y:S01]  /*8720*/  LDC.64 R2, c[0x4][RZ] ;  /* 0x01000000ff027b82 */ /* 0x001e220000000a00 */
[----:B------:R-:W-:Y:S01]  /*8730*/  HFMA2 R7, -RZ, RZ, 0, 9.1075897216796875e-05 ;  /* 0x000005f8ff077431 */ /* 0x000fe200000001ff */
[----:B0-----:R0:W-:Y:S06]  /*8740*/  STG.E desc[UR4][R2.64+0xbe4], R9 ;  /* 0x000be40902007986 */ /* 0x0011ec000c101904 */
[----:B0-----:R-:W0:Y:S01]  /*8750*/  LDC.64 R2, c[0x4][RZ] ;  /* 0x01000000ff027b82 */ /* 0x001e220000000a00 */
[----:B------:R-:W-:Y:S01]  /*8760*/  IMAD.MOV.U32 R9, RZ, RZ, 0x5fa ;  /* 0x000005faff097424 */ /* 0x000fe200078e00ff */
[----:B0-----:R0:W-:Y:S06]  /*8770*/  STG.E desc[UR4][R2.64+0xbe8], R11 ;  /* 0x000be80b02007986 */ /* 0x0011ec000c101904 */
[----:B0-----:R-:W0:Y:S01]  /*8780*/  LDC.64 R2, c[0x4][RZ] ;  /* 0x01000000ff027b82 */ /* 0x001e220000000a00 */
[----:B------:R-:W-:Y:S01]  /*8790*/  HFMA2 R11, -RZ, RZ, 0, 9.13143157958984375e-05 ;  /* 0x000005fcff0b7431 */ /* 0x000fe200000001ff */
[----:B0-----:R0:W-:Y:S06]  /*87a0*/  STG.E desc[UR4][R2.64+0xbec], R5 ;  /* 0x000bec0502007986 */ /* 0x0011ec000c101904 */
[----:B0-----:R-:W0:Y:S01]  /*87b0*/  LDC.64 R2, c[0x4][RZ] ;  /* 0x01000000ff027b82 */ /* 0x001e220000000a00 */
[----:B------:R-:W-:Y:S01]  /*87c0*/  IMAD.MOV.U32 R5, RZ, RZ, 0x5fe ;  /* 0x000005feff057424 */ /* 0x000fe200078e00ff */
[----:B0-----:R0:W-:Y:S06]  /*87d0*/  STG.E desc[UR4][R2.64+0xbf0], R7 ;  /* 0x000bf00702007986 */ /* 0x0011ec000c101904 */
[----:B0-----:R-:W0:Y:S01]  /*87e0*/  LDC.64 R2, c[0x4][RZ] ;  /* 0x01000000ff027b82 */ /* 0x001e220000000a00 */
[----:B------:R-:W-:Y:S01]  /*87f0*/  HFMA2 R7, -RZ, RZ, 0, 9.1552734375e-05 ;  /* 0x00000600ff077431 */ /* 0x000fe200000001ff */
[----:B0-----:R0:W-:Y:S06]  /*8800*/  STG.E desc[UR4][R2.64+0xbf4], R9 ;  /* 0x000bf40902007986 */ /* 0x0011ec000c101904 */
[----:B0-----:R-:W0:Y:S01]  /*8810*/  LDC.64 R2, c[0x4][RZ] ;  /* 0x01000000ff027b82 */ /* 0x001e220000000a00 */
[----:B------:R-:W-:Y:S01]  /*8820*/  IMAD.MOV.U32 R9, RZ, RZ, 0x602 ;  /* 0x00000602ff097424 */ /* 0x000fe200078e00ff */
[----:B0-----:R0:W-:Y:S06]  /*8830*/  STG.E desc[UR4][R2.64+0xbf8], R11 ;  /* 0x000bf80b02007986 */ /* 0x0011ec000c101904 */
[----:B0-----:R-:W0:Y:S01]  /*8840*/  LDC.64 R2, c[0x4][RZ] ;  /* 0x01000000ff027b82 */ /* 0x001e220000000a00 */
[----:B------:R-:W-:Y:S01]  /*8850*/  HFMA2 R11, -RZ, RZ, 0, 9.17911529541015625e-05 ;  /* 0x00000604ff0b7431 */ /* 0x000fe200000001ff */
[----:B0-----:R0:W-:Y:S06]  /*8860*/  STG.E desc[UR4][R2.64+0xbfc], R5 ;  /* 0x000bfc0502007986 */ /* 0x0011ec000c101904 */
[----:B0-----:R-:W0:Y:S01]  /*8870*/  LDC.64 R2, c[0x4][RZ] ;  /* 0x01000000ff027b82 */ /* 0x001e220000000a00 */
[----:B------:R-:W-:Y:S01]  /*8880*/  IMAD.MOV.U32 R5, RZ, RZ, 0x606 ;  /* 0x00000606ff057424 */ /* 0x000fe200078e00ff */
[----:B0-----:R0:W-:Y:S06]  /*8890*/  STG.E desc[UR4][R2.64+0xc00], R7 ;  /* 0x000c000702007986 */ /* 0x0011ec000c101904 */
[----:B0-----:R-:W0:Y:S01]  /*88a0*/  LDC.64 R2, c[0x4][RZ] ;  /* 0x01000000ff027b82 */ /* 0x001e220000000a00 */
[----:B------:R-:W-:Y:S01]  /*88b0*/  HFMA2 R7, -RZ, RZ, 0, 9.2029571533203125e-05 ;  /* 0x00000608ff077431 */ /* 0x000fe200000001ff */
[----:B0-----:R0:W-:Y:S06]  /*88c0*/  STG.E desc[UR4][R2.64+0xc04], R9 ;  /* 0x000c040902007986 */ /* 0x0011ec000c101904 */
[----:B0-----:R-:W0:Y:S01]  /*88d0*/  LDC.64 R2, c[0x4][RZ] ;  /* 0x01000000ff027b82 */ /* 0x001e220000000a00 */
[----:B------:R-:W-:Y:S01]  /*88e0*/  IMAD.MOV.U32 R9, RZ, RZ, 0x60a ;  /* 0x0000060aff097424 */ /* 0x000fe200078e00ff */
[----:B0-----:R0:W-:Y:S06]  /*88f0*/  STG.E desc[UR4][R2.64+0xc08], R11 ;  /* 0x000c080b02007986 */ /* 0x0011ec000c101904 */
[----:B0-----:R-:W0:Y:S01]  /*8900*/  LDC.64 R2, c[0x4][RZ] ;  /* 0x01000000ff027b82 */ /* 0x001e220000000a00 */
[----:B------:R-:W-:Y:S01]  /*8910*/  HFMA2 R11, -RZ, RZ, 0, 9.22679901123046875e-05 ;  /* 0x0000060cff0b7431 */ /* 0x000fe200000001ff */
[----:B0-----:R0:W-:Y:S06]  /*8920*/  STG.E desc[UR4][R2.64+0xc0c], R5 ;  /* 0x000c0c0502007986 */ /* 0x0011ec000c101904 */
[----:B0-----:R-:W0:Y:S01]  /*8930*/  LDC.64 R2, c[0x4][RZ] ;  /* 0x01000000ff027b82 */ /* 0x001e220000000a00 */
[----:B------:R-:W-:Y:S01]  /*8940*/  IMAD.MOV.U32 R5, RZ, RZ, 0x60e ;  /* 0x0000060eff057424 */ /* 0x000fe200078e00ff */
[----:B0-----:R0:W-:Y:S06]  /*8950*/  STG.E desc[UR4][R2.64+0xc10], R7 ;  /* 0x000c100702007986 */ /* 0x0011ec000c101904 */
[----:B0-----:R-:W0:Y:S01]  /*8960*/  LDC.64 R2, c[0x4][RZ] ;  /* 0x01000000ff027b82 */ /* 0x001e220000000a00 */
[----:B------:R-:W-:Y:S01]  /*8970*/  HFMA2 R7, -RZ, RZ, 0, 9.250640869140625e-05 ;  /* 0x00000610ff077431 */ /* 0x000fe200000001ff */
[----:B0-----:R0:W-:Y:S06]  /*8980*/  STG.E desc[UR4][R2.64+0xc14], R9 ;  /* 0x000c140902007986 */ /* 0x0011ec000c101904 */
[----:B0-----:R-:W0:Y:S01]  /*8990*/  LDC.64 R2, c[0x4][RZ] ;  /* 0x01000000ff027b82 */ /* 0x001e220000000a00 */
[----:B------:R-:W-:Y:S01]  /*89a0*/  IMAD.MOV.U32 R9, RZ, RZ, 0x612 ;  /* 0x00000612ff097424 */ /* 0x000fe200078e00ff */
[----:B0-----:R0:W-:Y:S06]  /*89b0*/  STG.E desc[UR4][R2.64+0xc18], R11 ;  /* 0x000c180b02007986 */ /* 0x0011ec000c101904 */
[----:B0-----:R-:W0:Y:S01]  /*89c0*/  LDC.64 R2, c[0x4][RZ] ;  /* 0x01000000ff027b82 */ /* 0x001e220000000a00 */
[----:B------:R-:W-:Y:S01]  /*89d0*/  HFMA2 R11, -RZ, RZ, 0, 9.27448272705078125e-05 ;  /* 0x00000614ff0b7431 */ /* 0x000fe200000001ff */
[----:B0-----:R0:W-:Y:S06]  /*89e0*/  STG.E desc[UR4][R2.64+0xc1c], R5 ;  /* 0x000c1c0502007986 */ /* 0x0011ec000c101904 */
[----:B0-----:R-:W0:Y:S01]  /*89f0*/  LDC.64 R2, c[0x4][RZ] ;  /* 0x01000000ff027b82 */ /* 0x001e220000000a00 */
[----:B------:R-:W-:Y:S01]  /*8a00*/  IMAD.MOV.U32 R5, RZ, RZ, 0x616 ;  /* 0x00000616ff057424 */ /* 0x000fe200078e00ff */
[----:B0-----:R0:W-:Y:S06]  /*8a10*/  STG.E desc[UR4][R2.64+0xc20], R7 ;  /* 0x000c200702007986 */ /* 0x0011ec000c101904 */
[----:B0-----:R-:W0:Y:S01]  /*8a20*/  LDC.64 R2, c[0x4][RZ] ;  /* 0x01000000ff027b82 */ /* 0x001e220000000a00 */
[----:B------:R-:W-:Y:S01]  /*8a30*/  HFMA2 R7, -RZ, RZ, 0, 9.2983245849609375e-05 ;  /* 0x00000618ff077431 */ /* 0x000fe200000001ff */
[----:B0-----:R0:W-:Y:S06]  /*8a40*/  STG.E desc[UR4][R2.64+0xc24], R9 ;  /* 0x000c240902007986 */ /* 0x0011ec000c101904 */
[----:B0-----:R-:W0:Y:S01]  /*8a50*/  LDC.64 R2, c[0x4][RZ] ;  /* 0x01000000ff027b82 */ /* 0x001e220000000a00 */
[----:B------:R-:W-:Y:S01]  /*8a60*/  IMAD.MOV.U32 R9, RZ, RZ, 0x61a ;  /* 0x0000061aff097424 */ /* 0x000fe200078e00ff */
[----:B0-----:R0:W-:Y:S06]  /*8a70*/  STG.E desc[UR4][R2.64+0xc28], R11 ;  /* 0x000c280b02007986 */ /* 0x0011ec000c101904 */
[----:B0-----:R-:W0:Y:S01]  /*8a80*/  LDC.64 R2, c[0x4][RZ] ;  /* 0x01000000ff027b82 */ /* 0x001e220000000a00 */
[----:B------:R-:W-:Y:S01]  /*8a90*/  HFMA2 R11, -RZ, RZ, 0, 9.32216644287109375e-05 ;  /* 0x0000061cff0b7431 */ /* 0x000fe200000001ff */
[----:B0-----:R0:W-:Y:S06]  /*8aa0*/  STG.E desc[UR4][R2.64+0xc2c], R5 ;  /* 0x000c2c0502007986 */ /* 0x0011ec000c101904 */
[----:B0-----:R-:W0:Y:S01]  /*8ab0*/  LDC.64 R2, c[0x4][RZ] ;  /* 0x01000000ff027b82 */ /* 0x001e220000000a00 */
[----:B------:R-:W-:Y:S01]  /*8ac0*/  IMAD.MOV.U32 R5, RZ, RZ, 0x61e ;  /* 0x0000061eff057424 */ /* 0x000fe200078e00ff */
[----:B0-----:R0:W-:Y:S06]  /*8ad0*/  STG.E desc[UR4][R2.64+0xc30], R7 ;  /* 0x000c300702007986 */ /* 0x0011ec000c101904 */
[----:B0-----:R-:W0:Y:S01]  /*8ae0*/  LDC.64 R2, c[0x4][RZ] ;  /* 0x01000000ff027b82 */ /* 0x001e220000000a00 */
[----:B------:R-:W-:Y:S01]  /*8af0*/  HFMA2 R7, -RZ, RZ, 0, 9.34600830078125e-05 ;  /* 0x00000620ff077431 */ /* 0x000fe200000001ff */
[----:B0-----:R0:W-:Y:S06]  /*8b00*/  STG.E desc[UR4][R2.64+0xc34], R9 ;  /* 0x000c340902007986 */ /* 0x0011ec000c101904 */
[----:B0-----:R-:W0:Y:S01]  /*8b10*/  LDC.64 R2, c[0x4][RZ] ;  /* 0x01000000ff027b82 */ /* 0x001e220000000a00 */
[----:B------:R-:W-:Y:S01]  /*8b20*/  IMAD.MOV.U32 R9, RZ, RZ, 0x622 ;  /* 0x00000622ff097424 */ /* 0x000fe200078e00ff */
[----:B0-----:R0:W-:Y:S06]  /*8b30*/  STG.E desc[UR4][R2.64+0xc38], R11 ;  /* 0x000c380b02007986 */ /* 0x0011ec000c101904 */
[----:B0-----:R-:W0:Y:S01]  /*8b40*/  LDC.64 R2, c[0x4][RZ] ;  /* 0x01000000ff027b82 */ /* 0x001e220000000a00 */
[----:B------:R-:W-:Y:S01]  /*8b50*/  HFMA2 R11, -RZ, RZ, 0, 9.36985015869140625e-05 ;  /* 0x00000624ff0b7431 */ /* 0x000fe200000001ff */
[----:B0-----:R0:W-:Y:S06]  /*8b60*/  STG.E desc[UR4][R2.64+0xc3c], R5 ;  /* 0x000c3c0502007986 */ /* 0x0011ec000c101904 */
[----:B0-----:R-:W0:Y:S01]  /*8b70*/  LDC.64 R2, c[0x4][RZ] ;  /* 0x01000000ff027b82 */ /* 0x001e220000000a00 */
[----:B------:R-:W-:Y:S01]  /*8b80*/  IMAD.MOV.U32 R5, RZ, RZ, 0x626 ;  /* 0x00000626ff057424 */ /* 0x000fe200078e00ff */
[----:B0-----:R0:W-:Y:S06]  /*8b90*/  STG.E desc[UR4][R2.64+0xc40], R7 ;  /* 0x000c400702007986 */ /* 0x0011ec000c101904 */
[----:B0-----:R-:W0:Y:S01]  /*8ba0*/  LDC.64 R2, c[0x4][RZ] ;  /* 0x01000000ff027b82 */ /* 0x001e220000000a00 */
[----:B------:R-:W-:Y:S01]  /*8bb0*/  HFMA2 R7, -RZ, RZ, 0, 9.3936920166015625e-05 ;  /* 0x00000628ff077431 */ /* 0x000fe200000001ff */
[----:B0-----:R0:W-:Y:S06]  /*8bc0*/  STG.E desc[UR4][R2.64+0xc44], R9 ;  /* 0x000c440902007986 */ /* 0x0011ec000c101904 */
[----:B0-----:R-:W0:Y:S01]  /*8bd0*/  LDC.64 R2, c[0x4][RZ] ;  /* 0x01000000ff027b82 */ /* 0x001e220000000a00 */
[----:B------:R-:W-:Y:S01]  /*8be0*/  IMAD.MOV.U32 R9, RZ, RZ, 0x62a ;  /* 0x0000062aff097424 */ /* 0x000fe200078e00ff */
[----:B0-----:R0:W-:Y:S06]  /*8bf0*/  STG.E desc[UR4][R2.64+0xc48], R11 ;  /* 0x000c480b02007986 */ /* 0x0011ec000c101904 */
[----:B0-----:R-:W0:Y:S01]  /*8c00*/  LDC.64 R2, c[0x4][RZ] ;  /* 0x01000000ff027b82 */ /* 0x001e220000000a00 */
[----:B------:R-:W-:Y:S01]  /*8c10*/  HFMA2 R11, -RZ, RZ, 0, 9.41753387451171875e-05 ;  /* 0x0000062cff0b7431 */ /* 0x000fe200000001ff */
[----:B0-----:R0:W-:Y:S06]  /*8c20*/  STG.E desc[UR4][R2.64+0xc4c], R5 ;  /* 0x000c4c0502007986 */ /* 0x0011ec000c101904 */
[----:B0-----:R-:W0:Y:S01]  /*8c30*/  LDC.64 R2, c[0x4][RZ] ;  /* 0x01000000ff027b82 */ /* 0x001e220000000a00 */
[----:B------:R-:W-:Y:S01]  /*8c40*/  IMAD.MOV.U32 R5, RZ, RZ, 0x62e ;  /* 0x0000062eff057424 */ /* 0x000fe200078e00ff */
[----:B0-----:R0:W-:Y:S06]  /*8c50*/  STG.E desc[UR4][R2.64+0xc50], R7 ;  /* 0x000c500702007986 */ /* 0x0011ec000c101904 */
[----:B0-----:R-:W0:Y:S01]  /*8c60*/  LDC.64 R2, c[0x4][RZ] ;  /* 0x01000000ff027b82 */ /* 0x001e220000000a00 */
[----:B------:R-:W-:Y:S01]  /*8c70*/  HFMA2 R7, -RZ, RZ, 0, 9.441375732421875e-05 ;  /* 0x00000630ff077431 */ /* 0x000fe200000001ff */
[----:B0-----:R0:W-:Y:S06]  /*8c80*/  STG.E desc[UR4][R2.64+0xc54], R9 ;  /* 0x000c540902007986 */ /* 0x0011ec000c101904 */
[----:B0-----:R-:W0:Y:S01]  /*8c90*/  LDC.64 R2, c[0x4][RZ] ;  /* 0x01000000ff027b82 */ /* 0x001e220000000a00 */
[----:B------:R-:W-:Y:S01]  /*8ca0*/  IMAD.MOV.U32 R9, RZ, RZ, 0x632 ;  /* 0x00000632ff097424 */ /* 0x000fe200078e00ff */
[----:B0-----:R0:W-:Y:S06]  /*8cb0*/  STG.E desc[UR4][R2.64+0xc58], R11 ;  /* 0x000c580b02007986 */ /* 0x0011ec000c101904 */
[----:B0-----:R-:W0:Y:S01]  /*8cc0*/  LDC.64 R2, c[0x4][RZ] ;  /* 0x01000000ff027b82 */ /* 0x001e220000000a00 */
[----:B------:R-:W-:Y:S01]  /*8cd0*/  HFMA2 R11, -RZ, RZ, 0, 9.46521759033203125e-05 ;  /* 0x00000634ff0b7431 */ /* 0x000fe200000001ff */
[----:B0-----:R0:W-:Y:S06]  /*8ce0*/  STG.E desc[UR4][R2.64+0xc5c], R5 ;  /* 0x000c5c0502007986 */ /* 0x0011ec000c101904 */
[----:B0-----:R-:W0:Y:S01]  /*8cf0*/  LDC.64 R2, c[0x4][RZ] ;  /* 0x01000000ff027b82 */ /* 0x001e220000000a00 */
[----:B------:R-:W-:Y:S01]  /*8d00*/  IMAD.MOV.U32 R5, RZ, RZ, 0x636 ;  /* 0x00000636ff057424 */ /* 0x000fe200078e00ff */
[----:B0-----:R0:W-:Y:S06]  /*8d10*/  STG.E desc[UR4][R2.64+0xc60], R7 ;  /* 0x000c600702007986 */ /* 0x0011ec000c101904 */
[----:B0-----:R-:W0:Y:S01]  /*8d20*/  LDC.64 R2, c[0x4][RZ] ;  /* 0x01000000ff027b82 */ /* 0x001e220000000a00 */
[----:B------:R-:W-:Y:S01]  /*8d30*/  HFMA2 R7, -RZ, RZ, 0, 9.4890594482421875e-05 ;  /* 0x00000638ff077431 */ /* 0x000fe200000001ff */
[----:B0-----:R0:W-:Y:S06]  /*8d40*/  STG.E desc[UR4][R2.64+0xc64], R9 ;  /* 0x000c640902007986 */ /* 0x0011ec000c101904 */
[----:B0-----:R-:W0:Y:S01]  /*8d50*/  LDC.64 R2, c[0x4][RZ] ;  /* 0x01000000ff027b82 */ /* 0x001e220000000a00 */
[----:B------:R-:W-:Y:S01]  /*8d60*/  IMAD.MOV.U32 R9, RZ, RZ, 0x63a ;  /* 0x0000063aff097424 */ /* 0x000fe200078e00ff */
[----:B0-----:R0:W-:Y:S06]  /*8d70*/  STG.E desc[UR4][R2.64+0xc68], R11 ;  /* 0x000c680b02007986 */ /* 0x0011ec000c101904 */
[----:B0-----:R-:W0:Y:S01]  /*8d80*/  LDC.64 R2, c[0x4][RZ] ;  /* 0x01000000ff027b82 */ /* 0x001e220000000a00 */
[----:B------:R-:W-:Y:S01]  /*8d90*/  HFMA2 R11, -RZ, RZ, 0, 9.51290130615234375e-05 ;  /* 0x0000063cff0b7431 */ /* 0x000fe200000001ff */
[----:B0-----:R0:W-:Y:S06]  /*8da0*/  STG.E desc[UR4][R2.64+0xc6c], R5 ;  /* 0x000c6c0502007986 */ /* 0x0011ec000c101904 */
[----:B0-----:R-:W0:Y:S01]  /*8db0*/  LDC.64 R2, c[0x4][RZ] ;  /* 0x01000000ff027b82 */ /* 0x001e220000000a00 */
[----:B------:R-:W-:Y:S01]  /*8dc0*/  IMAD.MOV.U32 R5, RZ, RZ, 0x63e ;  /* 0x0000063eff057424 */ /* 0x000fe200078e00ff */
[----:B0-----:R0:W-:Y:S06]  /*8dd0*/  STG.E desc[UR4][R2.64+0xc70], R7 ;  /* 0x000c700702007986 */ /* 0x0011ec000c101904 */
[----:B0-----:R-:W0:Y:S01]  /*8de0*/  LDC.64 R2, c[0x4][RZ] ;  /* 0x01000000ff027b82 */ /* 0x001e220000000a00 */
[----:B------:R-:W-:Y:S01]  /*8df0*/  HFMA2 R7, -RZ, RZ, 0, 9.5367431640625e-05 ;  /* 0x00000640ff077431 */ /* 0x000fe200000001ff */
[----:B0-----:R0:W-:Y:S06]  /*8e00*/  STG.E desc[UR4][R2.64+0xc74], R9 ;  /* 0x000c740902007986 */ /* 0x0011ec000c101904 */
[----:B0-----:R-:W0:Y:S01]  /*8e10*/  LDC.64 R2, c[0x4][RZ] ;  /* 0x01000000ff027b82 */ /* 0x001e220000000a00 */
[----:B------:R-:W-:Y:S01]  /*8e20*/  IMAD.MOV.U32 R9, RZ, RZ, 0x642 ;  /* 0x00000642ff097424 */ /* 0x000fe200078e00ff */
[----:B0-----:R0:W-:Y:S06]  /*8e30*/  STG.E desc[UR4][R2.64+0xc78], R11 ;  /* 0x000c780b02007986 */ /* 0x0011ec000c101904 */
[----:B0-----:R-:W0:Y:S01]  /*8e40*/  LDC.64 R2, c[0x4][RZ] ;  /* 0x01000000ff027b82 */ /* 0x001e220000000a00 */
[----:B------:R-:W-:Y:S01]  /*8e50*/  HFMA2 R11, -RZ, RZ, 0, 9.56058502197265625e-05 ;  /* 0x00000644ff0b7431 */ /* 0x000fe200000001ff */
[----:B0-----:R0:W-:Y:S06]  /*8e60*/  STG.E desc[UR4][R2.64+0xc7c], R5 ;  /* 0x000c7c0502007986 */ /* 0x0011ec000c101904 */
[----:B0-----:R-:W0:Y:S01]  /*8e70*/  LDC.64 R2, c[0x4][RZ] ;  /* 0x01000000ff027b82 */ /* 0x001e220000000a00 */
[----:B------:R-:W-:Y:S01]  /*8e80*/  IMAD.MOV.U32 R5, RZ, RZ, 0x646 ;  /* 0x00000646ff057424 */ /* 0x000fe200078e00ff */
[----:B0-----:R0:W-:Y:S06]  /*8e90*/  STG.E desc[UR4][R2.64+0xc80], R7 ;  /* 0x000c800702007986 */ /* 0x0011ec000c101904 */
[----:B0-----:R-:W0:Y:S01]  /*8ea0*/  LDC.64 R2, c[0x4][RZ] ;  /* 0x01000000ff027b82 */ /* 0x001e220000000a00 */
[----:B------:R-:W-:Y:S01]  /*8eb0*/  HFMA2 R7, -RZ, RZ, 0, 9.5844268798828125e-05 ;  /* 0x00000648ff077431 */ /* 0x000fe200000001ff */
[----:B0-----:R0:W-:Y:S06]  /*8ec0*/  STG.E desc[UR4][R2.64+0xc84], R9 ;  /* 0x000c840902007986 */ /* 0x0011ec000c101904 */
[----:B0-----:R-:W0:Y:S01]  /*8ed0*/  LDC.64 R2, c[0x4][RZ] ;  /* 0x01000000ff027b82 */ /* 0x001e220000000a00 */
[----:B------:R-:W-:Y:S01]  /*8ee0*/  IMAD.MOV.U32 R9, RZ, RZ, 0x64a ;  /* 0x0000064aff097424 */ /* 0x000fe200078e00ff */
[----:B0-----:R0:W-:Y:S06]  /*8ef0*/  STG.E desc[UR4][R2.64+0xc88], R11 ;  /* 0x000c880b02007986 */ /* 0x0011ec000c101904 */
[----:B0-----:R-:W0:Y:S01]  /*8f00*/  LDC.64 R2, c[0x4][RZ] ;  /* 0x01000000ff027b82 */ /* 0x001e220000000a00 */
[----:B------:R-:W-:Y:S01]  /*8f10*/  HFMA2 R11, -RZ, RZ, 0, 9.60826873779296875e-05 ;  /* 0x0000064cff0b7431 */ /* 0x000fe200000001ff */
[----:B0-----:R0:W-:Y:S06]  /*8f20*/  STG.E desc[UR4][R2.64+0xc8c], R5 ;  /* 0x000c8c0502007986 */ /* 0x0011ec000c101904 */
[----:B0-----:R-:W0:Y:S01]  /*8f30*/  LDC.64 R2, c[0x4][RZ] ;  /* 0x01000000ff027b82 */ /* 0x001e220000000a00 */
[----:B------:R-:W-:Y:S01]  /*8f40*/  IMAD.MOV.U32 R5, RZ, RZ, 0x64e ;  /* 0x0000064eff057424 */ /* 0x000fe200078e00ff */
[----:B0-----:R0:W-:Y:S06]  /*8f50*/  STG.E desc[UR4][R2.64+0xc90], R7 ;  /* 0x000c900702007986 */ /* 0x0011ec000c101904 */
[----:B0-----:R-:W0:Y:S01]  /*8f60*/  LDC.64 R2, c[0x4][RZ] ;  /* 0x01000000ff027b82 */ /* 0x001e220000000a00 */
[----:B------:R-:W-:Y:S01]  /*8f70*/  HFMA2 R7, -RZ, RZ, 0, 9.632110595703125e-05 ;  /* 0x00000650ff077431 */ /* 0x000fe200000001ff */
[----:B0-----:R0:W-:Y:S06]  /*8f80*/  STG.E desc[UR4][R2.64+0xc94], R9 ;  /* 0x000c940902007986 */ /* 0x0011ec000c101904 */
[----:B0-----:R-:W0:Y:S01]  /*8f90*/  LDC.64 R2, c[0x4][RZ] ;  /* 0x01000000ff027b82 */ /* 0x001e220000000a00 */
[----:B------:R-:W-:Y:S01]  /*8fa0*/  IMAD.MOV.U32 R9, RZ, RZ, 0x652 ;  /* 0x00000652ff097424 */ /* 0x000fe200078e00ff */
[----:B0-----:R0:W-:Y:S06]  /*8fb0*/  STG.E desc[UR4][R2.64+0xc98], R11 ;  /* 0x000c980b02007986 */ /* 0x0011ec000c101904 */
[----:B0-----:R-:W0:Y:S01]  /*8fc0*/  LDC.64 R2, c[0x4][RZ] ;  /* 0x01000000ff027b82 */ /* 0x001e220000000a00 */
[----:B------:R-:W-:Y:S01]  /*8fd0*/  HFMA2 R11, -RZ, RZ, 0, 9.65595245361328125e-05 ;  /* 0x00000654ff0b7431 */ /* 0x000fe200000001ff */
[----:B0-----:R0:W-:Y:S06]  /*8fe0*/  STG.E desc[UR4][R2.64+0xc9c], R5 ;  /* 0x000c9c0502007986 */ /* 0x0011ec000c101904 */
[----:B0-----:R-:W0:Y:S01]  /*8ff0*/  LDC.64 R2, c[0x4][RZ] ;  /* 0x01000000ff027b82 */ /* 0x001e220000000a00 */
[----:B------:R-:W-:Y:S01]  /*9000*/  IMAD.MOV.U32 R5, RZ, RZ, 0x656 ;  /* 0x00000656ff057424 */ /* 0x000fe200078e00ff */
[----:B0-----:R0:W-:Y:S06]  /*9010*/  STG.E desc[UR4][R2.64+0xca0], R7 ;  /* 0x000ca00702007986 */ /* 0x0011ec000c101904 */
[----:B0-----:R-:W0:Y:S01]  /*9020*/  LDC.64 R2, c[0x4][RZ] ;  /* 0x01000000ff027b82 */ /* 0x001e220000000a00 */
[----:B------:R-:W-:Y:S01]  /*9030*/  HFMA2 R7, -RZ, RZ, 0, 9.6797943115234375e-05 ;  /* 0x00000658ff077431 */ /* 0x000fe200000001ff */
[----:B0-----:R0:W-:Y:S06]  /*9040*/  STG.E desc[UR4][R2.64+0xca4], R9 ;  /* 0x000ca40902007986 */ /* 0x0011ec000c101904 */
[----:B0-----:R-:W0:Y:S01]  /*9050*/  LDC.64 R2, c[0x4][RZ] ;  /* 0x01000000ff027b82 */ /* 0x001e220000000a00 */
[----:B------:R-:W-:Y:S01]  /*9060*/  IMAD.MOV.U32 R9, RZ, RZ, 0x65a ;  /* 0x0000065aff097424 */ /* 0x000fe200078e00ff */
[----:B0-----:R0:W-:Y:S06]  /*9070*/  STG.E desc[UR4][R2.64+0xca8], R11 ;  /* 0x000ca80b02007986 */ /* 0x0011ec000c101904 */
[----:B0-----:R-:W0:Y:S01]  /*9080*/  LDC.64 R2, c[0x4][RZ] ;  /* 0x01000000ff027b82 */ /* 0x001e220000000a00 */
[----:B------:R-:W-:Y:S01]  /*9090*/  HFMA2 R11, -RZ, RZ, 0, 9.70363616943359375e-05 ;  /* 0x0000065cff0b7431 */ /* 0x000fe200000001ff */
[----:B0-----:R0:W-:Y:S06]  /*90a0*/  STG.E desc[UR4][R2.64+0xcac], R5 ;  /* 0x000cac0502007986 */ /* 0x0011ec000c101904 */
[----:B0-----:R-:W0:Y:S01]  /*90b0*/  LDC.64 R2, c[0x4][RZ] ;  /* 0x01000000ff027b82 */ /* 0x001e220000000a00 */
[----:B------:R-:W-:Y:S01]  /*90c0*/  IMAD.MOV.U32 R5, RZ, RZ, 0x65e ;  /* 0x0000065eff057424 */ /* 0x000fe200078e00ff */
[----:B0-----:R0:W-:Y:S06]  /*90d0*/  STG.E desc[UR4][R2.64+0xcb0], R7 ;  /* 0x000cb00702007986 */ /* 0x0011ec000c101904 */
[----:B0-----:R-:W0:Y:S01]  /*90e0*/  LDC.64 R2, c[0x4][RZ] ;  /* 0x01000000ff027b82 */ /* 0x001e220000000a00 */
[----:B------:R-:W-:Y:S01]  /*90f0*/  HFMA2 R7, -RZ, RZ, 0, 9.72747802734375e-05 ;  /* 0x00000660ff077431 */ /* 0x000fe200000001ff */
[----:B0-----:R0:W-:Y:S06]  /*9100*/  STG.E desc[UR4][R2.64+0xcb4], R9 ;  /* 0x000cb40902007986 */ /* 0x0011ec000c101904 */
[----:B0-----:R-:W0:Y:S01]  /*9110*/  LDC.64 R2, c[0x4][RZ] ;  /* 0x01000000ff027b82 */ /* 0x001e220000000a00 */
[----:B------:R-:W-:Y:S01]  /*9120*/  IMAD.MOV.U32 R9, RZ, RZ, 0x662 ;  /* 0x00000662ff097424 */ /* 0x000fe200078e00ff */
[----:B0-----:R0:W-:Y:S06]  /*9130*/  STG.E desc[UR4][R2.64+0xcb8], R11 ;  /* 0x000cb80b02007986 */ /* 0x0011ec000c101904 */
[----:B0-----:R-:W0:Y:S01]  /*9140*/  LDC.64 R2, c[0x4][RZ] ;  /* 0x01000000ff027b82 */ /* 0x001e220000000a00 */
[----:B------:R-:W-:Y:S01]  /*9150*/  HFMA2 R11, -RZ, RZ, 0, 9.75131988525390625e-05 ;  /* 0x00000664ff0b7431 */ /* 0x000fe200000001ff */
[----:B0-----:R0:W-:Y:S06]  /*9160*/  STG.E desc[UR4][R2.64+0xcbc], R5 ;  /* 0x000cbc0502007986 */ /* 0x0011ec000c101904 */
[----:B0-----:R-:W0:Y:S01]  /*9170*/  LDC.64 R2, c[0x4][RZ] ;  /* 0x01000000ff027b82 */ /* 0x001e220000000a00 */
[----:B------:R-:W-:Y:S01]  /*9180*/  IMAD.MOV.U32 R5, RZ, RZ, 0x666 ;  /* 0x00000666ff057424 */ /* 0x000fe200078e00ff */
[----:B0-----:R0:W-:Y:S06]  /*9190*/  STG.E desc[UR4][R2.64+0xcc0], R7 ;  /* 0x000cc00702007986 */ /* 0x0011ec000c101904 */
[----:B0-----:R-:W0:Y:S01]  /*91a0*/  LDC.64 R2, c[0x4][RZ] ;  /* 0x01000000ff027b82 */ /* 0x001e220000000a00 */
[----:B------:R-:W-:Y:S01]  /*91b0*/  HFMA2 R7, -RZ, RZ, 0, 9.7751617431640625e-05 ;  /* 0x00000668ff077431 */ /* 0x000fe200000001ff */
[----:B0-----:R0:W-:Y:S06]  /*91c0*/  STG.E desc[UR4][R2.64+0xcc4], R9 ;  /* 0x000cc40902007986 */ /* 0x0011ec000c101904 */
[----:B0-----:R-:W0:Y:S01]  /*91d0*/  LDC.64 R2, c[0x4][RZ] ;  /* 0x01000000ff027b82 */ /* 0x001e220000000a00 */
[----:B------:R-:W-:Y:S01]  /*91e0*/  IMAD.MOV.U32 R9, RZ, RZ, 0x66a ;  /* 0x0000066aff097424 */ /* 0x000fe200078e00ff */
[----:B0-----:R0:W-:Y:S06]  /*91f0*/  STG.E desc[UR4][R2.64+0xcc8], R11 ;  /* 0x000cc80b02007986 */ /* 0x0011ec000c101904 */
[----:B0-----:R-:W0:Y:S01]  /*9200*/  LDC.64 R2, c[0x4][RZ] ;  /* 0x01000000ff027b82 */ /* 0x001e220000000a00 */
[----:B------:R-:W-:Y:S01]  /*9210*/  HFMA2 R11, -RZ, RZ, 0, 9.79900360107421875e-05 ;  /* 0x0000066cff0b7431 */ /* 0x000fe200000001ff */
[----:B0-----:R0:W-:Y:S06]  /*9220*/  STG.E desc[UR4][R2.64+0xccc], R5 ;  /* 0x000ccc0502007986 */ /* 0x0011ec000c101904 */
[----:B0-----:R-:W0:Y:S01]  /*9230*/  LDC.64 R2, c[0x4][RZ] ;  /* 0x01000000ff027b82 */ /* 0x001e220000000a00 */
[----:B------:R-:W-:Y:S01]  /*9240*/  IMAD.MOV.U32 R5, RZ, RZ, 0x66e ;  /* 0x0000066eff057424 */ /* 0x000fe200078e00ff */
[----:B0-----:R0:W-:Y:S06]  /*9250*/  STG.E desc[UR4][R2.64+0xcd0], R7 ;  /* 0x000cd00702007986 */ /* 0x0011ec000c101904 */
[----:B0-----:R-:W0:Y:S01]  /*9260*/  LDC.64 R2, c[0x4][RZ] ;  /* 0x01000000ff027b82 */ /* 0x001e220000000a00 */
[----:B------:R-:W-:Y:S01]  /*9270*/  HFMA2 R7, -RZ, RZ, 0, 9.822845458984375e-05 ;  /* 0x00000670ff077431 */ /* 0x000fe200000001ff */
[----:B0-----:R0:W-:Y:S06]  /*9280*/  STG.E desc[UR4][R2.64+0xcd4], R9 ;  /* 0x000cd40902007986 */ /* 0x0011ec000c101904 */
[----:B0-----:R-:W0:Y:S01]  /*9290*/  LDC.64 R2, c[0x4][RZ] ;  /* 0x01000000ff027b82 */ /* 0x001e220000000a00 */
[----:B------:R-:W-:Y:S01]  /*92a0*/  IMAD.MOV.U32 R9, RZ, RZ, 0x672 ;  /* 0x00000672ff097424 */ /* 0x000fe200078e00ff */
[----:B0-----:R0:W-:Y:S06]  /*92b0*/  STG.E desc[UR4][R2.64+0xcd8], R11 ;  /* 0x000cd80b02007986 */ /* 0x0011ec000c101904 */
[----:B0-----:R-:W0:Y:S01]  /*92c0*/  LDC.64 R2, c[0x4][RZ] ;  /* 0x01000000ff027b82 */ /* 0x001e220000000a00 */
[----:B------:R-:W-:Y:S01]  /*92d0*/  HFMA2 R11, -RZ, RZ, 0, 9.84668731689453125e-05 ;  /* 0x00000674ff0b7431 */ /* 0x000fe200000001ff */
[----:B0-----:R0:W-:Y:S06]  /*92e0*/  STG.E desc[UR4][R2.64+0xcdc], R5 ;  /* 0x000cdc0502007986 */ /* 0x0011ec000c101904 */
[----:B0-----:R-:W0:Y:S01]  /*92f0*/  LDC.64 R2, c[0x4][RZ] ;  /* 0x01000000ff027b82 */ /* 0x001e220000000a00 */
[----:B------:R-:W-:Y:S01]  /*9300*/  IMAD.MOV.U32 R5, RZ, RZ, 0x676 ;  /* 0x00000676ff057424 */ /* 0x000fe200078e00ff */
[----:B0-----:R0:W-:Y:S06]  /*9310*/  STG.E desc[UR4][R2.64+0xce0], R7 ;  /* 0x000ce00702007986 */ /* 0x0011ec000c101904 */
[----:B0-----:R-:W0:Y:S01]  /*9320*/  LDC.64 R2, c[0x4][RZ] ;  /* 0x01000000ff027b82 */ /* 0x001e220000000a00 */
[----:B------:R-:W-:Y:S01]  /*9330*/  HFMA2 R7, -RZ, RZ, 0, 9.8705291748046875e-05 ;  /* 0x00000678ff077431 */ /* 0x000fe200000001ff */
[----:B0-----:R0:W-:Y:S06]  /*9340*/  STG.E desc[UR4][R2.64+0xce4], R9 ;  /* 0x000ce40902007986 */ /* 0x0011ec000c101904 */
[----:B0-----:R-:W0:Y:S01]  /*9350*/  LDC.64 R2, c[0x4][RZ] ;  /* 0x01000000ff027b82 */ /* 0x001e220000000a00 */
[----:B------:R-:W-:Y:S01]  /*9360*/  IMAD.MOV.U32 R9, RZ, RZ, 0x67a ;  /* 0x0000067aff097424 */ /* 0x000fe200078e00ff */
[----:B0-----:R0:W-:Y:S06]  /*9370*/  STG.E desc[UR4][R2.64+0xce8], R11 ;  /* 0x000ce80b02007986 */ /* 0x0011ec000c101904 */
[----:B0-----:R-:W0:Y:S01]  /*9380*/  LDC.64 R2, c[0x4][RZ] ;  /* 0x01000000ff027b82 */ /* 0x001e220000000a00 */
[----:B------:R-:W-:Y:S01]  /*9390*/  HFMA2 R11, -RZ, RZ, 0, 9.89437103271484375e-05 ;  /* 0x0000067cff0b7431 */ /* 0x000fe200000001ff */
[----:B0-----:R0:W-:Y:S06]  /*93a0*/  STG.E desc[UR4][R2.64+0xcec], R5 ;  /* 0x000cec0502007986 */ /* 0x0011ec000c101904 */
[----:B0-----:R-:W0:Y:S01]  /*93b0*/  LDC.64 R2, c[0x4][RZ] ;  /* 0x01000000ff027b82 */ /* 0x001e220000000a00 */
[----:B------:R-:W-:Y:S01]  /*93c0*/  IMAD.MOV.U32 R5, RZ, RZ, 0x67e ;  /* 0x0000067eff057424 */ /* 0x000fe200078e00ff */
[----:B0-----:R0:W-:Y:S06]  /*93d0*/  STG.E desc[UR4][R2.64+0xcf0], R7 ;  /* 0x000cf00702007986 */ /* 0x0011ec000c101904 */
[----:B0-----:R-:W0:Y:S01]  /*93e0*/  LDC.64 R2, c[0x4][RZ] ;  /* 0x01000000ff027b82 */ /* 0x001e220000000a00 */
[----:B------:R-:W-:Y:S01]  /*93f0*/  HFMA2 R7, -RZ, RZ, 0, 9.918212890625e-05 ;  /* 0x00000680ff077431 */ /* 0x000fe200000001ff */
[----:B0-----:R0:W-:Y:S06]  /*9400*/  STG.E desc[UR4][R2.64+0xcf4], R9 ;  /* 0x000cf40902007986 */ /* 0x0011ec000c101904 */
[----:B0-----:R-:W0:Y:S01]  /*9410*/  LDC.64 R2, c[0x4][RZ] ;  /* 0x01000000ff027b82 */ /* 0x001e220000000a00 */
[----:B------:R-:W-:Y:S01]  /*9420*/  IMAD.MOV.U32 R9, RZ, RZ, 0x682 ;  /* 0x00000682ff097424 */ /* 0x000fe200078e00ff */
[----:B0-----:R0:W-:Y:S06]  /*9430*/  STG.E desc[UR4][R2.64+0xcf8], R11 ;  /* 0x000cf80b02007986 */ /* 0x0011ec000c101904 */
[----:B0-----:R-:W0:Y:S01]  /*9440*/  LDC.64 R2, c[0x4][RZ] ;  /* 0x01000000ff027b82 */ /* 0x001e220000000a00 */
[----:B------:R-:W-:Y:S01]  /*9450*/  HFMA2 R11, -RZ, RZ, 0, 9.94205474853515625e-05 ;  /* 0x00000684ff0b7431 */ /* 0x000fe200000001ff */
[----:B0-----:R0:W-:Y:S06]  /*9460*/  STG.E desc[UR4][R2.64+0xcfc], R5 ;  /* 0x000cfc0502007986 */ /* 0x0011ec000c101904 */
[----:B0-----:R-:W0:Y:S01]  /*9470*/  LDC.64 R2, c[0x4][RZ] ;  /* 0x01000000ff027b82 */ /* 0x001e220000000a00 */
[----:B------:R-:W-:Y:S01]  /*9480*/  IMAD.MOV.U32 R5, RZ, RZ, 0x686 ;  /* 0x00000686ff057424 */ /* 0x000fe200078e00ff */
[----:B0-----:R0:W-:Y:S06]  /*9490*/  STG.E desc[UR4][R2.64+0xd00], R7 ;  /* 0x000d000702007986 */ /* 0x0011ec000c101904 */
[----:B0-----:R-:W0:Y:S01]  /*94a0*/  LDC.64 R2, c[0x4][RZ] ;  /* 0x01000000ff027b82 */ /* 0x001e220000000a00 */
[----:B------:R-:W-:Y:S01]  /*94b0*/  HFMA2 R7, -RZ, RZ, 0, 9.9658966064453125e-05 ;  /* 0x00000688ff077431 */ /* 0x000fe200000001ff */
[----:B0-----:R0:W-:Y:S06]  /*94c0*/  STG.E desc[UR4][R2.64+0xd04], R9 ;  /* 0x000d040902007986 */ /* 0x0011ec000c101904 */
[----:B0-----:R-:W0:Y:S01]  /*94d0*/  LDC.64 R2, c[0x4][RZ] ;  /* 0x01000000ff027b82 */ /* 0x001e220000000a00 */
[----:B------:R-:W-:Y:S01]  /*94e0*/  IMAD.MOV.U32 R9, RZ, RZ, 0x68a ;  /* 0x0000068aff097424 */ /* 0x000fe200078e00ff */
[----:B0-----:R0:W-:Y:S06]  /*94f0*/  STG.E desc[UR4][R2.64+0xd08], R11 ;  /* 0x000d080b02007986 */ /* 0x0011ec000c101904 */
[----:B0-----:R-:W0:Y:S01]  /*9500*/  LDC.64 R2, c[0x4][RZ] ;  /* 0x01000000ff027b82 */ /* 0x001e220000000a00 */
[----:B------:R-:W-:Y:S01]  /*9510*/  HFMA2 R11, -RZ, RZ, 0, 9.98973846435546875e-05 ;  /* 0x0000068cff0b7431 */ /* 0x000fe200000001ff */
[----:B0-----:R0:W-:Y:S06]  /*9520*/  STG.E desc[UR4][R2.64+0xd0c], R5 ;  /* 0x000d0c0502007986 */ /* 0x0011ec000c101904 */
[----:B0-----:R-:W0:Y:S01]  /*9530*/  LDC.64 R2, c[0x4][RZ] ;  /* 0x01000000ff027b82 */ /* 0x001e220000000a00 */
[----:B------:R-:W-:Y:S01]  /*9540*/  IMAD.MOV.U32 R5, RZ, RZ, 0x68e ;  /* 0x0000068eff057424 */ /* 0x000fe200078e00ff */
[----:B0-----:R0:W-:Y:S06]  /*9550*/  STG.E desc[UR4][R2.64+0xd10], R7 ;  /* 0x000d100702007986 */ /* 0x0011ec000c101904 */
[----:B0-----:R-:W0:Y:S01]  /*9560*/  LDC.64 R2, c[0x4][RZ] ;  /* 0x01000000ff027b82 */ /* 0x001e220000000a00 */
[----:B------:R-:W-:Y:S01]  /*9570*/  HFMA2 R7, -RZ, RZ, 0, 0.00010013580322265625 ;  /* 0x00000690ff077431 */ /* 0x000fe200000001ff */
[----:B0-----:R0:W-:Y:S06]  /*9580*/  STG.E desc[UR4][R2.64+0xd14], R9 ;  /* 0x000d140902007986 */ /* 0x0011ec000c101904 */
[----:B0-----:R-:W0:Y:S01]  /*9590*/  LDC.64 R2, c[0x4][RZ] ;  /* 0x01000000ff027b82 */ /* 0x001e220000000a00 */
[----:B------:R-:W-:Y:S01]  /*95a0*/  IMAD.MOV.U32 R9, RZ, RZ, 0x692 ;  /* 0x00000692ff097424 */ /* 0x000fe200078e00ff */
[----:B0-----:R0:W-:Y:S06]  /*95b0*/  STG.E desc[UR4][R2.64+0xd18], R11 ;  /* 0x000d180b02007986 */ /* 0x0011ec000c101904 */
[----:B0-----:R-:W0:Y:S01]  /*95c0*/  LDC.64 R2, c[0x4][RZ] ;  /* 0x01000000ff027b82 */ /* 0x001e220000000a00 */
[----:B------:R-:W-:Y:S01]  /*95d0*/  HFMA2 R11, -RZ, RZ, 0, 0.0001003742218017578125 ;  /* 0x00000694ff0b7431 */ /* 0x000fe200000001ff */
[----:B0-----:R0:W-:Y:S06]  /*95e0*/  STG.E desc[UR4][R2.64+0xd1c], R5 ;  /* 0x000d1c0502007986 */ /* 0x0011ec000c101904 */
[----:B0-----:R-:W0:Y:S01]  /*95f0*/  LDC.64 R2, c[0x4][RZ] ;  /* 0x01000000ff027b82 */ /* 0x001e220000000a00 */
[----:B------:R-:W-:Y:S01]  /*9600*/  IMAD.MOV.U32 R5, RZ, RZ, 0x696 ;  /* 0x00000696ff057424 */ /* 0x000fe200078e00ff */
[----:B0-----:R0:W-:Y:S06]  /*9610*/  STG.E desc[UR4][R2.64+0xd20], R7 ;  /* 0x000d200702007986 */ /* 0x0011ec000c101904 */
[----:B0-----:R-:W0:Y:S01]  /*9620*/  LDC.64 R2, c[0x4][RZ] ;  /* 0x01000000ff027b82 */ /* 0x001e220000000a00 */
[----:B------:R-:W-:Y:S01]  /*9630*/  HFMA2 R7, -RZ, RZ, 0, 0.000100612640380859375 ;  /* 0x00000698ff077431 */ /* 0x000fe200000001ff */
[----:B0-----:R0:W-:Y:S06]  /*9640*/  STG.E desc[UR4][R2.64+0xd24], R9 ;  /* 0x000d240902007986 */ /* 0x0011ec000c101904 */
[----:B0-----:R-:W0:Y:S01]  /*9650*/  LDC.64 R2, c[0x4][RZ] ;  /* 0x01000000ff027b82 */ /* 0x001e220000000a00 */
[----:B------:R-:W-:Y:S01]  /*9660*/  IMAD.MOV.U32 R9, RZ, RZ, 0x69a ;  /* 0x0000069aff097424 */ /* 0x000fe200078e00ff */
[----:B0-----:R0:W-:Y:S06]  /*9670*/  STG.E desc[UR4][R2.64+0xd28], R11 ;  /* 0x000d280b02007986 */ /* 0x0011ec000c101904 */
[----:B0-----:R-:W0:Y:S01]  /*9680*/  LDC.64 R2, c[0x4][RZ] ;  /* 0x01000000ff027b82 */ /* 0x001e220000000a00 */
[----:B------:R-:W-:Y:S01]  /*9690*/  HFMA2 R11, -RZ, RZ, 0, 0.0001008510589599609375 ;  /* 0x0000069cff0b7431 */ /* 0x000fe200000001ff */
[----:B0-----:R0:W-:Y:S06]  /*96a0*/  STG.E desc[UR4][R2.64+0xd2c], R5 ;  /* 0x000d2c0502007986 */ /* 0x0011ec000c101904 */
[----:B0-----:R-:W0:Y:S01]  /*96b0*/  LDC.64 R2, c[0x4][RZ] ;  /* 0x01000000ff027b82 */ /* 0x001e220000000a00 */
[----:B------:R-:W-:Y:S01]  /*96c0*/  IMAD.MOV.U32 R5, RZ, RZ, 0x69e ;  /* 0x0000069eff057424 */ /* 0x000fe200078e00ff */
[----:B0-----:R0:W-:Y:S06]  /*96d0*/  STG.E desc[UR4][R2.64+0xd30], R7 ;  /* 0x000d300702007986 */ /* 0x0011ec000c101904 */
[----:B0-----:R-:W0:Y:S01]  /*96e0*/  LDC.64 R2, c[0x4][RZ] ;  /* 0x01000000ff027b82 */ /* 0x001e220000000a00 */
[----:B------:R-:W-:Y:S01]  /*96f0*/  HFMA2 R7, -RZ, RZ, 0, 0.0001010894775390625 ;  /* 0x000006a0ff077431 */ /* 0x000fe200000001ff */
[----:B0-----:R0:W-:Y:S06]  /*9700*/  STG.E desc[UR4][R2.64+0xd34], R9 ;  /* 0x000d340902007986 */ /* 0x0011ec000c101904 */
[----:B0-----:R-:W0:Y:S01]  /*9710*/  LDC.64 R2, c[0x4][RZ] ;  /* 0x01000000ff027b82 */ /* 0x001e220000000a00 */
[----:B------:R-:W-:Y:S01]  /*9720*/  IMAD.MOV.U32 R9, RZ, RZ, 0x6a2 ;  /* 0x000006a2ff097424 */ /* 0x000fe200078e00ff */
[----:B0-----:R0:W-:Y:S06]  /*9730*/  STG.E desc[UR4][R2.64+0xd38], R11 ;  /* 0x000d380b02007986 */ /* 0x0011ec000c101904 */
[----:B0-----:R-:W0:Y:S01]  /*9740*/  LDC.64 R2, c[0x4][RZ] ;  /* 0x01000000ff027b82 */ /* 0x001e220000000a00 */
[----:B------:R-:W-:Y:S01]  /*9750*/  HFMA2 R11, -RZ, RZ, 0, 0.0001013278961181640625 ;  /* 0x000006a4ff0b7431 */ /* 0x000fe200000001ff */
[----:B0-----:R0:W-:Y:S06]  /*9760*/  STG.E desc[UR4][R2.64+0xd3c], R5 ;  /* 0x000d3c0502007986 */ /* 0x0011ec000c101904 */
[----:B0-----:R-:W0:Y:S01]  /*9770*/  LDC.64 R2, c[0x4][RZ] ;  /* 0x01000000ff027b82 */ /* 0x001e220000000a00 */
[----:B------:R-:W-:Y:S01]  /*9780*/  IMAD.MOV.U32 R5, RZ, RZ, 0x6a6 ;  /* 0x000006a6ff057424 */ /* 0x000fe200078e00ff */
[----:B0-----:R0:W-:Y:S06]  /*9790*/  STG.E desc[UR4][R2.64+0xd40], R7 ;  /* 0x000d400702007986 */ /* 0x0011ec000c101904 */
[----:B0-----:R-:W0:Y:S01]  /*97a0*/  LDC.64 R2, c[0x4][RZ] ;  /* 0x01000000ff027b82 */ /* 0x001e220000000a00 */
[----:B------:R-:W-:Y:S01]  /*97b0*/  HFMA2 R7, -RZ, RZ, 0, 0.000101566314697265625 ;  /* 0x000006a8ff077431 */ /* 0x000fe200000001ff */
[----:B0-----:R0:W-:Y:S06]  /*97c0*/  STG.E desc[UR4][R2.64+0xd44], R9 ;  /* 0x000d440902007986 */ /* 0x0011ec000c101904 */
[----:B0-----:R-:W0:Y:S01]  /*97d0*/  LDC.64 R2, c[0x4][RZ] ;  /* 0x01000000ff027b82 */ /* 0x001e220000000a00 */
[----:B------:R-:W-:Y:S01]  /*97e0*/  IMAD.MOV.U32 R9, RZ, RZ, 0x6aa ;  /* 0x000006aaff097424 */ /* 0x000fe200078e00ff */
[----:B0-----:R0:W-:Y:S06]  /*97f0*/  STG.E desc[UR4][R2.64+0xd48], R11 ;  /* 0x000d480b02007986 */ /* 0x0011ec000c101904 */
[----:B0-----:R-:W0:Y:S01]  /*9800*/  LDC.64 R2, c[0x4][RZ] ;  /* 0x01000000ff027b82 */ /* 0x001e220000000a00 */
[----:B------:R-:W-:Y:S01]  /*9810*/  HFMA2 R11, -RZ, RZ, 0, 0.0001018047332763671875 ;  /* 0x000006acff0b7431 */ /* 0x000fe200000001ff */
[----:B0-----:R0:W-:Y:S06]  /*9820*/  STG.E desc[UR4][R2.64+0xd4c], R5 ;  /* 0x000d4c0502007986 */ /* 0x0011ec000c101904 */
[----:B0-----:R-:W0:Y:S01]  /*9830*/  LDC.64 R2, c[0x4][RZ] ;  /* 0x01000000ff027b82 */ /* 0x001e220000000a00 */
[----:B------:R-:W-:Y:S01]  /*9840*/  IMAD.MOV.U32 R5, RZ, RZ, 0x6ae ;  /* 0x000006aeff057424 */ /* 0x000fe200078e00ff */
[----:B0-----:R0:W-:Y:S06]  /*9850*/  STG.E desc[UR4][R2.64+0xd50], R7 ;  /* 0x000d500702007986 */ /* 0x0011ec000c101904 */
[----:B0-----:R-:W0:Y:S01]  /*9860*/  LDC.64 R2, c[0x4][RZ] ;  /* 0x01000000ff027b82 */ /* 0x001e220000000a00 */
[----:B------:R-:W-:Y:S01]  /*9870*/  HFMA2 R7, -RZ, RZ, 0, 0.00010204315185546875 ;  /* 0x000006b0ff077431 */ /* 0x000fe200000001ff */
[----:B0-----:R0:W-:Y:S06]  /*9880*/  STG.E desc[UR4][R2.64+0xd54], R9 ;  /* 0x000d540902007986 */ /* 0x0011ec000c101904 */
[----:B0-----:R-:W0:Y:S01]  /*9890*/  LDC.64 R2, c[0x4][RZ] ;  /* 0x01000000ff027b82 */ /* 0x001e220000000a00 */
[----:B------:R-:W-:Y:S01]  /*98a0*/  IMAD.MOV.U32 R9, RZ, RZ, 0x6b2 ;  /* 0x000006b2ff097424 */ /* 0x000fe200078e00ff */
[----:B0-----:R0:W-:Y:S06]  /*98b0*/  STG.E desc[UR4][R2.64+0xd58], R11 ;  /* 0x000d580b02007986 */ /* 0x0011ec000c101904 */
[----:B0-----:R-:W0:Y:S01]  /*98c0*/  LDC.64 R2, c[0x4][RZ] ;  /* 0x01000000ff027b82 */ /* 0x001e220000000a00 */
[----:B------:R-:W-:Y:S01]  /*98d0*/  HFMA2 R11, -RZ, RZ, 0, 0.0001022815704345703125 ;  /* 0x000006b4ff0b7431 */ /* 0x000fe200000001ff */
[----:B0-----:R0:W-:Y:S06]  /*98e0*/  STG.E desc[UR4][R2.64+0xd5c], R5 ;  /* 0x000d5c0502007986 */ /* 0x0011ec000c101904 */
[----:B0-----:R-:W0:Y:S01]  /*98f0*/  LDC.64 R2, c[0x4][RZ] ;  /* 0x01000000ff027b82 */ /* 0x001e220000000a00 */
[----:B------:R-:W-:Y:S01]  /*9900*/  IMAD.MOV.U32 R5, RZ, RZ, 0x6b6 ;  /* 0x000006b6ff057424 */ /* 0x000fe200078e00ff */
[----:B0-----:R0:W-:Y:S06]  /*9910*/  STG.E desc[UR4][R2.64+0xd60], R7 ;  /* 0x000d600702007986 */ /* 0x0011ec000c101904 */
[----:B0-----:R-:W0:Y:S01]  /*9920*/  LDC.64 R2, c[0x4][RZ] ;  /* 0x01000000ff027b82 */ /* 0x001e220000000a00 */
[----:B------:R-:W-:Y:S01]  /*9930*/  HFMA2 R7, -RZ, RZ, 0, 0.000102519989013671875 ;  /* 0x000006b8ff077431 */ /* 0x000fe200000001ff */
[----:B0-----:R0:W-:Y:S06]  /*9940*/  STG.E desc[UR4][R2.64+0xd64], R9 ;  /* 0x000d640902007986 */ /* 0x0011ec000c101904 */
[----:B0-----:R-:W0:Y:S01]  /*9950*/  LDC.64 R2, c[0x4][RZ] ;  /* 0x01000000ff027b82 */ /* 0x001e220000000a00 */
[----:B------:R-:W-:Y:S01]  /*9960*/  IMAD.MOV.U32 R9, RZ, RZ, 0x6ba ;  /* 0x000006baff097424 */ /* 0x000fe200078e00ff */
[----:B0-----:R0:W-:Y:S06]  /*9970*/  STG.E desc[UR4][R2.64+0xd68], R11 ;  /* 0x000d680b02007986 */ /* 0x0011ec000c101904 */
[----:B0-----:R-:W0:Y:S01]  /*9980*/  LDC.64 R2, c[0x4][RZ] ;  /* 0x01000000ff027b82 */ /* 0x001e220000000a00 */
[----:B------:R-:W-:Y:S01]  /*9990*/  HFMA2 R11, -RZ, RZ, 0, 0.0001027584075927734375 ;  /* 0x000006bcff0b7431 */ /* 0x000fe200000001ff */
[----:B0-----:R0:W-:Y:S06]  /*99a0*/  STG.E desc[UR4][R2.64+0xd6c], R5 ;  /* 0x000d6c0502007986 */ /* 0x0011ec000c101904 */
[----:B0-----:R-:W0:Y:S01]  /*99b0*/  LDC.64 R2, c[0x4][RZ] ;  /* 0x01000000ff027b82 */ /* 0x001e220000000a00 */
[----:B------:R-:W-:Y:S01]  /*99c0*/  IMAD.MOV.U32 R5, RZ, RZ, 0x6be ;  /* 0x000006beff057424 */ /* 0x000fe200078e00ff */
[----:B0-----:R0:W-:Y:S06]  /*99d0*/  STG.E desc[UR4][R2.64+0xd70], R7 ;  /* 0x000d700702007986 */ /* 0x0011ec000c101904 */
[----:B0-----:R-:W0:Y:S01]  /*99e0*/  LDC.64 R2, c[0x4][RZ] ;  /* 0x01000000ff027b82 */ /* 0x001e220000000a00 */
[----:B------:R-:W-:Y:S01]  /*99f0*/  HFMA2 R7, -RZ, RZ, 0, 0.000102996826171875 ;  /* 0x000006c0ff077431 */ /* 0x000fe200000001ff */
[----:B0-----:R0:W-:Y:S06]  /*9a00*/  STG.E desc[UR4][R2.64+0xd74], R9 ;  /* 0x000d740902007986 */ /* 0x0011ec000c101904 */
[----:B0-----:R-:W0:Y:S01]  /*9a10*/  LDC.64 R2, c[0x4][RZ] ;  /* 0x01000000ff027b82 */ /* 0x001e220000000a00 */
[----:B------:R-:W-:Y:S01]  /*9a20*/  IMAD.MOV.U32 R9, RZ, RZ, 0x6c2 ;  /* 0x000006c2ff097424 */ /* 0x000fe200078e00ff */
[----:B0-----:R0:W-:Y:S06]  /*9a30*/  STG.E desc[UR4][R2.64+0xd78], R11 ;  /* 0x000d780b02007986 */ /* 0x0011ec000c101904 */
[----:B0-----:R-:W0:Y:S01]  /*9a40*/  LDC.64 R2, c[0x4][RZ] ;  /* 0x01000000ff027b82 */ /* 0x001e220000000a00 */
[----:B------:R-:W-:Y:S01]  /*9a50*/  HFMA2 R11, -RZ, RZ, 0, 0.0001032352447509765625 ;  /* 0x000006c4ff0b7431 */ /* 0x000fe200000001ff */
[----:B0-----:R0:W-:Y:S06]  /*9a60*/  STG.E desc[UR4][R2.64+0xd7c], R5 ;  /* 0x000d7c0502007986 */ /* 0x0011ec000c101904 */
[----:B0-----:R-:W0:Y:S01]  /*9a70*/  LDC.64 R2, c[0x4][RZ] ;  /* 0x01000000ff027b82 */ /* 0x001e220000000a00 */
[----:B------:R-:W-:Y:S01]  /*9a80*/  IMAD.MOV.U32 R5, RZ, RZ, 0x6c6 ;  /* 0x000006c6ff057424 */ /* 0x000fe200078e00ff */
[----:B0-----:R0:W-:Y:S06]  /*9a90*/  STG.E desc[UR4][R2.64+0xd80], R7 ;  /* 0x000d800702007986 */ /* 0x0011ec000c101904 */
[----:B0-----:R-:W0:Y:S01]  /*9aa0*/  LDC.64 R2, c[0x4][RZ] ;  /* 0x01000000ff027b82 */ /* 0x001e220000000a00 */
[----:B------:R-:W-:Y:S01]  /*9ab0*/  HFMA2 R7, -RZ, RZ, 0, 0.000103473663330078125 ;  /* 0x000006c8ff077431 */ /* 0x000fe200000001ff */
[----:B0-----:R0:W-:Y:S06]  /*9ac0*/  STG.E desc[UR4][R2.64+0xd84], R9 ;  /* 0x000d840902007986 */ /* 0x0011ec000c101904 */
[----:B0-----:R-:W0:Y:S01]  /*9ad0*/  LDC.64 R2, c[0x4][RZ] ;  /* 0x01000000ff027b82 */ /* 0x001e220000000a00 */
[----:B------:R-:W-:Y:S01]  /*9ae0*/  IMAD.MOV.U32 R9, RZ, RZ, 0x6ca ;  /* 0x000006caff097424 */ /* 0x000fe200078e00ff */
[----:B0-----:R0:W-:Y:S06]  /*9af0*/  STG.E desc[UR4][R2.64+0xd88], R11 ;  /* 0x000d880b02007986 */ /* 0x0011ec000c101904 */
[----:B0-----:R-:W0:Y:S01]  /*9b00*/  LDC.64 R2, c[0x4][RZ] ;  /* 0x01000000ff027b82 */ /* 0x001e220000000a00 */
[----:B------:R-:W-:Y:S01]  /*9b10*/  HFMA2 R11, -RZ, RZ, 0, 0.0001037120819091796875 ;  /* 0x000006ccff0b7431 */ /* 0x000fe200000001ff */
[----:B0-----:R0:W-:Y:S06]  /*9b20*/  STG.E desc[UR4][R2.64+0xd8c], R5 ;  /* 0x000d8c0502007986 */ /* 0x0011ec000c101904 */
[----:B0-----:R-:W0:Y:S01]  /*9b30*/  LDC.64 R2, c[0x4][RZ] ;  /* 0x01000000ff027b82 */ /* 0x001e220000000a00 */
[----:B------:R-:W-:Y:S01]  /*9b40*/  IMAD.MOV.U32 R5, RZ, RZ, 0x6ce ;  /* 0x000006ceff057424 */ /* 0x000fe200078e00ff */
[----:B0-----:R0:W-:Y:S06]  /*9b50*/  STG.E desc[UR4][R2.64+0xd90], R7 ;  /* 0x000d900702007986 */ /* 0x0011ec000c101904 */
[----:B0-----:R-:W0:Y:S01]  /*9b60*/  LDC.64 R2, c[0x4][RZ] ;  /* 0x01000000ff027b82 */ /* 0x001e220000000a00 */
[----:B------:R-:W-:Y:S01]  /*9b70*/  HFMA2 R7, -RZ, RZ, 0, 0.00010395050048828125 ;  /* 0x000006d0ff077431 */ /* 0x000fe200000001ff */
[----:B0-----:R0:W-:Y:S06]  /*9b80*/  STG.E desc[UR4][R2.64+0xd94], R9 ;  /* 0x000d940902007986 */ /* 0x0011ec000c101904 */
[----:B0-----:R-:W0:Y:S01]  /*9b90*/  LDC.64 R2, c[0x4][RZ] ;  /* 0x01000000ff027b82 */ /* 0x001e220000000a00 */
[----:B------:R-:W-:Y:S01]  /*9ba0*/  IMAD.MOV.U32 R9, RZ, RZ, 0x6d2 ;  /* 0x000006d2ff097424 */ /* 0x000fe200078e00ff */
[----:B0-----:R0:W-:Y:S06]  /*9bb0*/  STG.E desc[UR4][R2.64+0xd98], R11 ;  /* 0x000d980b02007986 */ /* 0x0011ec000c101904 */
[----:B0-----:R-:W0:Y:S01]  /*9bc0*/  LDC.64 R2, c[0x4][RZ] ;  /* 0x01000000ff027b82 */ /* 0x001e220000000a00 */
[----:B------:R-:W-:Y:S01]  /*9bd0*/  HFMA2 R11, -RZ, RZ, 0, 0.0001041889190673828125 ;  /* 0x000006d4ff0b7431 */ /* 0x000fe200000001ff */
[----:B0-----:R0:W-:Y:S06]  /*9be0*/  STG.E desc[UR4][R2.64+0xd9c], R5 ;  /* 0x000d9c0502007986 */ /* 0x0011ec000c101904 */
[----:B0-----:R-:W0:Y:S01]  /*9bf0*/  LDC.64 R2, c[0x4][RZ] ;  /* 0x01000000ff027b82 */ /* 0x001e220000000a00 */
[----:B------:R-:W-:Y:S01]  /*9c00*/  IMAD.MOV.U32 R5, RZ, RZ, 0x6d6 ;  /* 0x000006d6ff057424 */ /* 0x000fe200078e00ff */
[----:B0-----:R0:W-:Y:S06]  /*9c10*/  STG.E desc[UR4][R2.64+0xda0], R7 ;  /* 0x000da00702007986 */ /* 0x0011ec000c101904 */
[----:B0-----:R-:W0:Y:S01]  /*9c20*/  LDC.64 R2, c[0x4][RZ] ;  /* 0x01000000ff027b82 */ /* 0x001e220000000a00 */
[----:B------:R-:W-:Y:S01]  /*9c30*/  HFMA2 R7, -RZ, RZ, 0, 0.000104427337646484375 ;  /* 0x000006d8ff077431 */ /* 0x000fe200000001ff */
[----:B0-----:R0:W-:Y:S06]  /*9c40*/  STG.E desc[UR4][R2.64+0xda4], R9 ;  /* 0x000da40902007986 */ /* 0x0011ec000c101904 */
[----:B0-----:R-:W0:Y:S01]  /*9c50*/  LDC.64 R2, c[0x4][RZ] ;  /* 0x01000000ff027b82 */ /* 0x001e220000000a00 */
[----:B------:R-:W-:Y:S01]  /*9c60*/  IMAD.MOV.U32 R9, RZ, RZ, 0x6da ;  /* 0x000006daff097424 */ /* 0x000fe200078e00ff */
[----:B0-----:R0:W-:Y:S06]  /*9c70*/  STG.E desc[UR4][R2.64+0xda8], R11 ;  /* 0x000da80b02007986 */ /* 0x0011ec000c101904 */
[----:B0-----:R-:W0:Y:S01]  /*9c80*/  LDC.64 R2, c[0x4][RZ] ;  /* 0x01000000ff027b82 */ /* 0x001e220000000a00 */
[----:B------:R-:W-:Y:S01]  /*9c90*/  HFMA2 R11, -RZ, RZ, 0, 0.0001046657562255859375 ;  /* 0x000006dcff0b7431 */ /* 0x000fe200000001ff */
[----:B0-----:R0:W-:Y:S06]  /*9ca0*/  STG.E desc[UR4][R2.64+0xdac], R5 ;  /* 0x000dac0502007986 */ /* 0x0011ec000c101904 */
[----:B0-----:R-:W0:Y:S01]  /*9cb0*/  LDC.64 R2, c[0x4][RZ] ;  /* 0x01000000ff027b82 */ /* 0x001e220000000a00 */
[----:B------:R-:W-:Y:S01]  /*9cc0*/  IMAD.MOV.U32 R5, RZ, RZ, 0x6de ;  /* 0x000006deff057424 */ /* 0x000fe200078e00ff */
[----:B0-----:R0:W-:Y:S06]  /*9cd0*/  STG.E desc[UR4][R2.64+0xdb0], R7 ;  /* 0x000db00702007986 */ /* 0x0011ec000c101904 */
[----:B0-----:R-:W0:Y:S01]  /*9ce0*/  LDC.64 R2, c[0x4][RZ] ;  /* 0x01000000ff027b82 */ /* 0x001e220000000a00 */
[----:B------:R-:W-:Y:S01]  /*9cf0*/  HFMA2 R7, -RZ, RZ, 0, 0.0001049041748046875 ;  /* 0x000006e0ff077431 */ /* 0x000fe200000001ff */
[----:B0-----:R0:W-:Y:S06]  /*9d00*/  STG.E desc[UR4][R2.64+0xdb4], R9 ;  /* 0x000db40902007986 */ /* 0x0011ec000c101904 */
[----:B0-----:R-:W0:Y:S01]  /*9d10*/  LDC.64 R2, c[0x4][RZ] ;  /* 0x01000000ff027b82 */ /* 0x001e220000000a00 */
[----:B------:R-:W-:Y:S01]  /*9d20*/  IMAD.MOV.U32 R9, RZ, RZ, 0x6e2 ;  /* 0x000006e2ff097424 */ /* 0x000fe200078e00ff */
[----:B0-----:R0:W-:Y:S06]  /*9d30*/  STG.E desc[UR4][R2.64+0xdb8], R11 ;  /* 0x000db80b02007986 */ /* 0x0011ec000c101904 */
[----:B0-----:R-:W0:Y:S01]  /*9d40*/  LDC.64 R2, c[0x4][RZ] ;  /* 0x01000000ff027b82 */ /* 0x001e220000000a00 */
[----:B------:R-:W-:Y:S01]  /*9d50*/  HFMA2 R11, -RZ, RZ, 0, 0.0001051425933837890625 ;  /* 0x000006e4ff0b7431 */ /* 0x000fe200000001ff */
[----:B0-----:R0:W-:Y:S06]  /*9d60*/  STG.E desc[UR4][R2.64+0xdbc], R5 ;  /* 0x000dbc0502007986 */ /* 0x0011ec000c101904 */
[----:B0-----:R-:W0:Y:S01]  /*9d70*/  LDC.64 R2, c[0x4][RZ] ;  /* 0x01000000ff027b82 */ /* 0x001e220000000a00 */
[----:B------:R-:W-:Y:S01]  /*9d80*/  IMAD.MOV.U32 R5, RZ, RZ, 0x6e6 ;  /* 0x000006e6ff057424 */ /* 0x000fe200078e00ff */
[----:B0-----:R0:W-:Y:S06]  /*9d90*/  STG.E desc[UR4][R2.64+0xdc0], R7 ;  /* 0x000dc00702007986 */ /* 0x0011ec000c101904 */
[----:B0-----:R-:W0:Y:S01]  /*9da0*/  LDC.64 R2, c[0x4][RZ] ;  /* 0x01000000ff027b82 */ /* 0x001e220000000a00 */
[----:B------:R-:W-:Y:S01]  /*9db0*/  HFMA2 R7, -RZ, RZ, 0, 0.000105381011962890625 ;  /* 0x000006e8ff077431 */ /* 0x000fe200000001ff */
[----:B0-----:R0:W-:Y:S06]  /*9dc0*/  STG.E desc[UR4][R2.64+0xdc4], R9 ;  /* 0x000dc40902007986 */ /* 0x0011ec000c101904 */
[----:B0-----:R-:W0:Y:S01]  /*9dd0*/  LDC.64 R2, c[0x4][RZ] ;  /* 0x01000000ff027b82 */ /* 0x001e220000000a00 */
[----:B------:R-:W-:Y:S01]  /*9de0*/  IMAD.MOV.U32 R9, RZ, RZ, 0x6ea ;  /* 0x000006eaff097424 */ /* 0x000fe200078e00ff */
[----:B0-----:R0:W-:Y:S06]  /*9df0*/  STG.E desc[UR4][R2.64+0xdc8], R11 ;  /* 0x000dc80b02007986 */ /* 0x0011ec000c101904 */
[----:B0-----:R-:W0:Y:S01]  /*9e00*/  LDC.64 R2, c[0x4][RZ] ;  /* 0x01000000ff027b82 */ /* 0x001e220000000a00 */
[----:B------:R-:W-:Y:S01]  /*9e10*/  HFMA2 R11, -RZ, RZ, 0, 0.0001056194305419921875 ;  /* 0x000006ecff0b7431 */ /* 0x000fe200000001ff */
[----:B0-----:R0:W-:Y:S06]  /*9e20*/  STG.E desc[UR4][R2.64+0xdcc], R5 ;  /* 0x000dcc0502007986 */ /* 0x0011ec000c101904 */
[----:B0-----:R-:W0:Y:S01]  /*9e30*/  LDC.64 R2, c[0x4][RZ] ;  /* 0x01000000ff027b82 */ /* 0x001e220000000a00 */
[----:B------:R-:W-:Y:S01]  /*9e40*/  IMAD.MOV.U32 R5, RZ, RZ, 0x6ee ;  /* 0x000006eeff057424 */ /* 0x000fe200078e00ff */
[----:B0-----:R0:W-:Y:S06]  /*9e50*/  STG.E desc[UR4][R2.64+0xdd0], R7 ;  /* 0x000dd00702007986 */ /* 0x0011ec000c101904 */
[----:B0-----:R-:W0:Y:S01]  /*9e60*/  LDC.64 R2, c[0x4][RZ] ;  /* 0x01000000ff027b82 */ /* 0x001e220000000a00 */
[----:B------:R-:W-:Y:S01]  /*9e70*/  HFMA2 R7, -RZ, RZ, 0, 0.00010585784912109375 ;  /* 0x000006f0ff077431 */ /* 0x000fe200000001ff */
[----:B0-----:R0:W-:Y:S06]  /*9e80*/  STG.E desc[UR4][R2.64+0xdd4], R9 ;  /* 0x000dd40902007986 */ /* 0x0011ec000c101904 */
[----:B0-----:R-:W0:Y:S01]  /*9e90*/  LDC.64 R2, c[0x4][RZ] ;  /* 0x01000000ff027b82 */ /* 0x001e220000000a00 */
[----:B------:R-:W-:Y:S01]  /*9ea0*/  IMAD.MOV.U32 R9, RZ, RZ, 0x6f2 ;  /* 0x000006f2ff097424 */ /* 0x000fe200078e00ff */
[----:B0-----:R0:W-:Y:S06]  /*9eb0*/  STG.E desc[UR4][R2.64+0xdd8], R11 ;  /* 0x000dd80b02007986 */ /* 0x0011ec000c101904 */
[----:B0-----:R-:W0:Y:S01]  /*9ec0*/  LDC.64 R2, c[0x4][RZ] ;  /* 0x01000000ff027b82 */ /* 0x001e220000000a00 */
[----:B------:R-:W-:Y:S01]  /*9ed0*/  HFMA2 R11, -RZ, RZ, 0, 0.0001060962677001953125 ;  /* 0x000006f4ff0b7431 */ /* 0x000fe200000001ff */
[----:B0-----:R0:W-:Y:S06]  /*9ee0*/  STG.E desc[UR4][R2.64+0xddc], R5 ;  /* 0x000ddc0502007986 */ /* 0x0011ec000c101904 */
[----:B0-----:R-:W0:Y:S01]  /*9ef0*/  LDC.64 R2, c[0x4][RZ] ;  /* 0x01000000ff027b82 */ /* 0x001e220000000a00 */
[----:B------:R-:W-:Y:S01]  /*9f00*/  IMAD.MOV.U32 R5, RZ, RZ, 0x6f6 ;  /* 0x000006f6ff057424 */ /* 0x000fe200078e00ff */
[----:B0-----:R0:W-:Y:S06]  /*9f10*/  STG.E desc[UR4][R2.64+0xde0], R7 ;  /* 0x000de00702007986 */ /* 0x0011ec000c101904 */
[----:B0-----:R-:W0:Y:S01]  /*9f20*/  LDC.64 R2, c[0x4][RZ] ;  /* 0x01000000ff027b82 */ /* 0x001e220000000a00 */
[----:B------:R-:W-:Y:S01]  /*9f30*/  HFMA2 R7, -RZ, RZ, 0, 0.000106334686279296875 ;  /* 0x000006f8ff077431 */ /* 0x000fe200000001ff */
[----:B0-----:R0:W-:Y:S06]  /*9f40*/  STG.E desc[UR4][R2.64+0xde4], R9 ;  /* 0x000de40902007986 */ /* 0x0011ec000c101904 */
[----:B0-----:R-:W0:Y:S01]  /*9f50*/  LDC.64 R2, c[0x4][RZ] ;  /* 0x01000000ff027b82 */ /* 0x001e220000000a00 */
[----:B------:R-:W-:Y:S01]  /*9f60*/  IMAD.MOV.U32 R9, RZ, RZ, 0x6fa ;  /* 0x000006faff097424 */ /* 0x000fe200078e00ff */
[----:B0-----:R0:W-:Y:S06]  /*9f70*/  STG.E desc[UR4][R2.64+0xde8], R11 ;  /* 0x000de80b02007986 */ /* 0x0011ec000c101904 */
[----:B0-----:R-:W0:Y:S01]  /*9f80*/  LDC.64 R2, c[0x4][RZ] ;  /* 0x01000000ff027b82 */ /* 0x001e220000000a00 */
[----:B------:R-:W-:Y:S01]  /*9f90*/  HFMA2 R11, -RZ, RZ, 0, 0.0001065731048583984375 ;  /* 0x000006fcff0b7431 */ /* 0x000fe200000001ff */
[----:B0-----:R0:W-:Y:S06]  /*9fa0*/  STG.E desc[UR4][R2.64+0xdec], R5 ;  /* 0x000dec0502007986 */ /* 0x0011ec000c101904 */
[----:B0-----:R-:W0:Y:S01]  /*9fb0*/  LDC.64 R2, c[0x4][RZ] ;  /* 0x01000000ff027b82 */ /* 0x001e220000000a00 */
[----:B------:R-:W-:Y:S01]  /*9fc0*/  IMAD.MOV.U32 R5, RZ, RZ, 0x6fe ;  /* 0x000006feff057424 */ /* 0x000fe200078e00ff */
[----:B0-----:R0:W-:Y:S06]  /*9fd0*/  STG.E desc[UR4][R2.64+0xdf0], R7 ;  /* 0x000df00702007986 */ /* 0x0011ec000c101904 */
[----:B0-----:R-:W0:Y:S01]  /*9fe0*/  LDC.64 R2, c[0x4][RZ] ;  /* 0x01000000ff027b82 */ /* 0x001e220000000a00 */
[----:B------:R-:W-:Y:S01]  /*9ff0*/  HFMA2 R7, -RZ, RZ, 0, 0.0001068115234375 ;  /* 0x00000700ff077431 */ /* 0x000fe200000001ff */
[----:B0-----:R0:W-:Y:S06]  /*a000*/  STG.E desc[UR4][R2.64+0xdf4], R9 ;  /* 0x000df40902007986 */ /* 0x0011ec000c101904 */
[----:B0-----:R-:W0:Y:S01]  /*a010*/  LDC.64 R2, c[0x4][RZ] ;  /* 0x01000000ff027b82 */ /* 0x001e220000000a00 */
[----:B------:R-:W-:Y:S01]  /*a020*/  IMAD.MOV.U32 R9, RZ, RZ, 0x702 ;  /* 0x00000702ff097424 */ /* 0x000fe200078e00ff */
[----:B0-----:R0:W-:Y:S06]  /*a030*/  STG.E desc[UR4][R2.64+0xdf8], R11 ;  /* 0x000df80b02007986 */ /* 0x0011ec000c101904 */
[----:B0-----:R-:W0:Y:S01]  /*a040*/  LDC.64 R2, c[0x4][RZ] ;  /* 0x01000000ff027b82 */ /* 0x001e220000000a00 */
[----:B------:R-:W-:Y:S01]  /*a050*/  HFMA2 R11, -RZ, RZ, 0, 0.0001070499420166015625 ;  /* 0x00000704ff0b7431 */ /* 0x000fe200000001ff */
[----:B0-----:R0:W-:Y:S06]  /*a060*/  STG.E desc[UR4][R2.64+0xdfc], R5 ;  /* 0x000dfc0502007986 */ /* 0x0011ec000c101904 */
[----:B0-----:R-:W0:Y:S01]  /*a070*/  LDC.64 R2, c[0x4][RZ] ;  /* 0x01000000ff027b82 */ /* 0x001e220000000a00 */
[----:B------:R-:W-:Y:S01]  /*a080*/  IMAD.MOV.U32 R5, RZ, RZ, 0x706 ;  /* 0x00000706ff057424 */ /* 0x000fe200078e00ff */
[----:B0-----:R0:W-:Y:S06]  /*a090*/  STG.E desc[UR4][R2.64+0xe00], R7 ;  /* 0x000e000702007986 */ /* 0x0011ec000c101904 */
[----:B0-----:R-:W0:Y:S01]  /*a0a0*/  LDC.64 R2, c[0x4][RZ] ;  /* 0x01000000ff027b82 */ /* 0x001e220000000a00 */
[----:B------:R-:W-:Y:S01]  /*a0b0*/  HFMA2 R7, -RZ, RZ, 0, 0.000107288360595703125 ;  /* 0x00000708ff077431 */ /* 0x000fe200000001ff */
[----:B0-----:R0:W-:Y:S06]  /*a0c0*/  STG.E desc[UR4][R2.64+0xe04], R9 ;  /* 0x000e040902007986 */ /* 0x0011ec000c101904 */
[----:B0-----:R-:W0:Y:S01]  /*a0d0*/  LDC.64 R2, c[0x4][RZ] ;  /* 0x01000000ff027b82 */ /* 0x001e220000000a00 */
[----:B------:R-:W-:Y:S01]  /*a0e0*/  IMAD.MOV.U32 R9, RZ, RZ, 0x70a ;  /* 0x0000070aff097424 */ /* 0x000fe200078e00ff */
[----:B0-----:R0:W-:Y:S06]  /*a0f0*/  STG.E desc[UR4][R2.64+0xe08], R11 ;  /* 0x000e080b02007986 */ /* 0x0011ec000c101904 */
[----:B0-----:R-:W0:Y:S01]  /*a100*/  LDC.64 R2, c[0x4][RZ] ;  /* 0x01000000ff027b82 */ /* 0x001e220000000a00 */
[----:B------:R-:W-:Y:S01]  /*a110*/  HFMA2 R11, -RZ, RZ, 0, 0.0001075267791748046875 ;  /* 0x0000070cff0b7431 */ /* 0x000fe200000001ff */
[----:B0-----:R0:W-:Y:S06]  /*a120*/  STG.E desc[UR4][R2.64+0xe0c], R5 ;  /* 0x000e0c0502007986 */ /* 0x0011ec000c101904 */
[----:B0-----:R-:W0:Y:S01]  /*a130*/  LDC.64 R2, c[0x4][RZ] ;  /* 0x01000000ff027b82 */ /* 0x001e220000000a00 */
[----:B------:R-:W-:Y:S01]  /*a140*/  IMAD.MOV.U32 R5, RZ, RZ, 0x70e ;  /* 0x0000070eff057424 */ /* 0x000fe200078e00ff */
[----:B0-----:R0:W-:Y:S06]  /*a150*/  STG.E desc[UR4][R2.64+0xe10], R7 ;  /* 0x000e100702007986 */ /* 0x0011ec000c101904 */
[----:B0-----:R-:W0:Y:S01]  /*a160*/  LDC.64 R2, c[0x4][RZ] ;  /* 0x01000000ff027b82 */ /* 0x001e220000000a00 */
[----:B------:R-:W-:Y:S01]  /*a170*/  HFMA2 R7, -RZ, RZ, 0, 0.00010776519775390625 ;  /* 0x00000710ff077431 */ /* 0x000fe200000001ff */
[----:B0-----:R0:W-:Y:S06]  /*a180*/  STG.E desc[UR4][R2.64+0xe14], R9 ;  /* 0x000e140902007986 */ /* 0x0011ec000c101904 */
[----:B0-----:R-:W0:Y:S01]  /*a190*/  LDC.64 R2, c[0x4][RZ] ;  /* 0x01000000ff027b82 */ /* 0x001e220000000a00 */
[----:B------:R-:W-:Y:S01]  /*a1a0*/  IMAD.MOV.U32 R9, RZ, RZ, 0x712 ;  /* 0x00000712ff097424 */ /* 0x000fe200078e00ff */
[----:B0-----:R0:W-:Y:S06]  /*a1b0*/  STG.E desc[UR4][R2.64+0xe18], R11 ;  /* 0x000e180b02007986 */ /* 0x0011ec000c101904 */
[----:B0-----:R-:W0:Y:S01]  /*a1c0*/  LDC.64 R2, c[0x4][RZ] ;  /* 0x01000000ff027b82 */ /* 0x001e220000000a00 */
[----:B------:R-:W-:Y:S01]  /*a1d0*/  HFMA2 R11, -RZ, RZ, 0, 0.0001080036163330078125 ;  /* 0x00000714ff0b7431 */ /* 0x000fe200000001ff */
[----:B0-----:R0:W-:Y:S06]  /*a1e0*/  STG.E desc[UR4][R2.64+0xe1c], R5 ;  /* 0x000e1c0502007986 */ /* 0x0011ec000c101904 */
[----:B0-----:R-:W0:Y:S01]  /*a1f0*/  LDC.64 R2, c[0x4][RZ] ;  /* 0x01000000ff027b82 */ /* 0x001e220000000a00 */
[----:B------:R-:W-:Y:S01]  /*a200*/  IMAD.MOV.U32 R5, RZ, RZ, 0x716 ;  /* 0x00000716ff057424 */ /* 0x000fe200078e00ff */
[----:B0-----:R0:W-:Y:S06]  /*a210*/  STG.E desc[UR4][R2.64+0xe20], R7 ;  /* 0x000e200702007986 */ /* 0x0011ec000c101904 */
[----:B0-----:R-:W0:Y:S01]  /*a220*/  LDC.64 R2, c[0x4][RZ] ;  /* 0x01000000ff027b82 */ /* 0x001e220000000a00 */
[----:B------:R-:W-:Y:S01]  /*a230*/  HFMA2 R7, -RZ, RZ, 0, 0.000108242034912109375 ;  /* 0x00000718ff077431 */ /* 0x000fe200000001ff */
[----:B0-----:R0:W-:Y:S06]  /*a240*/  STG.E desc[UR4][R2.64+0xe24], R9 ;  /* 0x000e240902007986 */ /* 0x0011ec000c101904 */
[----:B0-----:R-:W0:Y:S01]  /*a250*/  LDC.64 R2, c[0x4][RZ] ;  /* 0x01000000ff027b82 */ /* 0x001e220000000a00 */
[----:B------:R-:W-:Y:S01]  /*a260*/  IMAD.MOV.U32 R9, RZ, RZ, 0x71a ;  /* 0x0000071aff097424 */ /* 0x000fe200078e00ff */
[----:B0-----:R0:W-:Y:S06]  /*a270*/  STG.E desc[UR4][R2.64+0xe28], R11 ;  /* 0x000e280b02007986 */ /* 0x0011ec000c101904 */
[----:B0-----:R-:W0:Y:S01]  /*a280*/  LDC.64 R2, c[0x4][RZ] ;  /* 0x01000000ff027b82 */ /* 0x001e220000000a00 */
[----:B------:R-:W-:Y:S01]  /*a290*/  HFMA2 R11, -RZ, RZ, 0, 0.0001084804534912109375 ;  /* 0x0000071cff0b7431 */ /* 0x000fe200000001ff */
[----:B0-----:R0:W-:Y:S06]  /*a2a0*/  STG.E desc[UR4][R2.64+0xe2c], R5 ;  /* 0x000e2c0502007986 */ /* 0x0011ec000c101904 */
[----:B0-----:R-:W0:Y:S01]  /*a2b0*/  LDC.64 R2, c[0x4][RZ] ;  /* 0x01000000ff027b82 */ /* 0x001e220000000a00 */
[----:B------:R-:W-:Y:S01]  /*a2c0*/  IMAD.MOV.U32 R5, RZ, RZ, 0x71e ;  /* 0x0000071eff057424 */ /* 0x000fe200078e00ff */
[----:B0-----:R0:W-:Y:S06]  /*a2d0*/  STG.E desc[UR4][R2.64+0xe30], R7 ;  /* 0x000e300702007986 */ /* 0x0011ec000c101904 */
[----:B0-----:R-:W0:Y:S01]  /*a2e0*/  LDC.64 R2, c[0x4][RZ] ;  /* 0x01000000ff027b82 */ /* 0x001e220000000a00 */
[----:B------:R-:W-:Y:S01]  /*a2f0*/  HFMA2 R7, -RZ, RZ, 0, 0.0001087188720703125 ;  /* 0x00000720ff077431 */ /* 0x000fe200000001ff */
[----:B0-----:R0:W-:Y:S06]  /*a300*/  STG.E desc[UR4][R2.64+0xe34], R9 ;  /* 0x000e340902007986 */ /* 0x0011ec000c101904 */
[----:B0-----:R-:W0:Y:S01]  /*a310*/  LDC.64 R2, c[0x4][RZ] ;  /* 0x01000000ff027b82 */ /* 0x001e220000000a00 */
[----:B------:R-:W-:Y:S01]  /*a320*/  IMAD.MOV.U32 R9, RZ, RZ, 0x722 ;  /* 0x00000722ff097424 */ /* 0x000fe200078e00ff */
[----:B0-----:R0:W-:Y:S06]  /*a330*/  STG.E desc[UR4][R2.64+0xe38], R11 ;  /* 0x000e380b02007986 */ /* 0x0011ec000c101904 */
[----:B0-----:R-:W0:Y:S01]  /*a340*/  LDC.64 R2, c[0x4][RZ] ;  /* 0x01000000ff027b82 */ /* 0x001e220000000a00 */
[----:B------:R-:W-:Y:S01]  /*a350*/  HFMA2 R11, -RZ, RZ, 0, 0.0001089572906494140625 ;  /* 0x00000724ff0b7431 */ /* 0x000fe200000001ff */
[----:B0-----:R0:W-:Y:S06]  /*a360*/  STG.E desc[UR4][R2.64+0xe3c], R5 ;  /* 0x000e3c0502007986 */ /* 0x0011ec000c101904 */
[----:B0-----:R-:W0:Y:S01]  /*a370*/  LDC.64 R2, c[0x4][RZ] ;  /* 0x01000000ff027b82 */ /* 0x001e220000000a00 */
[----:B------:R-:W-:Y:S01]  /*a380*/  IMAD.MOV.U32 R5, RZ, RZ, 0x726 ;  /* 0x00000726ff057424 */ /* 0x000fe200078e00ff */
[----:B0-----:R0:W-:Y:S06]  /*a390*/  STG.E desc[UR4][R2.64+0xe40], R7 ;  /* 0x000e400702007986 */ /* 0x0011ec000c101904 */
[----:B0-----:R-:W0:Y:S01]  /*a3a0*/  LDC.64 R2, c[0x4][RZ] ;  /* 0x01000000ff027b82 */ /* 0x001e220000000a00 */
[----:B------:R-:W-:Y:S01]  /*a3b0*/  HFMA2 R7, -RZ, RZ, 0, 0.000109195709228515625 ;  /* 0x00000728ff077431 */ /* 0x000fe200000001ff */
[----:B0-----:R0:W-:Y:S06]  /*a3c0*/  STG.E desc[UR4][R2.64+0xe44], R9 ;  /* 0x000e440902007986 */ /* 0x0011ec000c101904 */
[----:B0-----:R-:W0:Y:S01]  /*a3d0*/  LDC.64 R2, c[0x4][RZ] ;  /* 0x01000000ff027b82 */ /* 0x001e220000000a00 */
[----:B------:R-:W-:Y:S01]  /*a3e0*/  IMAD.MOV.U32 R9, RZ, RZ, 0x72a ;  /* 0x0000072aff097424 */ /* 0x000fe200078e00ff */
[----:B0-----:R0:W-:Y:S06]  /*a3f0*/  STG.E desc[UR4][R2.64+0xe48], R11 ;  /* 0x000e480b02007986 */ /* 0x0011ec000c101904 */
[----:B0-----:R-:W0:Y:S01]  /*a400*/  LDC.64 R2, c[0x4][RZ] ;  /* 0x01000000ff027b82 */ /* 0x001e220000000a00 */
[----:B------:R-:W-:Y:S01]  /*a410*/  HFMA2 R11, -RZ, RZ, 0, 0.0001094341278076171875 ;  /* 0x0000072cff0b7431 */ /* 0x000fe200000001ff */
[----:B0-----:R0:W-:Y:S06]  /*a420*/  STG.E desc[UR4][R2.64+0xe4c], R5 ;  /* 0x000e4c0502007986 */ /* 0x0011ec000c101904 */
[----:B0-----:R-:W0:Y:S01]  /*a430*/  LDC.64 R2, c[0x4][RZ] ;  /* 0x01000000ff027b82 */ /* 0x001e220000000a00 */
[----:B------:R-:W-:Y:S01]  /*a440*/  IMAD.MOV.U32 R5, RZ, RZ, 0x72e ;  /* 0x0000072eff057424 */ /* 0x000fe200078e00ff */
[----:B0-----:R0:W-:Y:S06]  /*a450*/  STG.E desc[UR4][R2.64+0xe50], R7 ;  /* 0x000e500702007986 */ /* 0x0011ec000c101904 */
[----:B0-----:R-:W0:Y:S01]  /*a460*/  LDC.64 R2, c[0x4][RZ] ;  /* 0x01000000ff027b82 */ /* 0x001e220000000a00 */
[----:B------:R-:W-:Y:S01]  /*a470*/  HFMA2 R7, -RZ, RZ, 0, 0.00010967254638671875 ;  /* 0x00000730ff077431 */ /* 0x000fe200000001ff */
[----:B0-----:R0:W-:Y:S06]  /*a480*/  STG.E desc[UR4][R2.64+0xe54], R9 ;  /* 0x000e540902007986 */ /* 0x0011ec000c101904 */
[----:B0-----:R-:W0:Y:S01]  /*a490*/  LDC.64 R2, c[0x4][RZ] ;  /* 0x01000000ff027b82 */ /* 0x001e220000000a00 */
[----:B------:R-:W-:Y:S01]  /*a4a0*/  IMAD.MOV.U32 R9, RZ, RZ, 0x732 ;  /* 0x00000732ff097424 */ /* 0x000fe200078e00ff */
[----:B0-----:R0:W-:Y:S06]  /*a4b0*/  STG.E desc[UR4][R2.64+0xe58], R11 ;  /* 0x000e580b02007986 */ /* 0x0011ec000c101904 */
[----:B0-----:R-:W0:Y:S01]  /*a4c0*/  LDC.64 R2, c[0x4][RZ] ;  /* 0x01000000ff027b82 */ /* 0x001e220000000a00 */
[----:B------:R-:W-:Y:S01]  /*a4d0*/  HFMA2 R11, -RZ, RZ, 0, 0.0001099109649658203125 ;  /* 0x00000734ff0b7431 */ /* 0x000fe200000001ff */
[----:B0-----:R0:W-:Y:S06]  /*a4e0*/  STG.E desc[UR4][R2.64+0xe5c], R5 ;  /* 0x000e5c0502007986 */ /* 0x0011ec000c101904 */
[----:B0-----:R-:W0:Y:S01]  /*a4f0*/  LDC.64 R2, c[0x4][RZ] ;  /* 0x01000000ff027b82 */ /* 0x001e220000000a00 */
[----:B------:R-:W-:Y:S01]  /*a500*/  IMAD.MOV.U32 R5, RZ, RZ, 0x736 ;  /* 0x00000736ff057424 */ /* 0x000fe200078e00ff */
[----:B0-----:R0:W-:Y:S06]  /*a510*/  STG.E desc[UR4][R2.64+0xe60], R7 ;  /* 0x000e600702007986 */ /* 0x0011ec000c101904 */
[----:B0-----:R-:W0:Y:S01]  /*a520*/  LDC.64 R2, c[0x4][RZ] ;  /* 0x01000000ff027b82 */ /* 0x001e220000000a00 */
[----:B------:R-:W-:Y:S01]  /*a530*/  HFMA2 R7, -RZ, RZ, 0, 0.000110149383544921875 ;  /* 0x00000738ff077431 */ /* 0x000fe200000001ff */
[----:B0-----:R0:W-:Y:S06]  /*a540*/  STG.E desc[UR4][R2.64+0xe64], R9 ;  /* 0x000e640902007986 */ /* 0x0011ec000c101904 */
[----:B0-----:R-:W0:Y:S01]  /*a550*/  LDC.64 R2, c[0x4][RZ] ;  /* 0x01000000ff027b82 */ /* 0x001e220000000a00 */
[----:B------:R-:W-:Y:S01]  /*a560*/  IMAD.MOV.U32 R9, RZ, RZ, 0x73a ;  /* 0x0000073aff097424 */ /* 0x000fe200078e00ff */
[----:B0-----:R0:W-:Y:S06]  /*a570*/  STG.E desc[UR4][R2.64+0xe68], R11 ;  /* 0x000e680b02007986 */ /* 0x0011ec000c101904 */
[----:B0-----:R-:W0:Y:S01]  /*a580*/  LDC.64 R2, c[0x4][RZ] ;  /* 0x01000000ff027b82 */ /* 0x001e220000000a00 */
[----:B------:R-:W-:Y:S01]  /*a590*/  HFMA2 R11, -RZ, RZ, 0, 0.0001103878021240234375 ;  /* 0x0000073cff0b7431 */ /* 0x000fe200000001ff */
[----:B0-----:R0:W-:Y:S06]  /*a5a0*/  STG.E desc[UR4][R2.64+0xe6c], R5 ;  /* 0x000e6c0502007986 */ /* 0x0011ec000c101904 */
[----:B0-----:R-:W0:Y:S01]  /*a5b0*/  LDC.64 R2, c[0x4][RZ] ;  /* 0x01000000ff027b82 */ /* 0x001e220000000a00 */
[----:B------:R-:W-:Y:S01]  /*a5c0*/  IMAD.MOV.U32 R5, RZ, RZ, 0x73e ;  /* 0x0000073eff057424 */ /* 0x000fe200078e00ff */
[----:B0-----:R0:W-:Y:S06]  /*a5d0*/  STG.E desc[UR4][R2.64+0xe70], R7 ;  /* 0x000e700702007986 */ /* 0x0011ec000c101904 */
[----:B0-----:R-:W0:Y:S01]  /*a5e0*/  LDC.64 R2, c[0x4][RZ] ;  /* 0x01000000ff027b82 */ /* 0x001e220000000a00 */
[----:B------:R-:W-:Y:S01]  /*a5f0*/  HFMA2 R7, -RZ, RZ, 0, 0.000110626220703125 ;  /* 0x00000740ff077431 */ /* 0x000fe200000001ff */
[----:B0-----:R0:W-:Y:S06]  /*a600*/  STG.E desc[UR4][R2.64+0xe74], R9 ;  /* 0x000e740902007986 */ /* 0x0011ec000c101904 */
[----:B0-----:R-:W0:Y:S01]  /*a610*/  LDC.64 R2, c[0x4][RZ] ;  /* 0x01000000ff027b82 */ /* 0x001e220000000a00 */
[----:B------:R-:W-:Y:S01]  /*a620*/  IMAD.MOV.U32 R9, RZ, RZ, 0x742 ;  /* 0x00000742ff097424 */ /* 0x000fe200078e00ff */
[----:B0-----:R0:W-:Y:S06]  /*a630*/  STG.E desc[UR4][R2.64+0xe78], R11 ;  /* 0x000e780b02007986 */ /* 0x0011ec000c101904 */
[----:B0-----:R-:W0:Y:S01]  /*a640*/  LDC.64 R2, c[0x4][RZ] ;  /* 0x01000000ff027b82 */ /* 0x001e220000000a00 */
[----:B------:R-:W-:Y:S01]  /*a650*/  HFMA2 R11, -RZ, RZ, 0, 0.0001108646392822265625 ;  /* 0x00000744ff0b7431 */ /* 0x000fe200000001ff */
[----:B0-----:R0:W-:Y:S06]  /*a660*/  STG.E desc[UR4][R2.64+0xe7c], R5 ;  /* 0x000e7c0502007986 */ /* 0x0011ec000c101904 */
[----:B0-----:R-:W0:Y:S01]  /*a670*/  LDC.64 R2, c[0x4][RZ] ;  /* 0x01000000ff027b82 */ /* 0x001e220000000a00 */
[----:B------:R-:W-:Y:S01]  /*a680*/  IMAD.MOV.U32 R5, RZ, RZ, 0x746 ;  /* 0x00000746ff057424 */ /* 0x000fe200078e00ff */
[----:B0-----:R0:W-:Y:S06]  /*a690*/  STG.E desc[UR4][R2.64+0xe80], R7 ;  /* 0x000e800702007986 */ /* 0x0011ec000c101904 */
[----:B0-----:R-:W0:Y:S01]  /*a6a0*/  LDC.64 R2, c[0x4][RZ] ;  /* 0x01000000ff027b82 */ /* 0x001e220000000a00 */
[----:B------:R-:W-:Y:S01]  /*a6b0*/  HFMA2 R7, -RZ, RZ, 0, 0.000111103057861328125 ;  /* 0x00000748ff077431 */ /* 0x000fe200000001ff */
[----:B0-----:R0:W-:Y:S06]  /*a6c0*/  STG.E desc[UR4][R2.64+0xe84], R9 ;  /* 0x000e840902007986 */ /* 0x0011ec000c101904 */
[----:B0-----:R-:W0:Y:S01]  /*a6d0*/  LDC.64 R2, c[0x4][RZ] ;  /* 0x01000000ff027b82 */ /* 0x001e220000000a00 */
[----:B------:R-:W-:Y:S01]  /*a6e0*/  IMAD.MOV.U32 R9, RZ, RZ, 0x74a ;  /* 0x0000074aff097424 */ /* 0x000fe200078e00ff */
[----:B0-----:R0:W-:Y:S06]  /*a6f0*/  STG.E desc[UR4][R2.64+0xe88], R11 ;  /* 0x000e880b02007986 */ /* 0x0011ec000c101904 */
[----:B0-----:R-:W0:Y:S01]  /*a700*/  LDC.64 R2, c[0x4][RZ] ;  /* 0x01000000ff027b82 */ /* 0x001e220000000a00 */
[----:B------:R-:W-:Y:S01]  /*a710*/  HFMA2 R11, -RZ, RZ, 0, 0.0001113414764404296875 ;  /* 0x0000074cff0b7431 */ /* 0x000fe200000001ff */
[----:B0-----:R0:W-:Y:S06]  /*a720*/  STG.E desc[UR4][R2.64+0xe8c], R5 ;  /* 0x000e8c0502007986 */ /* 0x0011ec000c101904 */
[----:B0-----:R-:W0:Y:S01]  /*a730*/  LDC.64 R2, c[0x4][RZ] ;  /* 0x01000000ff027b82 */ /* 0x001e220000000a00 */
[----:B------:R-:W-:Y:S01]  /*a740*/  IMAD.MOV.U32 R5, RZ, RZ, 0x74e ;  /* 0x0000074eff057424 */ /* 0x000fe200078e00ff */
[----:B0-----:R0:W-:Y:S06]  /*a750*/  STG.E desc[UR4][R2.64+0xe90], R7 ;  /* 0x000e900702007986 */ /* 0x0011ec000c101904 */
[----:B0-----:R-:W0:Y:S01]  /*a760*/  LDC.64 R2, c[0x4][RZ] ;  /* 0x01000000ff027b82 */ /* 0x001e220000000a00 */
[----:B------:R-:W-:Y:S01]  /*a770*/  HFMA2 R7, -RZ, RZ, 0, 0.00011157989501953125 ;  /* 0x00000750ff077431 */ /* 0x000fe200000001ff */
[----:B0-----:R0:W-:Y:S06]  /*a780*/  STG.E desc[UR4][R2.64+0xe94], R9 ;  /* 0x000e940902007986 */ /* 0x0011ec000c101904 */
[----:B0-----:R-:W0:Y:S01]  /*a790*/  LDC.64 R2, c[0x4][RZ] ;  /* 0x01000000ff027b82 */ /* 0x001e220000000a00 */
[----:B------:R-:W-:Y:S01]  /*a7a0*/  IMAD.MOV.U32 R9, RZ, RZ, 0x752 ;  /* 0x00000752ff097424 */ /* 0x000fe200078e00ff */
[----:B0-----:R0:W-:Y:S06]  /*a7b0*/  STG.E desc[UR4][R2.64+0xe98], R11 ;  /* 0x000e980b02007986 */ /* 0x0011ec000c101904 */
[----:B0-----:R-:W0:Y:S01]  /*a7c0*/  LDC.64 R2, c[0x4][RZ] ;  /* 0x01000000ff027b82 */ /* 0x001e220000000a00 */
[----:B------:R-:W-:Y:S01]  /*a7d0*/  HFMA2 R11, -RZ, RZ, 0, 0.0001118183135986328125 ;  /* 0x00000754ff0b7431 */ /* 0x000fe200000001ff */
[----:B0-----:R0:W-:Y:S06]  /*a7e0*/  STG.E desc[UR4][R2.64+0xe9c], R5 ;  /* 0x000e9c0502007986 */ /* 0x0011ec000c101904 */
[----:B0-----:R-:W0:Y:S01]  /*a7f0*/  LDC.64 R2, c[0x4][RZ] ;  /* 0x01000000ff027b82 */ /* 0x001e220000000a00 */
[----:B------:R-:W-:Y:S01]  /*a800*/  IMAD.MOV.U32 R5, RZ, RZ, 0x756 ;  /* 0x00000756ff057424 */ /* 0x000fe200078e00ff */
[----:B0-----:R0:W-:Y:S06]  /*a810*/  STG.E desc[UR4][R2.64+0xea0], R7 ;  /* 0x000ea00702007986 */ /* 0x0011ec000c101904 */
[----:B0-----:R-:W0:Y:S01]  /*a820*/  LDC.64 R2, c[0x4][RZ] ;  /* 0x01000000ff027b82 */ /* 0x001e220000000a00 */
[----:B------:R-:W-:Y:S01]  /*a830*/  HFMA2 R7, -RZ, RZ, 0, 0.000112056732177734375 ;  /* 0x00000758ff077431 */ /* 0x000fe200000001ff */
[----:B0-----:R0:W-:Y:S06]  /*a840*/  STG.E desc[UR4][R2.64+0xea4], R9 ;  /* 0x000ea40902007986 */ /* 0x0011ec000c101904 */
[----:B0-----:R-:W0:Y:S01]  /*a850*/  LDC.64 R2, c[0x4][RZ] ;  /* 0x01000000ff027b82 */ /* 0x001e220000000a00 */
[----:B------:R-:W-:Y:S01]  /*a860*/  IMAD.MOV.U32 R9, RZ, RZ, 0x75a ;  /* 0x0000075aff097424 */ /* 0x000fe200078e00ff */
[----:B0-----:R0:W-:Y:S06]  /*a870*/  STG.E desc[UR4][R2.64+0xea8], R11 ;  /* 0x000ea80b02007986 */ /* 0x0011ec000c101904 */
[----:B0-----:R-:W0:Y:S01]  /*a880*/  LDC.64 R2, c[0x4][RZ] ;  /* 0x01000000ff027b82 */ /* 0x001e220000000a00 */
[----:B------:R-:W-:Y:S01]  /*a890*/  HFMA2 R11, -RZ, RZ, 0, 0.0001122951507568359375 ;  /* 0x0000075cff0b7431 */ /* 0x000fe200000001ff */
[----:B0-----:R0:W-:Y:S06]  /*a8a0*/  STG.E desc[UR4][R2.64+0xeac], R5 ;  /* 0x000eac0502007986 */ /* 0x0011ec000c101904 */
[----:B0-----:R-:W0:Y:S01]  /*a8b0*/  LDC.64 R2, c[0x4][RZ] ;  /* 0x01000000ff027b82 */ /* 0x001e220000000a00 */
[----:B------:R-:W-:Y:S01]  /*a8c0*/  IMAD.MOV.U32 R5, RZ, RZ, 0x75e ;  /* 0x0000075eff057424 */ /* 0x000fe200078e00ff */
[----:B0-----:R0:W-:Y:S06]  /*a8d0*/  STG.E desc[UR4][R2.64+0xeb0], R7 ;  /* 0x000eb00702007986 */ /* 0x0011ec000c101904 */
[----:B0-----:R-:W0:Y:S01]  /*a8e0*/  LDC.64 R2, c[0x4][RZ] ;  /* 0x01000000ff027b82 */ /* 0x001e220000000a00 */
[----:B------:R-:W-:Y:S01]  /*a8f0*/  HFMA2 R7, -RZ, RZ, 0, 0.0001125335693359375 ;  /* 0x00000760ff077431 */ /* 0x000fe200000001ff */
[----:B0-----:R0:W-:Y:S06]  /*a900*/  STG.E desc[UR4][R2.64+0xeb4], R9 ;  /* 0x000eb40902007986 */ /* 0x0011ec000c101904 */
[----:B0-----:R-:W0:Y:S01]  /*a910*/  LDC.64 R2, c[0x4][RZ] ;  /* 0x01000000ff027b82 */ /* 0x001e220000000a00 */
[----:B------:R-:W-:Y:S01]  /*a920*/  IMAD.MOV.U32 R9, RZ, RZ, 0x762 ;  /* 0x00000762ff097424 */ /* 0x000fe200078e00ff */
[----:B0-----:R0:W-:Y:S06]  /*a930*/  STG.E desc[UR4][R2.64+0xeb8], R11 ;  /* 0x000eb80b02007986 */ /* 0x0011ec000c101904 */
[----:B0-----:R-:W0:Y:S01]  /*a940*/  LDC.64 R2, c[0x4][RZ] ;  /* 0x01000000ff027b82 */ /* 0x001e220000000a00 */
[----:B------:R-:W-:Y:S01]  /*a950*/  HFMA2 R11, -RZ, RZ, 0, 0.0001127719879150390625 ;  /* 0x00000764ff0b7431 */ /* 0x000fe200000001ff */
[----:B0-----:R0:W-:Y:S06]  /*a960*/  STG.E desc[UR4][R2.64+0xebc], R5 ;  /* 0x000ebc0502007986 */ /* 0x0011ec000c101904 */
[----:B0-----:R-:W0:Y:S01]  /*a970*/  LDC.64 R2, c[0x4][RZ] ;  /* 0x01000000ff027b82 */ /* 0x001e220000000a00 */
[----:B------:R-:W-:Y:S01]  /*a980*/  IMAD.MOV.U32 R5, RZ, RZ, 0x766 ;  /* 0x00000766ff057424 */ /* 0x000fe200078e00ff */
[----:B0-----:R0:W-:Y:S06]  /*a990*/  STG.E desc[UR4][R2.64+0xec0], R7 ;  /* 0x000ec00702007986 */ /* 0x0011ec000c101904 */
[----:B0-----:R-:W0:Y:S01]  /*a9a0*/  LDC.64 R2, c[0x4][RZ] ;  /* 0x01000000ff027b82 */ /* 0x001e220000000a00 */
[----:B------:R-:W-:Y:S01]  /*a9b0*/  HFMA2 R7, -RZ, RZ, 0, 0.000113010406494140625 ;  /* 0x00000768ff077431 */ /* 0x000fe200000001ff */
[----:B0-----:R0:W-:Y:S06]  /*a9c0*/  STG.E desc[UR4][R2.64+0xec4], R9 ;  /* 0x000ec40902007986 */ /* 0x0011ec000c101904 */
[----:B0-----:R-:W0:Y:S01]  /*a9d0*/  LDC.64 R2, c[0x4][RZ] ;  /* 0x01000000ff027b82 */ /* 0x001e220000000a00 */
[----:B------:R-:W-:Y:S01]  /*a9e0*/  IMAD.MOV.U32 R9, RZ, RZ, 0x76a ;  /* 0x0000076aff097424 */ /* 0x000fe200078e00ff */
[----:B0-----:R0:W-:Y:S06]  /*a9f0*/  STG.E desc[UR4][R2.64+0xec8], R11 ;  /* 0x000ec80b02007986 */ /* 0x0011ec000c101904 */
[----:B0-----:R-:W0:Y:S01]  /*aa00*/  LDC.64 R2, c[0x4][RZ] ;  /* 0x01000000ff027b82 */ /* 0x001e220000000a00 */
[----:B------:R-:W-:Y:S01]  /*aa10*/  HFMA2 R11, -RZ, RZ, 0, 0.0001132488250732421875 ;  /* 0x0000076cff0b7431 */ /* 0x000fe200000001ff */
[----:B0-----:R0:W-:Y:S06]  /*aa20*/  STG.E desc[UR4][R2.64+0xecc], R5 ;  /* 0x000ecc0502007986 */ /* 0x0011ec000c101904 */
[----:B0-----:R-:W0:Y:S01]  /*aa30*/  LDC.64 R2, c[0x4][RZ] ;  /* 0x01000000ff027b82 */ /* 0x001e220000000a00 */
[----:B------:R-:W-:Y:S01]  /*aa40*/  IMAD.MOV.U32 R5, RZ, RZ, 0x76e ;  /* 0x0000076eff057424 */ /* 0x000fe200078e00ff */
[----:B0-----:R0:W-:Y:S06]  /*aa50*/  STG.E desc[UR4][R2.64+0xed0], R7 ;  /* 0x000ed00702007986 */ /* 0x0011ec000c101904 */
[----:B0-----:R-:W0:Y:S01]  /*aa60*/  LDC.64 R2, c[0x4][RZ] ;  /* 0x01000000ff027b82 */ /* 0x001e220000000a00 */
[----:B------:R-:W-:Y:S01]  /*aa70*/  HFMA2 R7, -RZ, RZ, 0, 0.00011348724365234375 ;  /* 0x00000770ff077431 */ /* 0x000fe200000001ff */
[----:B0-----:R0:W-:Y:S06]  /*aa80*/  STG.E desc[UR4][R2.64+0xed4], R9 ;  /* 0x000ed40902007986 */ /* 0x0011ec000c101904 */
[----:B0-----:R-:W0:Y:S01]  /*aa90*/  LDC.64 R2, c[0x4][RZ] ;  /* 0x01000000ff027b82 */ /* 0x001e220000000a00 */
[----:B------:R-:W-:Y:S01]  /*aaa0*/  IMAD.MOV.U32 R9, RZ, RZ, 0x772 ;  /* 0x00000772ff097424 */ /* 0x000fe200078e00ff */
[----:B0-----:R0:W-:Y:S06]  /*aab0*/  STG.E desc[UR4][R2.64+0xed8], R11 ;  /* 0x000ed80b02007986 */ /* 0x0011ec000c101904 */
[----:B0-----:R-:W0:Y:S01]  /*aac0*/  LDC.64 R2, c[0x4][RZ] ;  /* 0x01000000ff027b82 */ /* 0x001e220000000a00 */
[----:B------:R-:W-:Y:S01]  /*aad0*/  HFMA2 R11, -RZ, RZ, 0, 0.0001137256622314453125 ;  /* 0x00000774ff0b7431 */ /* 0x000fe200000001ff */
[----:B0-----:R0:W-:Y:S06]  /*aae0*/  STG.E desc[UR4][R2.64+0xedc], R5 ;  /* 0x000edc0502007986 */ /* 0x0011ec000c101904 */
[----:B0-----:R-:W0:Y:S01]  /*aaf0*/  LDC.64 R2, c[0x4][RZ] ;  /* 0x01000000ff027b82 */ /* 0x001e220000000a00 */
[----:B------:R-:W-:Y:S01]  /*ab00*/  IMAD.MOV.U32 R5, RZ, RZ, 0x776 ;  /* 0x00000776ff057424 */ /* 0x000fe200078e00ff */
[----:B0-----:R0:W-:Y:S06]  /*ab10*/  STG.E desc[UR4][R2.64+0xee0], R7 ;  /* 0x000ee00702007986 */ /* 0x0011ec000c101904 */
[----:B0-----:R-:W0:Y:S01]  /*ab20*/  LDC.64 R2, c[0x4][RZ] ;  /* 0x01000000ff027b82 */ /* 0x001e220000000a00 */
[----:B------:R-:W-:Y:S01]  /*ab30*/  HFMA2 R7, -RZ, RZ, 0, 0.000113964080810546875 ;  /* 0x00000778ff077431 */ /* 0x000fe200000001ff */
[----:B0-----:R0:W-:Y:S06]  /*ab40*/  STG.E desc[UR4][R2.64+0xee4], R9 ;  /* 0x000ee40902007986 */ /* 0x0011ec000c101904 */
[----:B0-----:R-:W0:Y:S01]  /*ab50*/  LDC.64 R2, c[0x4][RZ] ;  /* 0x01000000ff027b82 */ /* 0x001e220000000a00 */
[----:B------:R-:W-:Y:S01]  /*ab60*/  IMAD.MOV.U32 R9, RZ, RZ, 0x77a ;  /* 0x0000077aff097424 */ /* 0x000fe200078e00ff */
[----:B0-----:R0:W-:Y:S06]  /*ab70*/  STG.E desc[UR4][R2.64+0xee8], R11 ;  /* 0x000ee80b02007986 */ /* 0x0011ec000c101904 */
[----:B0-----:R-:W0:Y:S01]  /*ab80*/  LDC.64 R2, c[0x4][RZ] ;  /* 0x01000000ff027b82 */ /* 0x001e220000000a00 */
[----:B------:R-:W-:Y:S01]  /*ab90*/  HFMA2 R11, -RZ, RZ, 0, 0.0001142024993896484375 ;  /* 0x0000077cff0b7431 */ /* 0x000fe200000001ff */
[----:B0-----:R0:W-:Y:S06]  /*aba0*/  STG.E desc[UR4][R2.64+0xeec], R5 ;  /* 0x000eec0502007986 */ /* 0x0011ec000c101904 */
[----:B0-----:R-:W0:Y:S01]  /*abb0*/  LDC.64 R2, c[0x4][RZ] ;  /* 0x01000000ff027b82 */ /* 0x001e220000000a00 */
[----:B------:R-:W-:Y:S01]  /*abc0*/  IMAD.MOV.U32 R5, RZ, RZ, 0x77e ;  /* 0x0000077eff057424 */ /* 0x000fe200078e00ff */
[----:B0-----:R0:W-:Y:S06]  /*abd0*/  STG.E desc[UR4][R2.64+0xef0], R7 ;  /* 0x000ef00702007986 */ /* 0x0011ec000c101904 */
[----:B0-----:R-:W0:Y:S01]  /*abe0*/  LDC.64 R2, c[0x4][RZ] ;  /* 0x01000000ff027b82 */ /* 0x001e220000000a00 */
[----:B------:R-:W-:Y:S01]  /*abf0*/  HFMA2 R7, -RZ, RZ, 0, 0.00011444091796875 ;  /* 0x00000780ff077431 */ /* 0x000fe200000001ff */
[----:B0-----:R0:W-:Y:S06]  /*ac00*/  STG.E desc[UR4][R2.64+0xef4], R9 ;  /* 0x000ef40902007986 */ /* 0x0011ec000c101904 */
[----:B0-----:R-:W0:Y:S01]  /*ac10*/  LDC.64 R2, c[0x4][RZ] ;  /* 0x01000000ff027b82 */ /* 0x001e220000000a00 */
[----:B------:R-:W-:Y:S01]  /*ac20*/  IMAD.MOV.U32 R9, RZ, RZ, 0x782 ;  /* 0x00000782ff097424 */ /* 0x000fe200078e00ff */
[----:B0-----:R0:W-:Y:S06]  /*ac30*/  STG.E desc[UR4][R2.64+0xef8], R11 ;  /* 0x000ef80b02007986 */ /* 0x0011ec000c101904 */
[----:B0-----:R-:W0:Y:S01]  /*ac40*/  LDC.64 R2, c[0x4][RZ] ;  /* 0x01000000ff027b82 */ /* 0x001e220000000a00 */
[----:B------:R-:W-:Y:S01]  /*ac50*/  HFMA2 R11, -RZ, RZ, 0, 0.0001146793365478515625 ;  /* 0x00000784ff0b7431 */ /* 0x000fe200000001ff */
[----:B0-----:R0:W-:Y:S06]  /*ac60*/  STG.E desc[UR4][R2.64+0xefc], R5 ;  /* 0x000efc0502007986 */ /* 0x0011ec000c101904 */
[----:B0-----:R-:W0:Y:S01]  /*ac70*/  LDC.64 R2, c[0x4][RZ] ;  /* 0x01000000ff027b82 */ /* 0x001e220000000a00 */
[----:B------:R-:W-:Y:S01]  /*ac80*/  IMAD.MOV.U32 R5, RZ, RZ, 0x786 ;  /* 0x00000786ff057424 */ /* 0x000fe200078e00ff */
[----:B0-----:R0:W-:Y:S06]  /*ac90*/  STG.E desc[UR4][R2.64+0xf00], R7 ;  /* 0x000f000702007986 */ /* 0x0011ec000c101904 */
[----:B0-----:R-:W0:Y:S01]  /*aca0*/  LDC.64 R2, c[0x4][RZ] ;  /* 0x01000000ff027b82 */ /* 0x001e220000000a00 */
[----:B------:R-:W-:Y:S01]  /*acb0*/  HFMA2 R7, -RZ, RZ, 0, 0.000114917755126953125 ;  /* 0x00000788ff077431 */ /* 0x000fe200000001ff */
[----:B0-----:R0:W-:Y:S06]  /*acc0*/  STG.E desc[UR4][R2.64+0xf04], R9 ;  /* 0x000f040902007986 */ /* 0x0011ec000c101904 */
[----:B0-----:R-:W0:Y:S01]  /*acd0*/  LDC.64 R2, c[0x4][RZ] ;  /* 0x01000000ff027b82 */ /* 0x001e220000000a00 */
[----:B------:R-:W-:Y:S01]  /*ace0*/  IMAD.MOV.U32 R9, RZ, RZ, 0x78a ;  /* 0x0000078aff097424 */ /* 0x000fe200078e00ff */
[----:B0-----:R0:W-:Y:S06]  /*acf0*/  STG.E desc[UR4][R2.64+0xf08], R11 ;  /* 0x000f080b02007986 */ /* 0x0011ec000c101904 */
[----:B0-----:R-:W0:Y:S01]  /*ad00*/  LDC.64 R2, c[0x4][RZ] ;  /* 0x01000000ff027b82 */ /* 0x001e220000000a00 */
[----:B------:R-:W-:Y:S01]  /*ad10*/  HFMA2 R11, -RZ, RZ, 0, 0.0001151561737060546875 ;  /* 0x0000078cff0b7431 */ /* 0x000fe200000001ff */
[----:B0-----:R0:W-:Y:S06]  /*ad20*/  STG.E desc[UR4][R2.64+0xf0c], R5 ;  /* 0x000f0c0502007986 */ /* 0x0011ec000c101904 */
[----:B0-----:R-:W0:Y:S01]  /*ad30*/  LDC.64 R2, c[0x4][RZ] ;  /* 0x01000000ff027b82 */ /* 0x001e220000000a00 */
[----:B------:R-:W-:Y:S01]  /*ad40*/  IMAD.MOV.U32 R5, RZ, RZ, 0x78e ;  /* 0x0000078eff057424 */ /* 0x000fe200078e00ff */
[----:B0-----:R0:W-:Y:S06]  /*ad50*/  STG.E desc[UR4][R2.64+0xf10], R7 ;  /* 0x000f100702007986 */ /* 0x0011ec000c101904 */
[----:B0-----:R-:W0:Y:S01]  /*ad60*/  LDC.64 R2, c[0x4][RZ] ;  /* 0x01000000ff027b82 */ /* 0x001e220000000a00 */
[----:B------:R-:W-:Y:S01]  /*ad70*/  HFMA2 R7, -RZ, RZ, 0, 0.00011539459228515625 ;  /* 0x00000790ff077431 */ /* 0x000fe200000001ff */
[----:B0-----:R0:W-:Y:S06]  /*ad80*/  STG.E desc[UR4][R2.64+0xf14], R9 ;  /* 0x000f140902007986 */ /* 0x0011ec000c101904 */
[----:B0-----:R-:W0:Y:S01]  /*ad90*/  LDC.64 R2, c[0x4][RZ] ;  /* 0x01000000ff027b82 */ /* 0x001e220000000a00 */
[----:B------:R-:W-:Y:S01]  /*ada0*/  IMAD.MOV.U32 R9, RZ, RZ, 0x792 ;  /* 0x00000792ff097424 */ /* 0x000fe200078e00ff */
[----:B0-----:R0:W-:Y:S06]  /*adb0*/  STG.E desc[UR4][R2.64+0xf18], R11 ;  /* 0x000f180b02007986 */ /* 0x0011ec000c101904 */
[----:B0-----:R-:W0:Y:S01]  /*adc0*/  LDC.64 R2, c[0x4][RZ] ;  /* 0x01000000ff027b82 */ /* 0x001e220000000a00 */
[----:B------:R-:W-:Y:S01]  /*add0*/  HFMA2 R11, -RZ, RZ, 0, 0.0001156330108642578125 ;  /* 0x00000794ff0b7431 */ /* 0x000fe200000001ff */
[----:B0-----:R0:W-:Y:S06]  /*ade0*/  STG.E desc[UR4][R2.64+0xf1c], R5 ;  /* 0x000f1c0502007986 */ /* 0x0011ec000c101904 */
[----:B0-----:R-:W0:Y:S01]  /*adf0*/  LDC.64 R2, c[0x4][RZ] ;  /* 0x01000000ff027b82 */ /* 0x001e220000000a00 */
[----:B------:R-:W-:Y:S01]  /*ae00*/  IMAD.MOV.U32 R5, RZ, RZ, 0x796 ;  /* 0x00000796ff057424 */ /* 0x000fe200078e00ff */
[----:B0-----:R0:W-:Y:S06]  /*ae10*/  STG.E desc[UR4][R2.64+0xf20], R7 ;  /* 0x000f200702007986 */ /* 0x0011ec000c101904 */
[----:B0-----:R-:W0:Y:S01]  /*ae20*/  LDC.64 R2, c[0x4][RZ] ;  /* 0x01000000ff027b82 */ /* 0x001e220000000a00 */
[----:B------:R-:W-:Y:S01]  /*ae30*/  HFMA2 R7, -RZ, RZ, 0, 0.000115871429443359375 ;  /* 0x00000798ff077431 */ /* 0x000fe200000001ff */
[----:B0-----:R0:W-:Y:S06]  /*ae40*/  STG.E desc[UR4][R2.64+0xf24], R9 ;  /* 0x000f240902007986 */ /* 0x0011ec000c101904 */
[----:B0-----:R-:W0:Y:S01]  /*ae50*/  LDC.64 R2, c[0x4][RZ] ;  /* 0x01000000ff027b82 */ /* 0x001e220000000a00 */
[----:B------:R-:W-:Y:S01]  /*ae60*/  IMAD.MOV.U32 R9, RZ, RZ, 0x79a ;  /* 0x0000079aff097424 */ /* 0x000fe200078e00ff */
[----:B0-----:R0:W-:Y:S06]  /*ae70*/  STG.E desc[UR4][R2.64+0xf28], R11 ;  /* 0x000f280b02007986 */ /* 0x0011ec000c101904 */
[----:B0-----:R-:W0:Y:S01]  /*ae80*/  LDC.64 R2, c[0x4][RZ] ;  /* 0x01000000ff027b82 */ /* 0x001e220000000a00 */
[----:B------:R-:W-:Y:S01]  /*ae90*/  HFMA2 R11, -RZ, RZ, 0, 0.0001161098480224609375 ;  /* 0x0000079cff0b7431 */ /* 0x000fe200000001ff */
[----:B0-----:R0:W-:Y:S06]  /*aea0*/  STG.E desc[UR4][R2.64+0xf2c], R5 ;  /* 0x000f2c0502007986 */ /* 0x0011ec000c101904 */
[----:B0-----:R-:W0:Y:S01]  /*aeb0*/  LDC.64 R2, c[0x4][RZ] ;  /* 0x01000000ff027b82 */ /* 0x001e220000000a00 */
[----:B------:R-:W-:Y:S01]  /*aec0*/  IMAD.MOV.U32 R5, RZ, RZ, 0x79e ;  /* 0x0000079eff057424 */ /* 0x000fe200078e00ff */
[----:B0-----:R0:W-:Y:S06]  /*aed0*/  STG.E desc[UR4][R2.64+0xf30], R7 ;  /* 0x000f300702007986 */ /* 0x0011ec000c101904 */
[----:B0-----:R-:W0:Y:S01]  /*aee0*/  LDC.64 R2, c[0x4][RZ] ;  /* 0x01000000ff027b82 */ /* 0x001e220000000a00 */
[----:B------:R-:W-:Y:S01]  /*aef0*/  HFMA2 R7, -RZ, RZ, 0, 0.0001163482666015625 ;  /* 0x000007a0ff077431 */ /* 0x000fe200000001ff */
[----:B0-----:R0:W-:Y:S06]  /*af00*/  STG.E desc[UR4][R2.64+0xf34], R9 ;  /* 0x000f340902007986 */ /* 0x0011ec000c101904 */
[----:B0-----:R-:W0:Y:S01]  /*af10*/  LDC.64 R2, c[0x4][RZ] ;  /* 0x01000000ff027b82 */ /* 0x001e220000000a00 */
[----:B------:R-:W-:Y:S01]  /*af20*/  IMAD.MOV.U32 R9, RZ, RZ, 0x7a2 ;  /* 0x000007a2ff097424 */ /* 0x000fe200078e00ff */
[----:B0-----:R0:W-:Y:S06]  /*af30*/  STG.E desc[UR4][R2.64+0xf38], R11 ;  /* 0x000f380b02007986 */ /* 0x0011ec000c101904 */
[----:B0-----:R-:W0:Y:S01]  /*af40*/  LDC.64 R2, c[0x4][RZ] ;  /* 0x01000000ff027b82 */ /* 0x001e220000000a00 */
[----:B------:R-:W-:Y:S01]  /*af50*/  HFMA2 R11, -RZ, RZ, 0, 0.0001165866851806640625 ;  /* 0x000007a4ff0b7431 */ /* 0x000fe200000001ff */
[----:B0-----:R0:W-:Y:S06]  /*af60*/  STG.E desc[UR4][R2.64+0xf3c], R5 ;  /* 0x000f3c0502007986 */ /* 0x0011ec000c101904 */
[----:B0-----:R-:W0:Y:S01]  /*af70*/  LDC.64 R2, c[0x4][RZ] ;  /* 0x01000000ff027b82 */ /* 0x001e220000000a00 */
[----:B------:R-:W-:Y:S01]  /*af80*/  IMAD.MOV.U32 R5, RZ, RZ, 0x7a6 ;  /* 0x000007a6ff057424 */ /* 0x000fe200078e00ff */
[----:B0-----:R0:W-:Y:S06]  /*af90*/  STG.E desc[UR4][R2.64+0xf40], R7 ;  /* 0x000f400702007986 */ /* 0x0011ec000c101904 */
[----:B0-----:R-:W0:Y:S01]  /*afa0*/  LDC.64 R2, c[0x4][RZ] ;  /* 0x01000000ff027b82 */ /* 0x001e220000000a00 */
[----:B------:R-:W-:Y:S01]  /*afb0*/  HFMA2 R7, -RZ, RZ, 0, 0.000116825103759765625 ;  /* 0x000007a8ff077431 */ /* 0x000fe200000001ff */
[----:B0-----:R0:W-:Y:S06]  /*afc0*/  STG.E desc[UR4][R2.64+0xf44], R9 ;  /* 0x000f440902007986 */ /* 0x0011ec000c101904 */
[----:B0-----:R-:W0:Y:S01]  /*afd0*/  LDC.64 R2, c[0x4][RZ] ;  /* 0x01000000ff027b82 */ /* 0x001e220000000a00 */
[----:B------:R-:W-:Y:S01]  /*afe0*/  IMAD.MOV.U32 R9, RZ, RZ, 0x7aa ;  /* 0x000007aaff097424 */ /* 0x000fe200078e00ff */
[----:B0-----:R0:W-:Y:S06]  /*aff0*/  STG.E desc[UR4][R2.64+0xf48], R11 ;  /* 0x000f480b02007986 */ /* 0x0011ec000c101904 */
[----:B0-----:R-:W0:Y:S01]  /*b000*/  LDC.64 R2, c[0x4][RZ] ;  /* 0x01000000ff027b82 */ /* 0x001e220000000a00 */
[----:B------:R-:W-:Y:S01]  /*b010*/  HFMA2 R11, -RZ, RZ, 0, 0.0001170635223388671875 ;  /* 0x000007acff0b7431 */ /* 0x000fe200000001ff */
[----:B0-----:R0:W-:Y:S06]  /*b020*/  STG.E desc[UR4][R2.64+0xf4c], R5 ;  /* 0x000f4c0502007986 */ /* 0x0011ec000c101904 */
[----:B0-----:R-:W0:Y:S01]  /*b030*/  LDC.64 R2, c[0x4][RZ] ;  /* 0x01000000ff027b82 */ /* 0x001e220000000a00 */
[----:B------:R-:W-:Y:S01]  /*b040*/  IMAD.MOV.U32 R5, RZ, RZ, 0x7ae ;  /* 0x000007aeff057424 */ /* 0x000fe200078e00ff */
[----:B0-----:R0:W-:Y:S06]  /*b050*/  STG.E desc[UR4][R2.64+0xf50], R7 ;  /* 0x000f500702007986 */ /* 0x0011ec000c101904 */
[----:B0-----:R-:W0:Y:S01]  /*b060*/  LDC.64 R2, c[0x4][RZ] ;  /* 0x01000000ff027b82 */ /* 0x001e220000000a00 */
[----:B------:R-:W-:Y:S01]  /*b070*/  HFMA2 R7, -RZ, RZ, 0, 0.00011730194091796875 ;  /* 0x000007b0ff077431 */ /* 0x000fe200000001ff */
[----:B0-----:R0:W-:Y:S06]  /*b080*/  STG.E desc[UR4][R2.64+0xf54], R9 ;  /* 0x000f540902007986 */ /* 0x0011ec000c101904 */
[----:B0-----:R-:W0:Y:S01]  /*b090*/  LDC.64 R2, c[0x4][RZ] ;  /* 0x01000000ff027b82 */ /* 0x001e220000000a00 */
[----:B------:R-:W-:Y:S01]  /*b0a0*/  IMAD.MOV.U32 R9, RZ, RZ, 0x7b2 ;  /* 0x000007b2ff097424 */ /* 0x000fe200078e00ff */
[----:B0-----:R0:W-:Y:S06]  /*b0b0*/  STG.E desc[UR4][R2.64+0xf58], R11 ;  /* 0x000f580b02007986 */ /* 0x0011ec000c101904 */
[----:B0-----:R-:W0:Y:S01]  /*b0c0*/  LDC.64 R2, c[0x4][RZ] ;  /* 0x01000000ff027b82 */ /* 0x001e220000000a00 */
[----:B------:R-:W-:Y:S01]  /*b0d0*/  HFMA2 R11, -RZ, RZ, 0, 0.0001175403594970703125 ;  /* 0x000007b4ff0b7431 */ /* 0x000fe200000001ff */
[----:B0-----:R0:W-:Y:S06]  /*b0e0*/  STG.E desc[UR4][R2.64+0xf5c], R5 ;  /* 0x000f5c0502007986 */ /* 0x0011ec000c101904 */
[----:B0-----:R-:W0:Y:S01]  /*b0f0*/  LDC.64 R2, c[0x4][RZ] ;  /* 0x01000000ff027b82 */ /* 0x001e220000000a00 */
[----:B------:R-:W-:Y:S01]  /*b100*/  IMAD.MOV.U32 R5, RZ, RZ, 0x7b6 ;  /* 0x000007b6ff057424 */ /* 0x000fe200078e00ff */
[----:B0-----:R0:W-:Y:S06]  /*b110*/  STG.E desc[UR4][R2.64+0xf60], R7 ;  /* 0x000f600702007986 */ /* 0x0011ec000c101904 */
[----:B0-----:R-:W0:Y:S01]  /*b120*/  LDC.64 R2, c[0x4][RZ] ;  /* 0x01000000ff027b82 */ /* 0x001e220000000a00 */
[----:B------:R-:W-:Y:S01]  /*b130*/  HFMA2 R7, -RZ, RZ, 0, 0.000117778778076171875 ;  /* 0x000007b8ff077431 */ /* 0x000fe200000001ff */
[----:B0-----:R0:W-:Y:S06]  /*b140*/  STG.E desc[UR4][R2.64+0xf64], R9 ;  /* 0x000f640902007986 */ /* 0x0011ec000c101904 */
[----:B0-----:R-:W0:Y:S01]  /*b150*/  LDC.64 R2, c[0x4][RZ] ;  /* 0x01000000ff027b82 */ /* 0x001e220000000a00 */
[----:B------:R-:W-:Y:S01]  /*b160*/  IMAD.MOV.U32 R9, RZ, RZ, 0x7ba ;  /* 0x000007baff097424 */ /* 0x000fe200078e00ff */
[----:B0-----:R0:W-:Y:S06]  /*b170*/  STG.E desc[UR4][R2.64+0xf68], R11 ;  /* 0x000f680b02007986 */ /* 0x0011ec000c101904 */
[----:B0-----:R-:W0:Y:S01]  /*b180*/  LDC.64 R2, c[0x4][RZ] ;  /* 0x01000000ff027b82 */ /* 0x001e220000000a00 */
[----:B------:R-:W-:Y:S01]  /*b190*/  HFMA2 R11, -RZ, RZ, 0, 0.0001180171966552734375 ;  /* 0x000007bcff0b7431 */ /* 0x000fe200000001ff */
[----:B0-----:R0:W-:Y:S06]  /*b1a0*/  STG.E desc[UR4][R2.64+0xf6c], R5 ;  /* 0x000f6c0502007986 */ /* 0x0011ec000c101904 */
[----:B0-----:R-:W0:Y:S01]  /*b1b0*/  LDC.64 R2, c[0x4][RZ] ;  /* 0x01000000ff027b82 */ /* 0x001e220000000a00 */
[----:B------:R-:W-:Y:S01]  /*b1c0*/  IMAD.MOV.U32 R5, RZ, RZ, 0x7be ;  /* 0x000007beff057424 */ /* 0x000fe200078e00ff */
[----:B0-----:R0:W-:Y:S06]  /*b1d0*/  STG.E desc[UR4][R2.64+0xf70], R7 ;  /* 0x000f700702007986 */ /* 0x0011ec000c101904 */
[----:B0-----:R-:W0:Y:S01]  /*b1e0*/  LDC.64 R2, c[0x4][RZ] ;  /* 0x01000000ff027b82 */ /* 0x001e220000000a00 */
[----:B------:R-:W-:Y:S01]  /*b1f0*/  HFMA2 R7, -RZ, RZ, 0, 0.000118255615234375 ;  /* 0x000007c0ff077431 */ /* 0x000fe200000001ff */
[----:B0-----:R0:W-:Y:S06]  /*b200*/  STG.E desc[UR4][R2.64+0xf74], R9 ;  /* 0x000f740902007986 */ /* 0x0011ec000c101904 */
[----:B0-----:R-:W0:Y:S01]  /*b210*/  LDC.64 R2, c[0x4][RZ] ;  /* 0x01000000ff027b82 */ /* 0x001e220000000a00 */
[----:B------:R-:W-:Y:S01]  /*b220*/  IMAD.MOV.U32 R9, RZ, RZ, 0x7c2 ;  /* 0x000007c2ff097424 */ /* 0x000fe200078e00ff */
[----:B0-----:R0:W-:Y:S06]  /*b230*/  STG.E desc[UR4][R2.64+0xf78], R11 ;  /* 0x000f780b02007986 */ /* 0x0011ec000c101904 */
[----:B0-----:R-:W0:Y:S01]  /*b240*/  LDC.64 R2, c[0x4][RZ] ;  /* 0x01000000ff027b82 */ /* 0x001e220000000a00 */
[----:B------:R-:W-:Y:S01]  /*b250*/  HFMA2 R11, -RZ, RZ, 0, 0.0001184940338134765625 ;  /* 0x000007c4ff0b7431 */ /* 0x000fe200000001ff */
[----:B0-----:R0:W-:Y:S06]  /*b260*/  STG.E desc[UR4][R2.64+0xf7c], R5 ;  /* 0x000f7c0502007986 */ /* 0x0011ec000c101904 */
[----:B0-----:R-:W0:Y:S01]  /*b270*/  LDC.64 R2, c[0x4][RZ] ;  /* 0x01000000ff027b82 */ /* 0x001e220000000a00 */
[----:B------:R-:W-:Y:S01]  /*b280*/  IMAD.MOV.U32 R5, RZ, RZ, 0x7c6 ;  /* 0x000007c6ff057424 */ /* 0x000fe200078e00ff */
[----:B0-----:R0:W-:Y:S06]  /*b290*/  STG.E desc[UR4][R2.64+0xf80], R7 ;  /* 0x000f800702007986 */ /* 0x0011ec000c101904 */
[----:B0-----:R-:W0:Y:S01]  /*b2a0*/  LDC.64 R2, c[0x4][RZ] ;  /* 0x01000000ff027b82 */ /* 0x001e220000000a00 */
[----:B------:R-:W-:Y:S01]  /*b2b0*/  HFMA2 R7, -RZ, RZ, 0, 0.000118732452392578125 ;  /* 0x000007c8ff077431 */ /* 0x000fe200000001ff */
[----:B0-----:R0:W-:Y:S06]  /*b2c0*/  STG.E desc[UR4][R2.64+0xf84], R9 ;  /* 0x000f840902007986 */ /* 0x0011ec000c101904 */
[----:B0-----:R-:W0:Y:S01]  /*b2d0*/  LDC.64 R2, c[0x4][RZ] ;  /* 0x01000000ff027b82 */ /* 0x001e220000000a00 */
[----:B------:R-:W-:Y:S01]  /*b2e0*/  IMAD.MOV.U32 R9, RZ, RZ, 0x7ca ;  /* 0x000007caff097424 */ /* 0x000fe200078e00ff */
[----:B0-----:R0:W-:Y:S06]  /*b2f0*/  STG.E desc[UR4][R2.64+0xf88], R11 ;  /* 0x000f880b02007986 */ /* 0x0011ec000c101904 */
[----:B0-----:R-:W0:Y:S01]  /*b300*/  LDC.64 R2, c[0x4][RZ] ;  /* 0x01000000ff027b82 */ /* 0x001e220000000a00 */
[----:B------:R-:W-:Y:S01]  /*b310*/  HFMA2 R11, -RZ, RZ, 0, 0.0001189708709716796875 ;  /* 0x000007ccff0b7431 */ /* 0x000fe200000001ff */
[----:B0-----:R0:W-:Y:S06]  /*b320*/  STG.E desc[UR4][R2.64+0xf8c], R5 ;  /* 0x000f8c0502007986 */ /* 0x0011ec000c101904 */
[----:B0-----:R-:W0:Y:S01]  /*b330*/  LDC.64 R2, c[0x4][RZ] ;  /* 0x01000000ff027b82 */ /* 0x001e220000000a00 */
[----:B------:R-:W-:Y:S01]  /*b340*/  IMAD.MOV.U32 R5, RZ, RZ, 0x7ce ;  /* 0x000007ceff057424 */ /* 0x000fe200078e00ff */
[----:B0-----:R0:W-:Y:S06]  /*b350*/  STG.E desc[UR4][R2.64+0xf90], R7 ;  /* 0x000f900702007986 */ /* 0x0011ec000c101904 */
[----:B0-----:R-:W0:Y:S01]  /*b360*/  LDC.64 R2, c[0x4][RZ] ;  /* 0x01000000ff027b82 */ /* 0x001e220000000a00 */
[----:B------:R-:W-:Y:S01]  /*b370*/  HFMA2 R7, -RZ, RZ, 0, 0.00011920928955078125 ;  /* 0x000007d0ff077431 */ /* 0x000fe200000001ff */
[----:B0-----:R0:W-:Y:S06]  /*b380*/  STG.E desc[UR4][R2.64+0xf94], R9 ;  /* 0x000f940902007986 */ /* 0x0011ec000c101904 */
[----:B0-----:R-:W0:Y:S01]  /*b390*/  LDC.64 R2, c[0x4][RZ] ;  /* 0x01000000ff027b82 */ /* 0x001e220000000a00 */
[----:B------:R-:W-:Y:S01]  /*b3a0*/  IMAD.MOV.U32 R9, RZ, RZ, 0x7d2 ;  /* 0x000007d2ff097424 */ /* 0x000fe200078e00ff */
[----:B0-----:R0:W-:Y:S06]  /*b3b0*/  STG.E desc[UR4][R2.64+0xf98], R11 ;  /* 0x000f980b02007986 */ /* 0x0011ec000c101904 */
[----:B0-----:R-:W0:Y:S01]  /*b3c0*/  LDC.64 R2, c[0x4][RZ] ;  /* 0x01000000ff027b82 */ /* 0x001e220000000a00 */
[----:B------:R-:W-:Y:S01]  /*b3d0*/  HFMA2 R11, -RZ, RZ, 0, 0.0001194477081298828125 ;  /* 0x000007d4ff0b7431 */ /* 0x000fe200000001ff */
[----:B0-----:R0:W-:Y:S06]  /*b3e0*/  STG.E desc[UR4][R2.64+0xf9c], R5 ;  /* 0x000f9c0502007986 */ /* 0x0011ec000c101904 */
[----:B0-----:R-:W0:Y:S01]  /*b3f0*/  LDC.64 R2, c[0x4][RZ] ;  /* 0x01000000ff027b82 */ /* 0x001e220000000a00 */
[----:B------:R-:W-:Y:S01]  /*b400*/  IMAD.MOV.U32 R5, RZ, RZ, 0x7d6 ;  /* 0x000007d6ff057424 */ /* 0x000fe200078e00ff */
[----:B0-----:R0:W-:Y:S06]  /*b410*/  STG.E desc[UR4][R2.64+0xfa0], R7 ;  /* 0x000fa00702007986 */ /* 0x0011ec000c101904 */
[----:B0-----:R-:W0:Y:S01]  /*b420*/  LDC.64 R2, c[0x4][RZ] ;  /* 0x01000000ff027b82 */ /* 0x001e220000000a00 */
[----:B------:R-:W-:Y:S01]  /*b430*/  HFMA2 R7, -RZ, RZ, 0, 0.000119686126708984375 ;  /* 0x000007d8ff077431 */ /* 0x000fe200000001ff */
[----:B0-----:R0:W-:Y:S06]  /*b440*/  STG.E desc[UR4][R2.64+0xfa4], R9 ;  /* 0x000fa40902007986 */ /* 0x0011ec000c101904 */
[----:B0-----:R-:W0:Y:S01]  /*b450*/  LDC.64 R2, c[0x4][RZ] ;  /* 0x01000000ff027b82 */ /* 0x001e220000000a00 */
[----:B------:R-:W-:Y:S01]  /*b460*/  IMAD.MOV.U32 R9, RZ, RZ, 0x7da ;  /* 0x000007daff097424 */ /* 0x000fe200078e00ff */
[----:B0-----:R0:W-:Y:S06]  /*b470*/  STG.E desc[UR4][R2.64+0xfa8], R11 ;  /* 0x000fa80b02007986 */ /* 0x0011ec000c101904 */
[----:B0-----:R-:W0:Y:S01]  /*b480*/  LDC.64 R2, c[0x4][RZ] ;  /* 0x01000000ff027b82 */ /* 0x001e220000000a00 */
[----:B------:R-:W-:Y:S01]  /*b490*/  HFMA2 R11, -RZ, RZ, 0, 0.0001199245452880859375 ;  /* 0x000007dcff0b7431 */ /* 0x000fe200000001ff */
[----:B0-----:R0:W-:Y:S06]  /*b4a0*/  STG.E desc[UR4][R2.64+0xfac], R5 ;  /* 0x000fac0502007986 */ /* 0x0011ec000c101904 */
[----:B0-----:R-:W0:Y:S01]  /*b4b0*/  LDC.64 R2, c[0x4][RZ] ;  /* 0x01000000ff027b82 */ /* 0x001e220000000a00 */
[----:B------:R-:W-:Y:S01]  /*b4c0*/  IMAD.MOV.U32 R5, RZ, RZ, 0x7de ;  /* 0x000007deff057424 */ /* 0x000fe200078e00ff */
[----:B0-----:R0:W-:Y:S06]  /*b4d0*/  STG.E desc[UR4][R2.64+0xfb0], R7 ;  /* 0x000fb00702007986 */ /* 0x0011ec000c101904 */
[----:B0-----:R-:W0:Y:S01]  /*b4e0*/  LDC.64 R2, c[0x4][RZ] ;  /* 0x01000000ff027b82 */ /* 0x001e220000000a00 */
[----:B------:R-:W-:Y:S01]  /*b4f0*/  HFMA2 R7, -RZ, RZ, 0, 0.0001201629638671875 ;  /* 0x000007e0ff077431 */ /* 0x000fe200000001ff */
[----:B0-----:R0:W-:Y:S06]  /*b500*/  STG.E desc[UR4][R2.64+0xfb4], R9 ;  /* 0x000fb40902007986 */ /* 0x0011ec000c101904 */
[----:B0-----:R-:W0:Y:S01]  /*b510*/  LDC.64 R2, c[0x4][RZ] ;  /* 0x01000000ff027b82 */ /* 0x001e220000000a00 */
[----:B------:R-:W-:Y:S01]  /*b520*/  IMAD.MOV.U32 R9, RZ, RZ, 0x7e2 ;  /* 0x000007e2ff097424 */ /* 0x000fe200078e00ff */
[----:B0-----:R0:W-:Y:S06]  /*b530*/  STG.E desc[UR4][R2.64+0xfb8], R11 ;  /* 0x000fb80b02007986 */ /* 0x0011ec000c101904 */
[----:B0-----:R-:W0:Y:S01]  /*b540*/  LDC.64 R2, c[0x4][RZ] ;  /* 0x01000000ff027b82 */ /* 0x001e220000000a00 */
[----:B------:R-:W-:Y:S01]  /*b550*/  HFMA2 R11, -RZ, RZ, 0, 0.0001204013824462890625 ;  /* 0x000007e4ff0b7431 */ /* 0x000fe200000001ff */
[----:B0-----:R0:W-:Y:S06]  /*b560*/  STG.E desc[UR4][R2.64+0xfbc], R5 ;  /* 0x000fbc0502007986 */ /* 0x0011ec000c101904 */
[----:B0-----:R-:W0:Y:S01]  /*b570*/  LDC.64 R2, c[0x4][RZ] ;  /* 0x01000000ff027b82 */ /* 0x001e220000000a00 */
[----:B------:R-:W-:Y:S01]  /*b580*/  IMAD.MOV.U32 R5, RZ, RZ, 0x7e6 ;  /* 0x000007e6ff057424 */ /* 0x000fe200078e00ff */
[----:B0-----:R0:W-:Y:S06]  /*b590*/  STG.E desc[UR4][R2.64+0xfc0], R7 ;  /* 0x000fc00702007986 */ /* 0x0011ec000c101904 */
[----:B0-----:R-:W0:Y:S01]  /*b5a0*/  LDC.64 R2, c[0x4][RZ] ;  /* 0x01000000ff027b82 */ /* 0x001e220000000a00 */
[----:B------:R-:W-:Y:S01]  /*b5b0*/  HFMA2 R7, -RZ, RZ, 0, 0.000120639801025390625 ;  /* 0x000007e8ff077431 */ /* 0x000fe200000001ff */
[----:B0-----:R0:W-:Y:S06]  /*b5c0*/  STG.E desc[UR4][R2.64+0xfc4], R9 ;  /* 0x000fc40902007986 */ /* 0x0011ec000c101904 */
[----:B0-----:R-:W0:Y:S01]  /*b5d0*/  LDC.64 R2, c[0x4][RZ] ;  /* 0x01000000ff027b82 */ /* 0x001e220000000a00 */
[----:B------:R-:W-:Y:S01]  /*b5e0*/  IMAD.MOV.U32 R9, RZ, RZ, 0x7ea ;  /* 0x000007eaff097424 */ /* 0x000fe200078e00ff */
[----:B0-----:R0:W-:Y:S06]  /*b5f0*/  STG.E desc[UR4][R2.64+0xfc8], R11 ;  /* 0x000fc80b02007986 */ /* 0x0011ec000c101904 */
[----:B0-----:R-:W0:Y:S01]  /*b600*/  LDC.64 R2, c[0x4][RZ] ;  /* 0x01000000ff027b82 */ /* 0x001e220000000a00 */
[----:B------:R-:W-:Y:S01]  /*b610*/  HFMA2 R11, -RZ, RZ, 0, 0.0001208782196044921875 ;  /* 0x000007ecff0b7431 */ /* 0x000fe200000001ff */
[----:B0-----:R0:W-:Y:S06]  /*b620*/  STG.E desc[UR4][R2.64+0xfcc], R5 ;  /* 0x000fcc0502007986 */ /* 0x0011ec000c101904 */
[----:B0-----:R-:W0:Y:S01]  /*b630*/  LDC.64 R2, c[0x4][RZ] ;  /* 0x01000000ff027b82 */ /* 0x001e220000000a00 */
[----:B------:R-:W-:Y:S01]  /*b640*/  IMAD.MOV.U32 R5, RZ, RZ, 0x7ee ;  /* 0x000007eeff057424 */ /* 0x000fe200078e00ff */
[----:B0-----:R0:W-:Y:S06]  /*b650*/  STG.E desc[UR4][R2.64+0xfd0], R7 ;  /* 0x000fd00702007986 */ /* 0x0011ec000c101904 */
[----:B0-----:R-:W0:Y:S01]  /*b660*/  LDC.64 R2, c[0x4][RZ] ;  /* 0x01000000ff027b82 */ /* 0x001e220000000a00 */
[----:B------:R-:W-:Y:S01]  /*b670*/  HFMA2 R7, -RZ, RZ, 0, 0.00012111663818359375 ;  /* 0x000007f0ff077431 */ /* 0x000fe200000001ff */
[----:B0-----:R0:W-:Y:S06]  /*b680*/  STG.E desc[UR4][R2.64+0xfd4], R9 ;  /* 0x000fd40902007986 */ /* 0x0011ec000c101904 */
[----:B0-----:R-:W0:Y:S01]  /*b690*/  LDC.64 R2, c[0x4][RZ] ;  /* 0x01000000ff027b82 */ /* 0x001e220000000a00 */
[----:B------:R-:W-:Y:S01]  /*b6a0*/  IMAD.MOV.U32 R9, RZ, RZ, 0x7f2 ;  /* 0x000007f2ff097424 */ /* 0x000fe200078e00ff */
[----:B0-----:R0:W-:Y:S06]  /*b6b0*/  STG.E desc[UR4][R2.64+0xfd8], R11 ;  /* 0x000fd80b02007986 */ /* 0x0011ec000c101904 */
[----:B0-----:R-:W0:Y:S01]  /*b6c0*/  LDC.64 R2, c[0x4][RZ] ;  /* 0x01000000ff027b82 */ /* 0x001e220000000a00 */
[----:B------:R-:W-:Y:S01]  /*b6d0*/  HFMA2 R11, -RZ, RZ, 0, 0.0001213550567626953125 ;  /* 0x000007f4ff0b7431 */ /* 0x000fe200000001ff */
[----:B0-----:R0:W-:Y:S06]  /*b6e0*/  STG.E desc[UR4][R2.64+0xfdc], R5 ;  /* 0x000fdc0502007986 */ /* 0x0011ec000c101904 */
[----:B0-----:R-:W0:Y:S01]  /*b6f0*/  LDC.64 R2, c[0x4][RZ] ;  /* 0x01000000ff027b82 */ /* 0x001e220000000a00 */
[----:B------:R-:W-:Y:S01]  /*b700*/  IMAD.MOV.U32 R5, RZ, RZ, 0x7f6 ;  /* 0x000007f6ff057424 */ /* 0x000fe200078e00ff */
[----:B0-----:R0:W-:Y:S06]  /*b710*/  STG.E desc[UR4][R2.64+0xfe0], R7 ;  /* 0x000fe00702007986 */ /* 0x0011ec000c101904 */
[----:B0-----:R-:W0:Y:S01]  /*b720*/  LDC.64 R2, c[0x4][RZ] ;  /* 0x01000000ff027b82 */ /* 0x001e220000000a00 */
[----:B------:R-:W-:Y:S01]  /*b730*/  HFMA2 R7, -RZ, RZ, 0, 0.000121593475341796875 ;  /* 0x000007f8ff077431 */ /* 0x000fe200000001ff */
[----:B0-----:R0:W-:Y:S06]  /*b740*/  STG.E desc[UR4][R2.64+0xfe4], R9 ;  /* 0x000fe40902007986 */ /* 0x0011ec000c101904 */
[----:B0-----:R-:W0:Y:S01]  /*b750*/  LDC.64 R2, c[0x4][RZ] ;  /* 0x01000000ff027b82 */ /* 0x001e220000000a00 */
[----:B------:R-:W-:Y:S01]  /*b760*/  IMAD.MOV.U32 R9, RZ, RZ, 0x7fa ;  /* 0x000007faff097424 */ /* 0x000fe200078e00ff */
[----:B0-----:R0:W-:Y:S06]  /*b770*/  STG.E desc[UR4][R2.64+0xfe8], R11 ;  /* 0x000fe80b02007986 */ /* 0x0011ec000c101904 */
[----:B0-----:R-:W0:Y:S01]  /*b780*/  LDC.64 R2, c[0x4][RZ] ;  /* 0x01000000ff027b82 */ /* 0x001e220000000a00 */
[----:B------:R-:W-:Y:S01]  /*b790*/  HFMA2 R11, -RZ, RZ, 0, 0.0001218318939208984375 ;  /* 0x000007fcff0b7431 */ /* 0x000fe200000001ff */
[----:B0-----:R0:W-:Y:S06]  /*b7a0*/  STG.E desc[UR4][R2.64+0xfec], R5 ;  /* 0x000fec0502007986 */ /* 0x0011ec000c101904 */
[----:B0-----:R-:W0:Y:S01]  /*b7b0*/  LDC.64 R2, c[0x4][RZ] ;  /* 0x01000000ff027b82 */ /* 0x001e220000000a00 */
[----:B------:R-:W-:Y:S01]  /*b7c0*/  IMAD.MOV.U32 R5, RZ, RZ, 0x7fe ;  /* 0x000007feff057424 */ /* 0x000fe200078e00ff */
[----:B0-----:R0:W-:Y:S06]  /*b7d0*/  STG.E desc[UR4][R2.64+0xff0], R7 ;  /* 0x000ff00702007986 */ /* 0x0011ec000c101904 */
[----:B0-----:R-:W0:Y:S02]  /*b7e0*/  LDC.64 R2, c[0x4][RZ] ;  /* 0x01000000ff027b82 */ /* 0x001e240000000a00 */
[----:B0-----:R0:W-:Y:S06]  /*b7f0*/  STG.E desc[UR4][R2.64+0xff4], R9 ;  /* 0x000ff40902007986 */ /* 0x0011ec000c101904 */
[----:B0-----:R-:W0:Y:S02]  /*b800*/  LDC.64 R2, c[0x4][RZ] ;  /* 0x01000000ff027b82 */ /* 0x001e240000000a00 */
[----:B0-----:R0:W-:Y:S06]  /*b810*/  STG.E desc[UR4][R2.64+0xff8], R11 ;  /* 0x000ff80b02007986 */ /* 0x0011ec000c101904 */
[----:B0-----:R-:W0:Y:S02]  /*b820*/  LDC.64 R2, c[0x4][RZ] ;  /* 0x01000000ff027b82 */ /* 0x001e240000000a00 */
[----:B0-----:R-:W-:Y:S01]  /*b830*/  STG.E desc[UR4][R2.64+0xffc], R5 ;  /* 0x000ffc0502007986 */ /* 0x001fe2000c101904 */
[----:B------:R-:W-:Y:S05]  /*b840*/  EXIT ;  /* 0x000000000000794d */ /* 0x000fea0003800000 */
.L_x_13:
        /* <DEDUP_REMOVED lines=11> */
.L_x_18:


//--------------------- .nv.global.init           --------------------------
	.section	.nv.global.init,"aw",@progbits
.nv.global.init:
	.type		$str,@object
	.size		$str,(.L_2 - $str)
$str:
        /*0000*/ 	.byte	0x4c, 0x61, 0x73, 0x74, 0x20, 0x52, 0x75, 0x6e, 0x20, 0x52, 0x65, 0x73, 0x75, 0x6c, 0x74, 0x3a
        /*0010*/ 	.byte	0x20, 0x25, 0x64, 0x0a, 0x00
.L_2:


//--------------------- .nv.shared.reserved.0     --------------------------
	.section	.nv.shared.reserved.0,"aw",@nobits
	.weak		__nv_reservedSMEM_offset_0_alias
	.size		__nv_reservedSMEM_offset_0_alias, 0, 64
	.other		__nv_reservedSMEM_offset_0_alias,@"STO_CUDA_RESERVED_SHARED STV_DEFAULT"
__nv_reservedSMEM_offset_0_alias:
	.zero		0
	.zero		64


//--------------------- .nv.global                --------------------------
	.section	.nv.global,"aw",@nobits
	.align	4
.nv.global:
	.type		last_run,@object
	.size		last_run,(vector - last_run)
last_run:
	.zero		4
	.type		vector,@object
	.size		vector,(.L_0 - vector)
vector:
	.zero		4096
.L_0:


//--------------------- .nv.shared._Z17parallel_redutionv --------------------------
	.section	.nv.shared._Z17parallel_redutionv,"aw",@nobits
	.sectionflags	@""
	.align	4
.nv.shared._Z17parallel_redutionv:
	.zero		1152


//--------------------- .nv.constant0._Z28parallel_redution_branchlessv --------------------------
	.section	.nv.constant0._Z28parallel_redution_branchlessv,"a",@progbits
	.sectionflags	@""
	.align	4
.nv.constant0._Z28parallel_redution_branchlessv:
	.zero		896


//--------------------- .nv.constant0._Z29parallel_redution_interleavedv --------------------------
	.section	.nv.constant0._Z29parallel_redution_interleavedv,"a",@progbits
	.sectionflags	@""
	.align	4
.nv.constant0._Z29parallel_redution_interleavedv:
	.zero		896


//--------------------- .nv.constant0._Z17parallel_redutionv --------------------------
	.section	.nv.constant0._Z17parallel_redutionv,"a",@progbits
	.sectionflags	@""
	.align	4
.nv.constant0._Z17parallel_redutionv:
	.zero		896


//--------------------- .nv.constant0._Z13read_last_runv --------------------------
	.section	.nv.constant0._Z13read_last_runv,"a",@progbits
	.sectionflags	@""
	.align	4
.nv.constant0._Z13read_last_runv:
	.zero		896


//--------------------- .nv.constant0._Z4fillv    --------------------------
	.section	.nv.constant0._Z4fillv,"a",@progbits
	.sectionflags	@""
	.align	4
.nv.constant0._Z4fillv:
	.zero		896


//--------------------- SYMBOLS --------------------------

	.type		.nv.reservedSmem.offset0,@object
	.size		.nv.reservedSmem.offset0,0x4
	.type		.nv.reservedSmem.cap,@object
	.size		.nv.reservedSmem.cap,0x4
	.type		vprintf,@function
